def matmul_kernel(
    a_ptr,
    b_ptr,
    c_ptr,
    M,
    N,
    K,
    stride_am,
    stride_ak,
    stride_bk,
    stride_bn,
    stride_cm,
    stride_cn,
    BLOCK_M: tl.constexpr,
    BLOCK_N: tl.constexpr,
    BLOCK_K: tl.constexpr,
    GROUP_M: tl.constexpr,
):
    pid = tl.program_id(axis=0)
    num_pid_m = tl.cdiv(M, BLOCK_M)
    num_pid_n = tl.cdiv(N, BLOCK_N)
    num_pid_in_group = GROUP_M * num_pid_n
    group_id = pid // num_pid_in_group
    first_pid_m = group_id * GROUP_M
    group_size_m = min(num_pid_m - first_pid_m, GROUP_M)
    pid_m = first_pid_m + ((pid % num_pid_in_group) % group_size_m)
    pid_n = (pid % num_pid_in_group) // group_size_m

    offs_am = (pid_m * BLOCK_M + tl.arange(0, BLOCK_M)) % M
    offs_bn = (pid_n * BLOCK_N + tl.arange(0, BLOCK_N)) % N
    offs_k = tl.arange(0, BLOCK_K)
    a_ptrs = a_ptr + offs_am[:, None] * stride_am + offs_k[None, :] * stride_ak
    b_ptrs = b_ptr + offs_k[:, None] * stride_bk + offs_bn[None, :] * stride_bn

    acc = tl.zeros((BLOCK_M, BLOCK_N), dtype=tl.float32)
    for kk in range(0, tl.cdiv(K, BLOCK_K)):
        a = tl.load(a_ptrs, mask=offs_k[None, :] < K - kk * BLOCK_K, other=0.0)
        b = tl.load(b_ptrs, mask=offs_k[:, None] < K - kk * BLOCK_K, other=0.0)
        acc = tl.dot(a, b, acc)
        a_ptrs += BLOCK_K * stride_ak
        b_ptrs += BLOCK_K * stride_bk

    c = acc.to(c_ptr.dtype.element_ty)
    offs_cm = pid_m * BLOCK_M + tl.arange(0, BLOCK_M)
    offs_cn = pid_n * BLOCK_N + tl.arange(0, BLOCK_N)
    c_ptrs = c_ptr + offs_cm[:, None] * stride_cm + offs_cn[None, :] * stride_cn
    mask = (offs_cm[:, None] < M) & (offs_cn[None, :] < N)
    tl.store(c_ptrs, c, mask=mask)

# config = {"BLOCK_K": 128, "BLOCK_M": 128, "BLOCK_N": 128, "GROUP_M": 4, "arch": "sm_100", "dtype": "fp8e5m2", "num_ctas": 1, "num_stages": 3, "num_warps": 4}
# arch = sm_100


// ===== COMPILED SASS (sm_100a) =====

	.target	sm_100a

	.elftype	@"ET_EXEC"


//--------------------- .note.nv.tkinfo           --------------------------
	.section	.note.nv.tkinfo,"",@"SHT_NOTE"
	.sectionflags	@"SHF_NOTE_NV_TKINFO"
	.tkinfo
        /*0018*/ 	.word	0x00000081
        /*0030*/ 	.string	""
        /*0030*/ 	.string	"ptxas-blackwell"
        /*0030*/ 	.string	"Cuda compilation tools, release 12.9, V12.9.86"
        /*0030*/ 	.string	"Build cuda_12.9.r12.9/compiler.36037853_0"
        /*0030*/ 	.string	"-v  -suppress-debug-info  -lineinfo  -arch sm_100a "



//--------------------- .note.nv.cuver            --------------------------
	.section	.note.nv.cuver,"",@"SHT_NOTE"
	.sectionflags	@"SHF_NOTE_NV_CUVER"
        /*0018*/ 	.short	0x0001
        /*001a*/ 	.short	0x0064
        /*001c*/ 	.short	0x0001
        /*001e*/ 	.short	0x0000
        /*0020*/ 	.short	0x0001
        /*0022*/ 	.short	0x0000


//--------------------- .nv.info                  --------------------------
	.section	.nv.info,"",@"SHT_CUDA_INFO"
	.align	4


	//----- nvinfo : EIATTR_REGCOUNT
	.align		4
        /*0000*/ 	.byte	0x04, 0x2f
        /*0002*/ 	.short	(.L_4 - .L_3)
	.align		4
.L_3:
        /*0004*/ 	.word	index@(matmul_kernel)
        /*0008*/ 	.word	0x000000a8


	//----- nvinfo : EIATTR_FRAME_SIZE
	.align		4
.L_4:
        /*000c*/ 	.byte	0x04, 0x11
        /*000e*/ 	.short	(.L_6 - .L_5)
	.align		4
.L_5:
        /*0010*/ 	.word	index@($__internal_2_$__cuda_sm10x_tcgen05_guardrail_trap_unallocated_columns_being_dealloced)
        /*0014*/ 	.word	0x00000c60


	//----- nvinfo : EIATTR_FRAME_SIZE
	.align		4
.L_6:
        /*0018*/ 	.byte	0x04, 0x11
        /*001a*/ 	.short	(.L_8 - .L_7)
	.align		4
.L_7:
        /*001c*/ 	.word	index@($__internal_1_$__cuda_sm10x_tcgen05_guardrail_trap_phase_invalid_during_alloc)
        /*0020*/ 	.word	0x00000c60


	//----- nvinfo : EIATTR_FRAME_SIZE
	.align		4
.L_8:
        /*0024*/ 	.byte	0x04, 0x11
        /*0026*/ 	.short	(.L_10 - .L_9)
	.align		4
.L_9:
        /*0028*/ 	.word	index@($__internal_0_$__cuda_sm10x_tcgen05_guardrail_trap_col_being_dealloced_not_returned_by_alloc)
        /*002c*/ 	.word	0x00000c60


	//----- nvinfo : EIATTR_FRAME_SIZE
	.align		4
.L_10:
        /*0030*/ 	.byte	0x04, 0x11
        /*0032*/ 	.short	(.L_12 - .L_11)
	.align		4
.L_11:
        /*0034*/ 	.word	index@(matmul_kernel)
        /*0038*/ 	.word	0x00000c60


	//----- nvinfo : EIATTR_MIN_STACK_SIZE
	.align		4
.L_12:
        /*003c*/ 	.byte	0x04, 0x12
        /*003e*/ 	.short	(.L_14 - .L_13)
	.align		4
.L_13:
        /*0040*/ 	.word	index@(matmul_kernel)
        /*0044*/ 	.word	0x00000c60
.L_14:


//--------------------- .nv.info.matmul_kernel    --------------------------
	.section	.nv.info.matmul_kernel,"",@"SHT_CUDA_INFO"
	.sectionflags	@""
	.align	4


	//----- nvinfo : EIATTR_CUDA_API_VERSION
	.align		4
        /*0000*/ 	.byte	0x04, 0x37
        /*0002*/ 	.short	(.L_16 - .L_15)
.L_15:
        /*0004*/ 	.word	0x00000081


	//----- nvinfo : EIATTR_KPARAM_INFO
	.align		4
.L_16:
        /*0008*/ 	.byte	0x04, 0x17
        /*000a*/ 	.short	(.L_18 - .L_17)
.L_17:
        /*000c*/ 	.word	0x00000000
        /*0010*/ 	.short	0x000d
        /*0012*/ 	.short	0x0048
        /*0014*/ 	.byte	0x00, 0xf4, 0x21, 0x00


	//----- nvinfo : EIATTR_KPARAM_INFO
	.align		4
.L_18:
        /*0018*/ 	.byte	0x04, 0x17
        /*001a*/ 	.short	(.L_20 - .L_19)
.L_19:
        /*001c*/ 	.word	0x00000000
        /*0020*/ 	.short	0x000c
        /*0022*/ 	.short	0x0040
        /*0024*/ 	.byte	0x00, 0xf4, 0x21, 0x00


	//----- nvinfo : EIATTR_KPARAM_INFO
	.align		4
.L_20:
        /*0028*/ 	.byte	0x04, 0x17
        /*002a*/ 	.short	(.L_22 - .L_21)
.L_21:
        /*002c*/ 	.word	0x00000000
        /*0030*/ 	.short	0x000b
        /*0032*/ 	.short	0x0038
        /*0034*/ 	.byte	0x00, 0xf0, 0x11, 0x00


	//----- nvinfo : EIATTR_KPARAM_INFO
	.align		4
.L_22:
        /*0038*/ 	.byte	0x04, 0x17
        /*003a*/ 	.short	(.L_24 - .L_23)
.L_23:
        /*003c*/ 	.word	0x00000000
        /*0040*/ 	.short	0x000a
        /*0042*/ 	.short	0x0034
        /*0044*/ 	.byte	0x00, 0xf0, 0x11, 0x00


	//----- nvinfo : EIATTR_KPARAM_INFO
	.align		4
.L_24:
        /*0048*/ 	.byte	0x04, 0x17
        /*004a*/ 	.short	(.L_26 - .L_25)
.L_25:
        /*004c*/ 	.word	0x00000000
        /*0050*/ 	.short	0x0009
        /*0052*/ 	.short	0x0030
        /*0054*/ 	.byte	0x00, 0xf0, 0x11, 0x00


	//----- nvinfo : EIATTR_KPARAM_INFO
	.align		4
.L_26:
        /*0058*/ 	.byte	0x04, 0x17
        /*005a*/ 	.short	(.L_28 - .L_27)
.L_27:
        /*005c*/ 	.word	0x00000000
        /*0060*/ 	.short	0x0008
        /*0062*/ 	.short	0x002c
        /*0064*/ 	.byte	0x00, 0xf0, 0x11, 0x00


	//----- nvinfo : EIATTR_KPARAM_INFO
	.align		4
.L_28:
        /*0068*/ 	.byte	0x04, 0x17
        /*006a*/ 	.short	(.L_30 - .L_29)
.L_29:
        /*006c*/ 	.word	0x00000000
        /*0070*/ 	.short	0x0007
        /*0072*/ 	.short	0x0028
        /*0074*/ 	.byte	0x00, 0xf0, 0x11, 0x00


	//----- nvinfo : EIATTR_KPARAM_INFO
	.align		4
.L_30:
        /*0078*/ 	.byte	0x04, 0x17
        /*007a*/ 	.short	(.L_32 - .L_31)
.L_31:
        /*007c*/ 	.word	0x00000000
        /*0080*/ 	.short	0x0006
        /*0082*/ 	.short	0x0024
        /*0084*/ 	.byte	0x00, 0xf0, 0x11, 0x00


	//----- nvinfo : EIATTR_KPARAM_INFO
	.align		4
.L_32:
        /*0088*/ 	.byte	0x04, 0x17
        /*008a*/ 	.short	(.L_34 - .L_33)
.L_33:
        /*008c*/ 	.word	0x00000000
        /*0090*/ 	.short	0x0005
        /*0092*/ 	.short	0x0020
        /*0094*/ 	.byte	0x00, 0xf0, 0x11, 0x00


	//----- nvinfo : EIATTR_KPARAM_INFO
	.align		4
.L_34:
        /*0098*/ 	.byte	0x04, 0x17
        /*009a*/ 	.short	(.L_36 - .L_35)
.L_35:
        /*009c*/ 	.word	0x00000000
        /*00a0*/ 	.short	0x0004
        /*00a2*/ 	.short	0x001c
        /*00a4*/ 	.byte	0x00, 0xf0, 0x11, 0x00


	//----- nvinfo : EIATTR_KPARAM_INFO
	.align		4
.L_36:
        /*00a8*/ 	.byte	0x04, 0x17
        /*00aa*/ 	.short	(.L_38 - .L_37)
.L_37:
        /*00ac*/ 	.word	0x00000000
        /*00b0*/ 	.short	0x0003
        /*00b2*/ 	.short	0x0018
        /*00b4*/ 	.byte	0x00, 0xf0, 0x11, 0x00


	//----- nvinfo : EIATTR_KPARAM_INFO
	.align		4
.L_38:
        /*00b8*/ 	.byte	0x04, 0x17
        /*00ba*/ 	.short	(.L_40 - .L_39)
.L_39:
        /*00bc*/ 	.word	0x00000000
        /*00c0*/ 	.short	0x0002
        /*00c2*/ 	.short	0x0010
        /*00c4*/ 	.byte	0x00, 0xf4, 0x21, 0x00


	//----- nvinfo : EIATTR_KPARAM_INFO
	.align		4
.L_40:
        /*00c8*/ 	.byte	0x04, 0x17
        /*00ca*/ 	.short	(.L_42 - .L_41)
.L_41:
        /*00cc*/ 	.word	0x00000000
        /*00d0*/ 	.short	0x0001
        /*00d2*/ 	.short	0x0008
        /*00d4*/ 	.byte	0x00, 0xf4, 0x21, 0x00


	//----- nvinfo : EIATTR_KPARAM_INFO
	.align		4
.L_42:
        /*00d8*/ 	.byte	0x04, 0x17
        /*00da*/ 	.short	(.L_44 - .L_43)
.L_43:
        /*00dc*/ 	.word	0x00000000
        /*00e0*/ 	.short	0x0000
        /*00e2*/ 	.short	0x0000
        /*00e4*/ 	.byte	0x00, 0xf4, 0x21, 0x00


	//----- nvinfo : EIATTR_AT_ENTRY_FRAGMENTS
	.align		4
.L_44:
        /*00e8*/ 	.byte	0x04, 0x4f
        /*00ea*/ 	.short	(.L_46 - .L_45)


	//   ....[0]....
.L_45:
        /*00ec*/ 	.word	0x00000004


	//----- nvinfo : EIATTR_RESERVED_SMEM_USED
	.align		4
.L_46:
        /*00f0*/ 	.byte	0x01, 0x41
	.zero		2


	//----- nvinfo : EIATTR_SPARSE_MMA_MASK
	.align		4
        /*00f4*/ 	.byte	0x03, 0x50
        /*00f6*/ 	.short	0x0000


	//----- nvinfo : EIATTR_TCGEN05_1CTA_USED
	.align		4
        /*00f8*/ 	.byte	0x01, 0x51
	.zero		2


	//----- nvinfo : EIATTR_MAXREG_COUNT
	.align		4
        /*00fc*/ 	.byte	0x03, 0x1b
        /*00fe*/ 	.short	0x00ff


	//----- nvinfo : EIATTR_NUM_BARRIERS
	.align		4
        /*0100*/ 	.byte	0x02, 0x4c
        /*0102*/ 	.byte	0x01
	.zero		1


	//----- nvinfo : EIATTR_ANNOTATIONS
	.align		4
        /*0104*/ 	.byte	0x04, 0x55
        /*0106*/ 	.short	(.L_48 - .L_47)


	//   ....[0]....
.L_47:
        /*0108*/ 	.word	0x00000001
        /*010c*/ 	.byte	0x90, 0x09, 0x00, 0x00, 0x01, 0x00, 0x00, 0x00, 0x10, 0x0b, 0x00, 0x00, 0x01, 0x00, 0x00, 0x00
        /* <DEDUP_REMOVED lines=1179> */
        /*4acc*/ 	.byte	0xc0, 0x57, 0x02, 0x00, 0x01, 0x00, 0x00, 0x00, 0xf0, 0x57, 0x02, 0x00


	//----- nvinfo : EIATTR_INT_WARP_WIDE_INSTR_OFFSETS
	.align		4
.L_48:
        /*4ad8*/ 	.byte	0x04, 0x31
        /*4ada*/ 	.short	(.L_50 - .L_49)


	//   ....[0]....
.L_49:
        /*4adc*/ 	.word	0x00002390


	//   ....[1]....
        /*4ae0*/ 	.word	0x000023c0


	//   ....[2]....
        /*4ae4*/ 	.word	0x0000ec70


	//   ....[3]....
        /*4ae8*/ 	.word	0x00025e30


	//   ....[4]....
        /*4aec*/ 	.word	0x00025e80


	//----- nvinfo : EIATTR_COOP_GROUP_MASK_REGIDS
	.align		4
.L_50:
        /*4af0*/ 	.byte	0x04, 0x29
        /*4af2*/ 	.short	(.L_52 - .L_51)


	//   ....[0]....
.L_51:
        /*4af4*/ 	.word	0xffffffff


	//   ....[1]....
        /*4af8*/ 	.word	0xffffffff


	//   ....[2]....
        /*4afc*/ 	.word	0xffffffff


	//   ....[3]....
        /*4b00*/ 	.word	0xffffffff


	//----- nvinfo : EIATTR_COOP_GROUP_INSTR_OFFSETS
	.align		4
.L_52:
        /*4b04*/ 	.byte	0x04, 0x28
        /*4b06*/ 	.short	(.L_54 - .L_53)


	//   ....[0]....
.L_53:
        /*4b08*/ 	.word	0x00000070


	//   ....[1]....
        /*4b0c*/ 	.word	0x00000330


	//   ....[2]....
        /*4b10*/ 	.word	0x00025cc0


	//   ....[3]....
        /*4b14*/ 	.word	0x00025f30


	//----- nvinfo : EIATTR_VRC_CTA_INIT_COUNT
	.align		4
.L_54:
        /*4b18*/ 	.byte	0x02, 0x4a
        /*4b1a*/ 	.byte	0x80
	.zero		1


	//----- nvinfo : EIATTR_MBARRIER_INSTR_OFFSETS
	.align		4
        /*4b1c*/ 	.byte	0x04, 0x39
        /*4b1e*/ 	.short	(.L_56 - .L_55)


	//   ....[0]....
.L_55:
        /*4b20*/ 	.word	0x000025b0
        /*4b24*/ 	.word	0x000000ff
        /*4b28*/ 	.word	0x00000000
        /*4b2c*/ 	.short	0x0100
        /*4b2e*/ 	.byte	0x06
	.zero		1


	//   ....[1]....
        /*4b30*/ 	.word	0x0000ecb0
        /*4b34*/ 	.word	0x000000ff
        /*4b38*/ 	.word	0x00010008
        /*4b3c*/ 	.short	0x0100
        /*4b3e*/ 	.byte	0x09
	.zero		1


	//   ....[2]....
        /*4b40*/ 	.word	0x00015d20
        /*4b44*/ 	.word	0x000000ff
        /*4b48*/ 	.word	0x00000000
        /*4b4c*/ 	.short	0x010a
        /*4b4e*/ 	.byte	0x06
	.zero		1


	//   ....[3]....
        /*4b50*/ 	.word	0x00021760
        /*4b54*/ 	.word	0x000000ff
        /*4b58*/ 	.word	0x00000000
        /*4b5c*/ 	.short	0x010a
        /*4b5e*/ 	.byte	0x06
	.zero		1


	//   ....[4]....
        /*4b60*/ 	.word	0x000218e0
        /*4b64*/ 	.word	0x000000ff
        /*4b68*/ 	.word	0x00010000
        /*4b6c*/ 	.short	0x0108
        /*4b6e*/ 	.byte	0x09
	.zero		1


	//   ....[5]....
        /*4b70*/ 	.word	0x00021910
        /*4b74*/ 	.word	0x000000ff
        /*4b78*/ 	.word	0x00010008
        /*4b7c*/ 	.short	0x0108
        /*4b7e*/ 	.byte	0x09
	.zero		1


	//   ....[6]....
        /*4b80*/ 	.word	0x00025f50
        /*4b84*/ 	.word	0x000000ff
        /*4b88*/ 	.word	0x00000000
        /*4b8c*/ 	.short	0x010a
        /*4b8e*/ 	.byte	0x06
	.zero		1


	//   ....[7]....
        /*4b90*/ 	.word	0x00025f80
        /*4b94*/ 	.word	0x000000ff
        /*4b98*/ 	.word	0x00000000
        /*4b9c*/ 	.short	0x010a
        /*4b9e*/ 	.byte	0x06
	.zero		1


	//----- nvinfo : EIATTR_NUM_MBARRIERS
	.align		4
.L_56:
        /*4ba0*/ 	.byte	0x03, 0x38
        /*4ba2*/ 	.short	0x0002


	//----- nvinfo : EIATTR_EXIT_INSTR_OFFSETS
	.align		4
        /*4ba4*/ 	.byte	0x04, 0x1c
        /*4ba6*/ 	.short	(.L_58 - .L_57)


	//   ....[0]....
.L_57:
        /*4ba8*/ 	.word	0x00025f40


	//----- nvinfo : EIATTR_REQNTID
	.align		4
.L_58:
        /*4bac*/ 	.byte	0x04, 0x10
        /*4bae*/ 	.short	(.L_60 - .L_59)
.L_59:
        /*4bb0*/ 	.word	0x00000080
        /*4bb4*/ 	.word	0x00000001
        /*4bb8*/ 	.word	0x00000001


	//----- nvinfo : EIATTR_CRS_STACK_SIZE
	.align		4
.L_60:
        /*4bbc*/ 	.byte	0x04, 0x1e
        /*4bbe*/ 	.short	(.L_62 - .L_61)
.L_61:
        /*4bc0*/ 	.word	0x00000000


	//----- nvinfo : EIATTR_CBANK_PARAM_SIZE
	.align		4
.L_62:
        /*4bc4*/ 	.byte	0x03, 0x19
        /*4bc6*/ 	.short	0x0050


	//----- nvinfo : EIATTR_PARAM_CBANK
	.align		4
        /*4bc8*/ 	.byte	0x04, 0x0a
        /*4bca*/ 	.short	(.L_64 - .L_63)
	.align		4
.L_63:
        /*4bcc*/ 	.word	index@(.nv.constant0.matmul_kernel)
        /*4bd0*/ 	.short	0x0380
        /*4bd2*/ 	.short	0x0050


	//----- nvinfo : EIATTR_SW_WAR
	.align		4
.L_64:
        /*4bd4*/ 	.byte	0x04, 0x36
        /*4bd6*/ 	.short	(.L_66 - .L_65)
.L_65:
        /*4bd8*/ 	.word	0x00000008
.L_66:


//--------------------- .nv.compat                --------------------------
	.section	.nv.compat,"",@"SHT_CUDA_COMPAT_INFO"
	.align	4
        /*0000*/ 	.byte	0x02, 0x02, 0x02, 0x00, 0x02, 0x05, 0x05, 0x00, 0x02, 0x03, 0x00, 0x00, 0x02, 0x06, 0x01, 0x00


//--------------------- .nv.callgraph             --------------------------
	.section	.nv.callgraph,"",@"SHT_CUDA_CALLGRAPH"
	.align	4
	.sectionentsize	8
	.align		4
        /*0000*/ 	.word	0x00000000
	.align		4
        /*0004*/ 	.word	0xffffffff
	.align		4
        /*0008*/ 	.word	0x00000000
	.align		4
        /*000c*/ 	.word	0xfffffffe
	.align		4
        /*0010*/ 	.word	0x00000000
	.align		4
        /*0014*/ 	.word	0xfffffffd
	.align		4
        /*0018*/ 	.word	0x00000000
	.align		4
        /*001c*/ 	.word	0xfffffffc


//--------------------- .text.matmul_kernel       --------------------------
	.section	.text.matmul_kernel,"ax",@progbits
	.align	128
        .global         matmul_kernel
        .type           matmul_kernel,@function
        .size           matmul_kernel,(.L_x_20 - matmul_kernel)
        .other          matmul_kernel,@"STO_CUDA_ENTRY STV_DEFAULT"
matmul_kernel:
.text.matmul_kernel:
[----:B------:R-:W0:Y:S01]  /*0000*/  LDC R1, c[0x0][0x37c] ;  /* 0x0000df00ff017b82 */ /* 0x000e220000000800 */
[----:B------:R-:W1:Y:S01]  /*0010*/  S2R R2, SR_TID.X ;  /* 0x0000000000027919 */ /* 0x000e620000002100 */
[----:B0-----:R-:W-:Y:S01]  /*0020*/  VIADD R1, R1, 0xfffff3a0 ;  /* 0xfffff3a001017836 */ /* 0x001fe20000000000 */
[----:B-1----:R-:W-:-:S13]  /*0030*/  ISETP.GE.U32.AND P0, PT, R2, 0x20, PT ;  /* 0x000000200200780c */ /* 0x002fda0003f06070 */
[----:B------:R-:W-:Y:S02]  /*0040*/  VOTEU.ANY UP0, P0 ;  /* 0x0000000000ff7886 */ /* 0x000fe40000000100 */
[----:B------:R-:W-:Y:S05]  /*0050*/  BRA.U UP0, `(.L_x_0) ;  /* 0x0000000100b87547 */ /* 0x000fea000b800000 */
[----:B------:R-:W0:Y:S01]  /*0060*/  S2UR UR6, SR_CgaCtaId ;  /* 0x00000000000679c3 */ /* 0x000e220000008800 */
[----:B------:R-:W-:Y:S01]  /*0070*/  NOP ;  /* 0x0000000000007918 */ /* 0x000fe20000000000 */
[----:B------:R-:W-:Y:S02]  /*0080*/  UMOV UR4, 0x40 ;  /* 0x0000004000047882 */ /* 0x000fe40000000000 */
[----:B0-----:R-:W-:-:S09]  /*0090*/  ULEA UR4, UR6, UR4, 0x18 ;  /* 0x0000000406047291 */ /* 0x001fd2000f8ec0ff */
[----:B------:R-:W0:Y:S01]  /*00a0*/  LDS.U8 R0, [UR4] ;  /* 0x00000004ff007984 */ /* 0x000e220008000000 */
[----:B------:R-:W-:Y:S02]  /*00b0*/  UMOV UR4, 0x400 ;  /* 0x0000040000047882 */ /* 0x000fe40000000000 */
[----:B------:R-:W-:Y:S01]  /*00c0*/  ULEA UR4, UR6, UR4, 0x18 ;  /* 0x0000000406047291 */ /* 0x000fe2000f8ec0ff */
[----:B0-----:R-:W-:-:S13]  /*00d0*/  ISETP.NE.AND P0, PT, R0, RZ, PT ;  /* 0x000000ff0000720c */ /* 0x001fda0003f05270 */
[----:B------:R-:W-:Y:S05]  /*00e0*/  @P0 BRA `(.L_x_1) ;  /* 0x00000000007c0947 */ /* 0x000fea0003800000 */
[----:B------:R-:W-:-:S13]  /*00f0*/  ELECT P0, URZ, PT ;  /* 0x0000000000ff782f */ /* 0x000fda0003800000 */
[----:B------:R-:W-:Y:S05]  /*0100*/  @!P0 BRA `(.L_x_2) ;  /* 0x0000000000848947 */ /* 0x000fea0003800000 */
[----:B------:R-:W-:Y:S01]  /*0110*/  UMOV UR5, 0x4 ;  /* 0x0000000400057882 */ /* 0x000fe20000000000 */
[----:B------:R-:W-:Y:S02]  /*0120*/  IMAD.MOV.U32 R5, RZ, RZ, 0x1 ;  /* 0x00000001ff057424 */ /* 0x000fe400078e00ff */
[----:B------:R-:W-:Y:S02]  /*0130*/  IMAD.MOV.U32 R3, RZ, RZ, 0xf ;  /* 0x0000000fff037424 */ /* 0x000fe400078e00ff */
[----:B------:R-:W-:Y:S04]  /*0140*/  DEPBAR.LE SB0, 0x36 ;  /* 0x00008d800000791a */ /* 0x000fe80000000000 */
[----:B------:R-:W0:Y:S02]  /*0150*/  UTCATOMSWS.FIND_AND_SET.ALIGN UP1, UR5, UR5 ;  /* 0x00000005000575e3 */ /* 0x000e240008020800 */
[----:B0-----:R-:W-:-:S04]  /*0160*/  PLOP3.LUT P0, PT, PT, PT, UP1, 0x80, 0x8 ;  /* 0x000000000008781c */ /* 0x001fc80003f0f018 */
[----:B------:R-:W-:-:S04]  /*0170*/  SEL R0, RZ, 0xffffffff, !P0 ;  /* 0xffffffffff007807 */ /* 0x000fc80004000000 */
[----:B------:R-:W-:Y:S01]  /*0180*/  ISETP.NE.AND P0, PT, R0, RZ, PT ;  /* 0x000000ff0000720c */ /* 0x000fe20003f05270 */
[----:B------:R-:W-:-:S12]  /*0190*/  IMAD.U32 R0, RZ, RZ, UR5 ;  /* 0x00000005ff007e24 */ /* 0x000fd8000f8e00ff */
[----:B------:R-:W-:Y:S05]  /*01a0*/  @P0 BRA `(.L_x_3) ;  /* 0x0000000000240947 */ /* 0x000fea0003800000 */
.L_x_4:
[----:B------:R-:W-:Y:S05]  /*01b0*/  NANOSLEEP 0x64 ;  /* 0x000000640000795d */ /* 0x000fea0003800000 */
[----:B------:R-:W-:-:S05]  /*01c0*/  UMOV UR5, 0x4 ;  /* 0x0000000400057882 */ /* 0x000fca0000000000 */
[----:B------:R-:W-:Y:S04]  /*01d0*/  DEPBAR.LE SB0, 0x36 ;  /* 0x00008d800000791a */ /* 0x000fe80000000000 */
[----:B------:R-:W0:Y:S02]  /*01e0*/  UTCATOMSWS.FIND_AND_SET.ALIGN UP1, UR5, UR5 ;  /* 0x00000005000575e3 */ /* 0x000e240008020800 */
[----:B0-----:R-:W-:-:S04]  /*01f0*/  PLOP3.LUT P0, PT, PT, PT, UP1, 0x80, 0x8 ;  /* 0x000000000008781c */ /* 0x001fc80003f0f018 */
[----:B------:R-:W-:-:S04]  /*0200*/  SEL R0, RZ, 0xffffffff, !P0 ;  /* 0xffffffffff007807 */ /* 0x000fc80004000000 */
[----:B------:R-:W-:Y:S01]  /*0210*/  ISETP.NE.AND P0, PT, R0, RZ, PT ;  /* 0x000000ff0000720c */ /* 0x000fe20003f05270 */
[----:B------:R-:W-:-:S12]  /*0220*/  IMAD.U32 R0, RZ, RZ, UR5 ;  /* 0x00000005ff007e24 */ /* 0x000fd8000f8e00ff */
[----:B------:R-:W-:Y:S05]  /*0230*/  @!P0 BRA `(.L_x_4) ;  /* 0xfffffffc00dc8947 */ /* 0x000fea000383ffff */
.L_x_3:
[C---:B------:R-:W-:Y:S01]  /*0240*/  VIADD R4, R0.reuse, 0x10 ;  /* 0x0000001000047836 */ /* 0x040fe20000000000 */
[----:B------:R-:W-:Y:S01]  /*0250*/  UMOV UR5, 0x50 ;  /* 0x0000005000057882 */ /* 0x000fe20000000000 */
[----:B------:R-:W-:Y:S01]  /*0260*/  SHF.L.U32 R3, R3, R0, RZ ;  /* 0x0000000003037219 */ /* 0x000fe200000006ff */
[----:B------:R-:W-:Y:S01]  /*0270*/  ULEA UR5, UR6, UR5, 0x18 ;  /* 0x0000000506057291 */ /* 0x000fe2000f8ec0ff */
[----:B------:R-:W-:Y:S01]  /*0280*/  IMAD.SHL.U32 R0, R0, 0x20, RZ ;  /* 0x0000002000007824 */ /* 0x000fe200078e00ff */
[----:B------:R-:W-:-:S04]  /*0290*/  SHF.L.U32 R4, R5, R4, RZ ;  /* 0x0000000405047219 */ /* 0x000fc800000006ff */
[----:B------:R-:W-:-:S05]  /*02a0*/  LOP3.LUT R3, R4, R3, RZ, 0xfc, !PT ;  /* 0x0000000304037212 */ /* 0x000fca00078efcff */
[----:B------:R0:W-:Y:S04]  /*02b0*/  ATOMS.OR RZ, [UR5], R3 ;  /* 0x00000003ffff798c */ /* 0x0001e8000b000005 */
[----:B------:R0:W-:Y:S01]  /*02c0*/  STS [UR4], R0 ;  /* 0x00000000ff007988 */ /* 0x0001e20008000804 */
[----:B------:R-:W-:Y:S05]  /*02d0*/  BRA `(.L_x_2) ;  /* 0x0000000000107947 */ /* 0x000fea0003800000 */
.L_x_1:
[----:B------:R-:W-:Y:S01]  /*02e0*/  IMAD.MOV.U32 R0, RZ, RZ, -0x1 ;  /* 0xffffffffff007424 */ /* 0x000fe200078e00ff */
[----:B------:R-:W-:-:S04]  /*02f0*/  MOV R4, 0x320 ;  /* 0x0000032000047802 */ /* 0x000fc80000000f00 */
[----:B------:R0:W-:Y:S03]  /*0300*/  STS [UR4], R0 ;  /* 0x00000000ff007988 */ /* 0x0001e60008000804 */
[----:B0-----:R-:W-:Y:S05]  /*0310*/  CALL.REL.NOINC `($__internal_1_$__cuda_sm10x_tcgen05_guardrail_trap_phase_invalid_during_alloc) ;  /* 0x0000025c00307944 */ /* 0x001fea0003c00000 */
.L_x_2:
[----:B------:R-:W-:Y:S05]  /*0320*/  WARPSYNC.ALL ;  /* 0x0000000000007948 */ /* 0x000fea0003800000 */
[----:B------:R-:W-:Y:S01]  /*0330*/  NOP ;  /* 0x0000000000007918 */ /* 0x000fe20000000000 */
.L_x_0:
[----:B------:R-:W1:Y:S01]  /*0340*/  LDC.64 R28, c[0x0][0x398] ;  /* 0x0000e600ff1c7b82 */ /* 0x000e620000000a00 */
[----:B------:R-:W2:Y:S01]  /*0350*/  S2R R7, SR_CTAID.X ;  /* 0x0000000000077919 */ /* 0x000ea20000002500 */
[----:B------:R-:W-:Y:S01]  /*0360*/  UMOV UR9, 0x400 ;  /* 0x0000040000097882 */ /* 0x000fe20000000000 */
[----:B------:R-:W-:Y:S01]  /*0370*/  LOP3.LUT R107, R2, 0x7f, RZ, 0xc0, !PT ;  /* 0x0000007f026b7812 */ /* 0x000fe200078ec0ff */
[----:B------:R-:W3:Y:S04]  /*0380*/  LDCU UR11, c[0x0][0x3a4] ;  /* 0x00007480ff0b77ac */ /* 0x000ee80008000800 */
[----:B------:R-:W4:Y:S01]  /*0390*/  S2UR UR5, SR_CgaCtaId ;  /* 0x00000000000579c3 */ /* 0x000f220000008800 */
[----:B------:R-:W0:Y:S01]  /*03a0*/  LDCU.64 UR18, c[0x0][0x358] ;  /* 0x00006b00ff1277ac */ /* 0x000e220008000a00 */
[----:B------:R-:W0:Y:S06]  /*03b0*/  LDCU.128 UR12, c[0x0][0x380] ;  /* 0x00007000ff0c77ac */ /* 0x000e2c0008000c00 */
[----:B------:R-:W0:Y:S02]  /*03c0*/  LDC.64 R36, c[0x0][0x3a8] ;  /* 0x0000ea00ff247b82 */ /* 0x000e240000000a00 */
[----:B01----:R-:W-:Y:S01]  /*03d0*/  VIADD R0, R29, 0x7f ;  /* 0x0000007f1d007836 */ /* 0x003fe20000000000 */
[----:B------:R-:W-:-:S05]  /*03e0*/  IABS R39, R29 ;  /* 0x0000001d00277213 */ /* 0x000fca0000000000 */
[----:B------:R-:W-:Y:S01]  /*03f0*/  BAR.SYNC.DEFER_BLOCKING 0x0 ;  /* 0x0000000000007b1d */ /* 0x000fe20000010000 */
[----:B------:R-:W-:Y:S02]  /*0400*/  ISETP.NE.AND P3, PT, R28, RZ, PT ;  /* 0x000000ff1c00720c */ /* 0x000fe40003f65270 */
[----:B------:R-:W-:Y:S01]  /*0410*/  SHF.R.S32.HI R3, RZ, 0x1f, R0 ;  /* 0x0000001fff037819 */ /* 0x000fe20000011400 */
[----:B----4-:R-:W-:-:S03]  /*0420*/  ULEA UR9, UR5, UR9, 0x18 ;  /* 0x0000000905097291 */ /* 0x010fc6000f8ec0ff */
[----:B------:R-:W-:Y:S02]  /*0430*/  LEA.HI R3, R3, R0, RZ, 0x7 ;  /* 0x0000000003037211 */ /* 0x000fe400078f38ff */
[----:B--2---:R-:W-:Y:S02]  /*0440*/  IABS R10, R7 ;  /* 0x00000007000a7213 */ /* 0x004fe40000000000 */
[----:B------:R-:W-:-:S05]  /*0450*/  SHF.R.S32.HI R3, RZ, 0x7, R3 ;  /* 0x00000007ff037819 */ /* 0x000fca0000011403 */
[----:B------:R-:W-:-:S05]  /*0460*/  IMAD.SHL.U32 R6, R3, 0x4, RZ ;  /* 0x0000000403067824 */ /* 0x000fca00078e00ff */
[-C--:B------:R-:W-:Y:S02]  /*0470*/  IABS R3, R6.reuse ;  /* 0x0000000600037213 */ /* 0x080fe40000000000 */
[----:B------:R-:W-:Y:S02]  /*0480*/  IABS R11, R6 ;  /* 0x00000006000b7213 */ /* 0x000fe40000000000 */
[----:B------:R-:W0:Y:S08]  /*0490*/  I2F.RP R0, R3 ;  /* 0x0000000300007306 */ /* 0x000e300000209400 */
[----:B0-----:R-:W0:Y:S02]  /*04a0*/  MUFU.RCP R0, R0 ;  /* 0x0000000000007308 */ /* 0x001e240000001000 */
[----:B0-----:R-:W-:-:S02]  /*04b0*/  VIADD R4, R0, 0xffffffe ;  /* 0x0ffffffe00047836 */ /* 0x001fc40000000000 */
[----:B------:R-:W-:-:S04]  /*04c0*/  IMAD.MOV R0, RZ, RZ, -R11 ;  /* 0x000000ffff007224 */ /* 0x000fc800078e0a0b */
[----:B------:R0:W1:Y:S02]  /*04d0*/  F2I.FTZ.U32.TRUNC.NTZ R5, R4 ;  /* 0x0000000400057305 */ /* 0x000064000021f000 */
[----:B0-----:R-:W-:Y:S02]  /*04e0*/  IMAD.MOV.U32 R4, RZ, RZ, RZ ;  /* 0x000000ffff047224 */ /* 0x001fe400078e00ff */
[----:B-1----:R-:W-:-:S04]  /*04f0*/  IMAD.MOV R8, RZ, RZ, -R5 ;  /* 0x000000ffff087224 */ /* 0x002fc800078e0a05 */
[----:B------:R-:W-:Y:S02]  /*0500*/  IMAD R9, R8, R3, RZ ;  /* 0x0000000308097224 */ /* 0x000fe400078e02ff */
[----:B------:R-:W-:Y:S02]  /*0510*/  IMAD.MOV.U32 R8, RZ, RZ, R10 ;  /* 0x000000ffff087224 */ /* 0x000fe400078e000a */
[----:B------:R-:W-:-:S06]  /*0520*/  IMAD.HI.U32 R5, R5, R9, R4 ;  /* 0x0000000905057227 */ /* 0x000fcc00078e0004 */
[----:B------:R-:W-:-:S04]  /*0530*/  IMAD.HI.U32 R5, R5, R8, RZ ;  /* 0x0000000805057227 */ /* 0x000fc800078e00ff */
[----:B------:R-:W-:-:S05]  /*0540*/  IMAD R0, R5, R0, R8 ;  /* 0x0000000005007224 */ /* 0x000fca00078e0208 */
[----:B------:R-:W-:-:S13]  /*0550*/  ISETP.GT.U32.AND P1, PT, R3, R0, PT ;  /* 0x000000000300720c */ /* 0x000fda0003f24070 */
[----:B------:R-:W-:Y:S02]  /*0560*/  @!P1 IMAD.IADD R0, R0, 0x1, -R3 ;  /* 0x0000000100009824 */ /* 0x000fe400078e0a03 */
[----:B------:R-:W-:Y:S01]  /*0570*/  @!P1 VIADD R5, R5, 0x1 ;  /* 0x0000000105059836 */ /* 0x000fe20000000000 */
[----:B------:R-:W-:Y:S02]  /*0580*/  ISETP.NE.AND P1, PT, R6, RZ, PT ;  /* 0x000000ff0600720c */ /* 0x000fe40003f25270 */
[----:B------:R-:W-:Y:S02]  /*0590*/  ISETP.GE.U32.AND P0, PT, R0, R3, PT ;  /* 0x000000030000720c */ /* 0x000fe40003f06070 */
[----:B------:R-:W-:-:S04]  /*05a0*/  LOP3.LUT R0, R7, R6, RZ, 0x3c, !PT ;  /* 0x0000000607007212 */ /* 0x000fc800078e3cff */
[----:B------:R-:W-:Y:S01]  /*05b0*/  ISETP.GE.AND P2, PT, R0, RZ, PT ;  /* 0x000000ff0000720c */ /* 0x000fe20003f46270 */
[----:B------:R-:W-:-:S05]  /*05c0*/  VIADD R0, R28, 0x7f ;  /* 0x0000007f1c007836 */ /* 0x000fca0000000000 */
[----:B------:R-:W-:Y:S01]  /*05d0*/  SHF.R.S32.HI R3, RZ, 0x1f, R0 ;  /* 0x0000001fff037819 */ /* 0x000fe20000011400 */
[----:B------:R-:W-:-:S03]  /*05e0*/  @P0 VIADD R5, R5, 0x1 ;  /* 0x0000000105050836 */ /* 0x000fc60000000000 */
[----:B------:R-:W-:Y:S01]  /*05f0*/  LEA.HI R3, R3, R0, RZ, 0x7 ;  /* 0x0000000003037211 */ /* 0x000fe200078f38ff */
[----:B------:R-:W-:-:S04]  /*0600*/  IMAD.MOV.U32 R4, RZ, RZ, R5 ;  /* 0x000000ffff047224 */ /* 0x000fc800078e0005 */
[----:B------:R-:W-:Y:S01]  /*0610*/  @!P2 IMAD.MOV R4, RZ, RZ, -R4 ;  /* 0x000000ffff04a224 */ /* 0x000fe200078e0a04 */
[----:B------:R-:W-:-:S05]  /*0620*/  @!P1 LOP3.LUT R4, RZ, R6, RZ, 0x33, !PT ;  /* 0x00000006ff049212 */ /* 0x000fca00078e33ff */
[----:B------:R-:W-:Y:S02]  /*0630*/  IMAD.SHL.U32 R10, R4, 0x4, RZ ;  /* 0x00000004040a7824 */ /* 0x000fe400078e00ff */
[----:B------:R-:W-:-:S03]  /*0640*/  IMAD.MOV R4, RZ, RZ, -R4 ;  /* 0x000000ffff047224 */ /* 0x000fc600078e0a04 */
[----:B------:R-:W-:Y:S01]  /*0650*/  LEA.HI.SX32 R3, R3, -R10, 0x19 ;  /* 0x8000000a03037211 */ /* 0x000fe200078fcaff */
[----:B------:R-:W-:Y:S02]  /*0660*/  IMAD R8, R6, R4, R7 ;  /* 0x0000000406087224 */ /* 0x000fe400078e0207 */
[----:B------:R-:W-:Y:S01]  /*0670*/  IMAD.MOV.U32 R4, RZ, RZ, RZ ;  /* 0x000000ffff047224 */ /* 0x000fe200078e00ff */
[----:B------:R-:W-:Y:S02]  /*0680*/  VIMNMX R11, PT, PT, R3, 0x4, PT ;  /* 0x00000004030b7848 */ /* 0x000fe40003fe0100 */
[----:B------:R-:W-:Y:S02]  /*0690*/  IABS R6, R8 ;  /* 0x0000000800067213 */ /* 0x000fe40000000000 */
[-C--:B------:R-:W-:Y:S02]  /*06a0*/  IABS R9, R11.reuse ;  /* 0x0000000b00097213 */ /* 0x080fe40000000000 */
[----:B------:R-:W-:-:S02]  /*06b0*/  IABS R7, R11 ;  /* 0x0000000b00077213 */ /* 0x000fc40000000000 */
[----:B------:R-:W0:Y:S08]  /*06c0*/  I2F.RP R0, R9 ;  /* 0x0000000900007306 */ /* 0x000e300000209400 */
[----:B0-----:R-:W0:Y:S02]  /*06d0*/  MUFU.RCP R0, R0 ;  /* 0x0000000000007308 */ /* 0x001e240000001000 */
[----:B0-----:R-:W-:-:S02]  /*06e0*/  VIADD R5, R0, 0xffffffe ;  /* 0x0ffffffe00057836 */ /* 0x001fc40000000000 */
[----:B------:R-:W-:-:S04]  /*06f0*/  IMAD.MOV R0, RZ, RZ, -R7 ;  /* 0x000000ffff007224 */ /* 0x000fc800078e0a07 */
[----:B------:R-:W0:Y:S02]  /*0700*/  F2I.FTZ.U32.TRUNC.NTZ R5, R5 ;  /* 0x0000000500057305 */ /* 0x000e24000021f000 */
[----:B0-----:R-:W-:-:S04]  /*0710*/  IMAD.MOV R12, RZ, RZ, -R5 ;  /* 0x000000ffff0c7224 */ /* 0x001fc800078e0a05 */
[----:B------:R-:W-:-:S04]  /*0720*/  IMAD R3, R12, R9, RZ ;  /* 0x000000090c037224 */ /* 0x000fc800078e02ff */
[----:B------:R-:W-:Y:S01]  /*0730*/  IMAD.HI.U32 R4, R5, R3, R4 ;  /* 0x0000000305047227 */ /* 0x000fe200078e0004 */
[----:B------:R-:W-:-:S03]  /*0740*/  IABS R5, R28 ;  /* 0x0000001c00057213 */ /* 0x000fc60000000000 */
[----:B------:R-:W-:Y:S02]  /*0750*/  IMAD.MOV.U32 R3, RZ, RZ, R6 ;  /* 0x000000ffff037224 */ /* 0x000fe400078e0006 */
[----:B------:R-:W0:Y:S02]  /*0760*/  I2F.RP R6, R39 ;  /* 0x0000002700067306 */ /* 0x000e240000209400 */
[----:B------:R-:W-:-:S04]  /*0770*/  IMAD.HI.U32 R4, R4, R3, RZ ;  /* 0x0000000304047227 */ /* 0x000fc800078e00ff */
[----:B------:R-:W-:Y:S02]  /*0780*/  IMAD R0, R4, R0, R3 ;  /* 0x0000000004007224 */ /* 0x000fe400078e0203 */
[----:B------:R-:W-:-:S03]  /*0790*/  IMAD.MOV.U32 R3, RZ, RZ, R5 ;  /* 0x000000ffff037224 */ /* 0x000fc600078e0005 */
[----:B------:R-:W-:Y:S01]  /*07a0*/  ISETP.GT.U32.AND P1, PT, R9, R0, PT ;  /* 0x000000000900720c */ /* 0x000fe20003f24070 */
[----:B------:R-:W1:Y:S08]  /*07b0*/  I2F.RP R5, R3 ;  /* 0x0000000300057306 */ /* 0x000e700000209400 */
[----:B0-----:R-:W0:Y:S04]  /*07c0*/  MUFU.RCP R6, R6 ;  /* 0x0000000600067308 */ /* 0x001e280000001000 */
[----:B------:R-:W-:-:S02]  /*07d0*/  @!P1 IMAD.IADD R0, R0, 0x1, -R9 ;  /* 0x0000000100009824 */ /* 0x000fc400078e0a09 */
[----:B------:R-:W-:Y:S01]  /*07e0*/  @!P1 VIADD R4, R4, 0x1 ;  /* 0x0000000104049836 */ /* 0x000fe20000000000 */
[----:B------:R-:W-:Y:S01]  /*07f0*/  ISETP.NE.AND P1, PT, R11, RZ, PT ;  /* 0x000000ff0b00720c */ /* 0x000fe20003f25270 */
[----:B-1----:R-:W1:Y:S01]  /*0800*/  MUFU.RCP R5, R5 ;  /* 0x0000000500057308 */ /* 0x002e620000001000 */
[----:B------:R-:W-:Y:S02]  /*0810*/  ISETP.GE.U32.AND P0, PT, R0, R9, PT ;  /* 0x000000090000720c */ /* 0x000fe40003f06070 */
[----:B------:R-:W-:Y:S01]  /*0820*/  LOP3.LUT R0, R8, R11, RZ, 0x3c, !PT ;  /* 0x0000000b08007212 */ /* 0x000fe200078e3cff */
[----:B------:R-:W2:Y:S01]  /*0830*/  LDS R9, [UR9] ;  /* 0x00000009ff097984 */ /* 0x000ea20008000800 */
[----:B------:R-:W-:Y:S01]  /*0840*/  BAR.SYNC.DEFER_BLOCKING 0x0 ;  /* 0x0000000000007b1d */ /* 0x000fe20000010000 */
[----:B0-----:R-:W-:Y:S01]  /*0850*/  VIADD R40, R6, 0xffffffe ;  /* 0x0ffffffe06287836 */ /* 0x001fe20000000000 */
[----:B------:R-:W-:-:S04]  /*0860*/  ISETP.GE.AND P2, PT, R0, RZ, PT ;  /* 0x000000ff0000720c */ /* 0x000fc80003f46270 */
[----:B------:R0:W4:Y:S03]  /*0870*/  F2I.FTZ.U32.TRUNC.NTZ R41, R40 ;  /* 0x0000002800297305 */ /* 0x000126000021f000 */
[----:B------:R-:W-:Y:S02]  /*0880*/  @P0 VIADD R4, R4, 0x1 ;  /* 0x0000000104040836 */ /* 0x000fe40000000000 */
[----:B-1----:R-:W-:-:S04]  /*0890*/  VIADD R5, R5, 0xffffffe ;  /* 0x0ffffffe05057836 */ /* 0x002fc80000000000 */
[----:B------:R-:W-:Y:S01]  /*08a0*/  @!P2 IMAD.MOV R4, RZ, RZ, -R4 ;  /* 0x000000ffff04a224 */ /* 0x000fe200078e0a04 */
[----:B------:R-:W-:Y:S01]  /*08b0*/  @!P1 LOP3.LUT R4, RZ, R11, RZ, 0x33, !PT ;  /* 0x0000000bff049212 */ /* 0x000fe200078e33ff */
[----:B0-----:R-:W-:Y:S01]  /*08c0*/  IMAD.MOV.U32 R40, RZ, RZ, RZ ;  /* 0x000000ffff287224 */ /* 0x001fe200078e00ff */
[----:B------:R-:W0:Y:S01]  /*08d0*/  F2I.FTZ.U32.TRUNC.NTZ R5, R5 ;  /* 0x0000000500057305 */ /* 0x000e22000021f000 */
[----:B------:R-:W-:Y:S01]  /*08e0*/  ISETP.NE.U32.AND P1, PT, R107, RZ, PT ;  /* 0x000000ff6b00720c */ /* 0x000fe20003f25070 */
[--C-:B----4-:R-:W-:Y:S02]  /*08f0*/  IMAD.MOV R6, RZ, RZ, -R41.reuse ;  /* 0x000000ffff067224 */ /* 0x110fe400078e0a29 */
[----:B------:R-:W-:Y:S02]  /*0900*/  IMAD.SHL.U32 R0, R4, 0x80, RZ ;  /* 0x0000008004007824 */ /* 0x000fe400078e00ff */
[----:B------:R-:W-:Y:S01]  /*0910*/  IMAD R7, R6, R39, RZ ;  /* 0x0000002706077224 */ /* 0x000fe200078e02ff */
[----:B------:R-:W-:Y:S01]  /*0920*/  SHF.R.U32.HI R6, RZ, 0x5, R2 ;  /* 0x00000005ff067819 */ /* 0x000fe20000011602 */
[----:B------:R-:W-:Y:S01]  /*0930*/  VIADD R101, R0, 0x1 ;  /* 0x0000000100657836 */ /* 0x000fe20000000000 */
[----:B------:R-:W-:Y:S01]  /*0940*/  IABS R47, R0 ;  /* 0x00000000002f7213 */ /* 0x000fe20000000000 */
[----:B------:R-:W-:Y:S01]  /*0950*/  IMAD.HI.U32 R40, R41, R7, R40 ;  /* 0x0000000729287227 */ /* 0x000fe200078e0028 */
[----:B------:R-:W-:-:S02]  /*0960*/  R2UR UR7, R6 ;  /* 0x00000000060772ca */ /* 0x000fc400000e0000 */
[----:B------:R-:W-:Y:S01]  /*0970*/  IABS R46, R101 ;  /* 0x00000065002e7213 */ /* 0x000fe20000000000 */
[----:B------:R-:W-:Y:S01]  /*0980*/  IMAD.MOV R6, RZ, RZ, -R4 ;  /* 0x000000ffff067224 */ /* 0x000fe200078e0a04 */
[----:B------:R-:W-:Y:S01]  /*0990*/  STL [R1+0x8e8], R101 ;  /* 0x0008e86501007387 */ /* 0x000fe20000100800 */
[----:B------:R-:W-:Y:S01]  /*09a0*/  VIADD R22, R0, 0x4 ;  /* 0x0000000400167836 */ /* 0x000fe20000000000 */
[----:B--2---:R-:W-:Y:S01]  /*09b0*/  R2UR UR8, R9 ;  /* 0x00000000090872ca */ /* 0x004fe200000e0000 */
[----:B------:R-:W-:-:S03]  /*09c0*/  IMAD.HI.U32 R4, R40, R47, RZ ;  /* 0x0000002f28047227 */ /* 0x000fc600078e00ff */
[----:B------:R-:W-:Y:S01]  /*09d0*/  IABS R43, R22 ;  /* 0x00000016002b7213 */ /* 0x000fe20000000000 */
[----:B------:R-:W-:Y:S02]  /*09e0*/  IMAD R6, R11, R6, R8 ;  /* 0x000000060b067224 */ /* 0x000fe400078e0208 */
[----:B------:R-:W-:Y:S01]  /*09f0*/  IMAD.MOV R8, RZ, RZ, -R4 ;  /* 0x000000ffff087224 */ /* 0x000fe200078e0a04 */
[----:B------:R-:W-:Y:S01]  /*0a00*/  USHF.L.U32 UR4, UR7, 0x15, URZ ;  /* 0x0000001507047899 */ /* 0x000fe200080006ff */
[C---:B------:R-:W-:Y:S02]  /*0a10*/  VIADD R15, R0.reuse, 0x3 ;  /* 0x00000003000f7836 */ /* 0x040fe40000000000 */
[----:B------:R-:W-:Y:S01]  /*0a20*/  IMAD R47, R39, R8, R47 ;  /* 0x00000008272f7224 */ /* 0x000fe200078e022f */
[----:B------:R-:W-:Y:S01]  /*0a30*/  ULOP3.LUT UR10, UR4, 0x600000, URZ, 0xc0, !UPT ;  /* 0x00600000040a7892 */ /* 0x000fe2000f8ec0ff */
[----:B------:R-:W-:Y:S01]  /*0a40*/  VIADD R16, R0, 0xc ;  /* 0x0000000c00107836 */ /* 0x000fe20000000000 */
[----:B------:R-:W-:Y:S01]  /*0a50*/  IABS R44, R15 ;  /* 0x0000000f002c7213 */ /* 0x000fe20000000000 */
[----:B------:R-:W-:Y:S01]  /*0a60*/  IMAD.HI.U32 R7, R40, R46, RZ ;  /* 0x0000002e28077227 */ /* 0x000fe200078e00ff */
[----:B------:R-:W-:-:S02]  /*0a70*/  UMOV UR4, 0x1 ;  /* 0x0000000100047882 */ /* 0x000fc40000000000 */
[----:B------:R-:W-:Y:S01]  /*0a80*/  IABS R32, R16 ;  /* 0x0000001000207213 */ /* 0x000fe20000000000 */
[----:B------:R-:W-:-:S04]  /*0a90*/  IMAD.HI.U32 R8, R40, R43, RZ ;  /* 0x0000002b28087227 */ /* 0x000fc800078e00ff */
[C---:B------:R-:W-:Y:S02]  /*0aa0*/  VIADD R13, R0.reuse, 0x8 ;  /* 0x00000008000d7836 */ /* 0x040fe40000000000 */
[----:B0-----:R-:W-:Y:S02]  /*0ab0*/  IMAD.MOV R12, RZ, RZ, -R5 ;  /* 0x000000ffff0c7224 */ /* 0x001fe400078e0a05 */
[----:B------:R-:W-:Y:S01]  /*0ac0*/  IMAD.MOV R7, RZ, RZ, -R7 ;  /* 0x000000ffff077224 */ /* 0x000fe200078e0a07 */
[----:B------:R-:W-:Y:S01]  /*0ad0*/  IABS R42, R13 ;  /* 0x0000000d002a7213 */ /* 0x000fe20000000000 */
[C---:B------:R-:W-:Y:S02]  /*0ae0*/  VIADD R25, R0.reuse, 0x2 ;  /* 0x0000000200197836 */ /* 0x040fe40000000000 */
[----:B------:R-:W-:Y:S02]  /*0af0*/  VIADD R14, R0, 0x9 ;  /* 0x00000009000e7836 */ /* 0x000fe40000000000 */
[----:B------:R-:W-:Y:S01]  /*0b00*/  IMAD.MOV R8, RZ, RZ, -R8 ;  /* 0x000000ffff087224 */ /* 0x000fe200078e0a08 */
[----:B------:R-:W-:Y:S01]  /*0b10*/  STL [R1+0x8e4], R25 ;  /* 0x0008e41901007387 */ /* 0x000fe20000100800 */
[----:B------:R-:W-:Y:S01]  /*0b20*/  IMAD R9, R12, R3, RZ ;  /* 0x000000030c097224 */ /* 0x000fe200078e02ff */
[----:B------:R-:W-:Y:S01]  /*0b30*/  IABS R41, R14 ;  /* 0x0000000e00297213 */ /* 0x000fe20000000000 */
[----:B------:R-:W-:Y:S01]  /*0b40*/  IMAD.MOV.U32 R4, RZ, RZ, RZ ;  /* 0x000000ffff047224 */ /* 0x000fe200078e00ff */
[----:B------:R0:W-:Y:S01]  /*0b50*/  STL [R1+0x8e0], R15 ;  /* 0x0008e00f01007387 */ /* 0x0001e20000100800 */
[C---:B------:R-:W-:Y:S01]  /*0b60*/  IMAD R46, R39.reuse, R7, R46 ;  /* 0x00000007272e7224 */ /* 0x040fe200078e022e */
[----:B------:R-:W-:Y:S01]  /*0b70*/  IABS R45, R25 ;  /* 0x00000019002d7213 */ /* 0x000fe20000000000 */
[----:B------:R-:W-:Y:S01]  /*0b80*/  IMAD R43, R39, R8, R43 ;  /* 0x00000008272b7224 */ /* 0x000fe200078e022b */
[----:B------:R-:W-:Y:S01]  /*0b90*/  STL [R1+0x8ec], R22 ;  /* 0x0008ec1601007387 */ /* 0x000fe20000100800 */
[----:B------:R-:W-:-:S02]  /*0ba0*/  VIADD R18, R0, 0xb ;  /* 0x0000000b00127836 */ /* 0x000fc40000000000 */
[----:B------:R-:W-:Y:S01]  /*0bb0*/  VIADD R103, R0, 0x30 ;  /* 0x0000003000677836 */ /* 0x000fe20000000000 */
[----:B------:R-:W-:Y:S01]  /*0bc0*/  STL [R1+0x8f0], R13 ;  /* 0x0008f00d01007387 */ /* 0x000fe20000100800 */
[----:B------:R-:W-:Y:S01]  /*0bd0*/  IMAD.HI.U32 R7, R40, R44, RZ ;  /* 0x0000002c28077227 */ /* 0x000fe200078e00ff */
[----:B------:R-:W-:Y:S02]  /*0be0*/  IABS R33, R18 ;  /* 0x0000001200217213 */ /* 0x000fe40000000000 */
[----:B------:R1:W-:Y:S01]  /*0bf0*/  STL [R1+0x8f4], R14 ;  /* 0x0008f40e01007387 */ /* 0x0003e20000100800 */
[----:B------:R-:W-:Y:S01]  /*0c00*/  VIADD R165, R0, 0xa ;  /* 0x0000000a00a57836 */ /* 0x000fe20000000000 */
[----:B------:R-:W-:Y:S01]  /*0c10*/  IABS R84, R103 ;  /* 0x0000006700547213 */ /* 0x000fe20000000000 */
[----:B------:R-:W-:-:S03]  /*0c20*/  IMAD.HI.U32 R8, R40, R32, RZ ;  /* 0x0000002028087227 */ /* 0x000fc600078e00ff */
[----:B------:R-:W-:Y:S01]  /*0c30*/  STL [R1+0x8f8], R165 ;  /* 0x0008f8a501007387 */ /* 0x000fe20000100800 */
[----:B------:R-:W-:Y:S01]  /*0c40*/  IMAD.HI.U32 R4, R5, R9, R4 ;  /* 0x0000000905047227 */ /* 0x000fe200078e0004 */
[----:B------:R-:W-:Y:S02]  /*0c50*/  IABS R34, R165 ;  /* 0x000000a500227213 */ /* 0x000fe40000000000 */
[----:B------:R-:W-:Y:S01]  /*0c60*/  STL [R1+0x8fc], R18 ;  /* 0x0008fc1201007387 */ /* 0x000fe20000100800 */
[----:B------:R-:W-:Y:S02]  /*0c70*/  VIADD R104, R0, 0x10 ;  /* 0x0000001000687836 */ /* 0x000fe40000000000 */
[----:B------:R-:W-:Y:S01]  /*0c80*/  IMAD.IADD R5, R10, 0x1, R6 ;  /* 0x000000010a057824 */ /* 0x000fe200078e0206 */
[----:B------:R-:W-:Y:S01]  /*0c90*/  STL [R1+0x900], R16 ;  /* 0x0009001001007387 */ /* 0x000fe20000100800 */
[----:B------:R-:W-:Y:S01]  /*0ca0*/  IMAD.HI.U32 R9, R40, R42, RZ ;  /* 0x0000002a28097227 */ /* 0x000fe200078e00ff */
[----:B------:R-:W-:-:S02]  /*0cb0*/  IABS R100, R104 ;  /* 0x0000006800647213 */ /* 0x000fc40000000000 */
[----:B------:R-:W-:Y:S01]  /*0cc0*/  STL [R1+0x904], R104 ;  /* 0x0009046801007387 */ /* 0x000fe20000100800 */
[----:B------:R-:W-:Y:S02]  /*0cd0*/  IMAD.MOV R7, RZ, RZ, -R7 ;  /* 0x000000ffff077224 */ /* 0x000fe400078e0a07 */
[----:B------:R-:W-:Y:S02]  /*0ce0*/  VIADD R24, R0, 0x18 ;  /* 0x0000001800187836 */ /* 0x000fe40000000000 */
[----:B------:R-:W-:Y:S02]  /*0cf0*/  IMAD.MOV R8, RZ, RZ, -R8 ;  /* 0x000000ffff087224 */ /* 0x000fe400078e0a08 */
[----:B------:R-:W-:Y:S01]  /*0d00*/  IMAD.HI.U32 R10, R40, R41, RZ ;  /* 0x00000029280a7227 */ /* 0x000fe200078e00ff */
[----:B------:R-:W-:Y:S01]  /*0d10*/  STL [R1+0x914], R24 ;  /* 0x0009141801007387 */ /* 0x000fe20000100800 */
[----:B------:R-:W-:Y:S02]  /*0d20*/  IABS R96, R24 ;  /* 0x0000001800607213 */ /* 0x000fe40000000000 */
[----:B0-----:R-:W-:-:S02]  /*0d30*/  VIADD R15, R0, 0x20 ;  /* 0x00000020000f7836 */ /* 0x001fc40000000000 */
[C---:B-1----:R-:W-:Y:S02]  /*0d40*/  VIADD R14, R0.reuse, 0x28 ;  /* 0x00000028000e7836 */ /* 0x042fe40000000000 */
[----:B------:R-:W-:Y:S01]  /*0d50*/  IMAD.MOV R9, RZ, RZ, -R9 ;  /* 0x000000ffff097224 */ /* 0x000fe200078e0a09 */
[----:B------:R-:W-:Y:S01]  /*0d60*/  STL [R1+0x930], R15 ;  /* 0x0009300f01007387 */ /* 0x000fe20000100800 */
[C---:B------:R-:W-:Y:S01]  /*0d70*/  IMAD R44, R39.reuse, R7, R44 ;  /* 0x00000007272c7224 */ /* 0x040fe200078e022c */
[----:B------:R-:W-:Y:S01]  /*0d80*/  IABS R88, R14 ;  /* 0x0000000e00587213 */ /* 0x000fe20000000000 */
[----:B------:R-:W-:Y:S01]  /*0d90*/  IMAD R32, R39, R8, R32 ;  /* 0x0000000827207224 */ /* 0x000fe200078e0220 */
[----:B------:R-:W-:Y:S01]  /*0da0*/  STL [R1+0x934], R14 ;  /* 0x0009340e01007387 */ /* 0x000fe20000100800 */
[C---:B------:R-:W-:Y:S01]  /*0db0*/  VIADD R11, R0.reuse, 0x38 ;  /* 0x00000038000b7836 */ /* 0x040fe20000000000 */
[----:B------:R-:W-:Y:S01]  /*0dc0*/  IABS R92, R15 ;  /* 0x0000000f005c7213 */ /* 0x000fe20000000000 */
[----:B------:R-:W-:Y:S01]  /*0dd0*/  VIADD R157, R0, 0x58 ;  /* 0x00000058009d7836 */ /* 0x000fe20000000000 */
[----:B------:R-:W-:Y:S01]  /*0de0*/  STL [R1+0x944], R103 ;  /* 0x0009446701007387 */ /* 0x000fe20000100800 */
[----:B------:R-:W-:Y:S01]  /*0df0*/  IMAD.MOV R10, RZ, RZ, -R10 ;  /* 0x000000ffff0a7224 */ /* 0x000fe200078e0a0a */
[----:B------:R-:W-:Y:S01]  /*0e00*/  IABS R80, R11 ;  /* 0x0000000b00507213 */ /* 0x000fe20000000000 */
[----:B------:R-:W-:Y:S01]  /*0e10*/  IMAD.HI.U32 R7, R40, R33, RZ ;  /* 0x0000002128077227 */ /* 0x000fe200078e00ff */
[----:B------:R0:W-:Y:S01]  /*0e20*/  STL [R1+0x964], R11 ;  /* 0x0009640b01007387 */ /* 0x0001e20000100800 */
[----:B------:R-:W-:-:S02]  /*0e30*/  IABS R64, R157 ;  /* 0x0000009d00407213 */ /* 0x000fc40000000000 */
[----:B------:R-:W-:-:S04]  /*0e40*/  IMAD.HI.U32 R8, R40, R84, RZ ;  /* 0x0000005428087227 */ /* 0x000fc800078e00ff */
[C---:B------:R-:W-:Y:S02]  /*0e50*/  VIADD R17, R0.reuse, 0x40 ;  /* 0x0000004000117836 */ /* 0x040fe40000000000 */
[C---:B------:R-:W-:Y:S02]  /*0e60*/  IMAD R42, R39.reuse, R9, R42 ;  /* 0x00000009272a7224 */ /* 0x040fe400078e022a */
[----:B------:R-:W-:Y:S01]  /*0e70*/  VIADD R20, R0, 0x48 ;  /* 0x0000004800147836 */ /* 0x000fe20000000000 */
[----:B------:R-:W-:Y:S01]  /*0e80*/  STL [R1+0x994], R17 ;  /* 0x0009941101007387 */ /* 0x000fe20000100800 */
[----:B------:R-:W-:Y:S01]  /*0e90*/  IMAD R41, R39, R10, R41 ;  /* 0x0000000a27297224 */ /* 0x000fe200078e0229 */
[----:B------:R-:W-:Y:S01]  /*0ea0*/  IABS R76, R17 ;  /* 0x00000011004c7213 */ /* 0x000fe20000000000 */
[----:B------:R-:W-:Y:S01]  /*0eb0*/  IMAD.HI.U32 R9, R40, R100, RZ ;  /* 0x0000006428097227 */ /* 0x000fe200078e00ff */
[----:B------:R-:W-:Y:S01]  /*0ec0*/  STL [R1+0x9c4], R20 ;  /* 0x0009c41401007387 */ /* 0x000fe20000100800 */
[----:B------:R-:W-:-:S02]  /*0ed0*/  IABS R72, R20 ;  /* 0x0000001400487213 */ /* 0x000fc40000000000 */
[----:B------:R-:W-:Y:S02]  /*0ee0*/  IMAD.MOV R12, RZ, RZ, -R7 ;  /* 0x000000ffff0c7224 */ /* 0x000fe400078e0a07 */
[----:B------:R-:W-:Y:S02]  /*0ef0*/  IMAD.MOV R8, RZ, RZ, -R8 ;  /* 0x000000ffff087224 */ /* 0x000fe400078e0a08 */
[----:B------:R-:W-:Y:S02]  /*0f00*/  VIADD R150, R0, 0x50 ;  /* 0x0000005000967836 */ /* 0x000fe40000000000 */
[----:B------:R-:W-:-:S03]  /*0f10*/  IMAD.HI.U32 R10, R40, R96, RZ ;  /* 0x00000060280a7227 */ /* 0x000fc600078e00ff */
[----:B------:R-:W-:Y:S01]  /*0f20*/  STL [R1+0x9cc], R150 ;  /* 0x0009cc9601007387 */ /* 0x000fe20000100800 */
[C---:B0-----:R-:W-:Y:S01]  /*0f30*/  VIADD R11, R0.reuse, 0x60 ;  /* 0x00000060000b7836 */ /* 0x041fe20000000000 */
[----:B------:R-:W-:Y:S01]  /*0f40*/  IABS R68, R150 ;  /* 0x0000009600447213 */ /* 0x000fe20000000000 */
[C---:B------:R-:W-:Y:S02]  /*0f50*/  VIADD R156, R0.reuse, 0x68 ;  /* 0x00000068009c7836 */ /* 0x040fe40000000000 */
[----:B------:R-:W-:Y:S01]  /*0f60*/  IMAD.MOV R9, RZ, RZ, -R9 ;  /* 0x000000ffff097224 */ /* 0x000fe200078e0a09 */
[----:B------:R0:W-:Y:S01]  /*0f70*/  STL [R1+0x99c], R11 ;  /* 0x00099c0b01007387 */ /* 0x0001e20000100800 */
        /* <DEDUP_REMOVED lines=11> */
[----:B------:R-:W-:Y:S01]  /*1030*/  STL [R1+0x978], R14 ;  /* 0x0009780e01007387 */ /* 0x000fe20000100800 */
[----:B------:R-:W-:-:S02]  /*1040*/  IABS R91, R21 ;  /* 0x00000015005b7213 */ /* 0x000fc40000000000 */
[C---:B------:R-:W-:Y:S02]  /*1050*/  VIADD R12, R0.reuse, 0x78 ;  /* 0x00000078000c7836 */ /* 0x040fe40000000000 */
[C---:B------:R-:W-:Y:S02]  /*1060*/  VIADD R102, R0.reuse, 0x11 ;  /* 0x0000001100667836 */ /* 0x040fe40000000000 */
[----:B0-----:R-:W-:Y:S01]  /*1070*/  VIADD R11, R0, 0x19 ;  /* 0x00000019000b7836 */ /* 0x001fe20000000000 */
[----:B------:R-:W-:Y:S01]  /*1080*/  STL [R1+0x95c], R12 ;  /* 0x00095c0c01007387 */ /* 0x000fe20000100800 */
[C---:B------:R-:W-:Y:S01]  /*1090*/  IMAD R100, R39.reuse, R9, R100 ;  /* 0x0000000927647224 */ /* 0x040fe200078e0264 */
[----:B------:R-:W-:Y:S01]  /*10a0*/  IABS R50, R12 ;  /* 0x0000000c00327213 */ /* 0x000fe20000000000 */
[----:B------:R-:W-:Y:S01]  /*10b0*/  IMAD R96, R39, R10, R96 ;  /* 0x0000000a27607224 */ /* 0x000fe200078e0260 */
[----:B------:R-:W-:Y:S01]  /*10c0*/  STL [R1+0x908], R102 ;  /* 0x0009086601007387 */ /* 0x000fe20000100800 */
[----:B------:R-:W-:Y:S01]  /*10d0*/  IMAD.HI.U32 R9, R40, R80, RZ ;  /* 0x0000005028097227 */ /* 0x000fe200078e00ff */
[----:B------:R-:W-:-:S02]  /*10e0*/  IABS R95, R11 ;  /* 0x0000000b005f7213 */ /* 0x000fc40000000000 */
[----:B------:R0:W-:Y:S01]  /*10f0*/  STL [R1+0x918], R11 ;  /* 0x0009180b01007387 */ /* 0x0001e20000100800 */
[----:B------:R-:W-:Y:S01]  /*1100*/  IMAD.MOV R8, RZ, RZ, -R8 ;  /* 0x000000ffff087224 */ /* 0x000fe200078e0a08 */
[----:B------:R-:W-:Y:S01]  /*1110*/  IABS R99, R102 ;  /* 0x0000006600637213 */ /* 0x000fe20000000000 */
[C---:B------:R-:W-:Y:S01]  /*1120*/  IMAD.HI.U32 R10, R40.reuse, R76, RZ ;  /* 0x0000004c280a7227 */ /* 0x040fe200078e00ff */
[----:B------:R-:W-:Y:S03]  /*1130*/  STL [R1+0x92c], R21 ;  /* 0x00092c1501007387 */ /* 0x000fe60000100800 */
[----:B------:R-:W-:-:S04]  /*1140*/  IMAD.HI.U32 R7, R40, R88, RZ ;  /* 0x0000005828077227 */ /* 0x000fc800078e00ff */
[----:B------:R-:W-:Y:S02]  /*1150*/  IMAD.MOV R9, RZ, RZ, -R9 ;  /* 0x000000ffff097224 */ /* 0x000fe400078e0a09 */
[----:B------:R-:W-:Y:S02]  /*1160*/  IMAD R64, R39, R8, R64 ;  /* 0x0000000827407224 */ /* 0x000fe400078e0240 */
[----:B0-----:R-:W-:Y:S02]  /*1170*/  VIADD R11, R0, 0x39 ;  /* 0x00000039000b7836 */ /* 0x001fe40000000000 */
[----:B------:R-:W-:Y:S02]  /*1180*/  IMAD.MOV R10, RZ, RZ, -R10 ;  /* 0x000000ffff0a7224 */ /* 0x000fe400078e0a0a */
[----:B------:R-:W-:Y:S01]  /*1190*/  IMAD.HI.U32 R8, R40, R91, RZ ;  /* 0x0000005b28087227 */ /* 0x000fe200078e00ff */
[----:B------:R-:W-:-:S03]  /*11a0*/  IABS R79, R11 ;  /* 0x0000000b004f7213 */ /* 0x000fc60000000000 */
[----:B------:R-:W-:Y:S02]  /*11b0*/  IMAD.MOV R7, RZ, RZ, -R7 ;  /* 0x000000ffff077224 */ /* 0x000fe400078e0a07 */
[----:B------:R-:W-:Y:S02]  /*11c0*/  VIADD R15, R0, 0x29 ;  /* 0x00000029000f7836 */ /* 0x000fe40000000000 */
[C---:B------:R-:W-:Y:S02]  /*11d0*/  IMAD R80, R39.reuse, R9, R80 ;  /* 0x0000000927507224 */ /* 0x040fe400078e0250 */
[----:B------:R-:W-:Y:S01]  /*11e0*/  IMAD R76, R39, R10, R76 ;  /* 0x0000000a274c7224 */ /* 0x000fe200078e024c */
[----:B------:R0:W-:Y:S01]  /*11f0*/  STL [R1+0x938], R15 ;  /* 0x0009380f01007387 */ /* 0x0001e20000100800 */
[----:B------:R-:W-:Y:S01]  /*1200*/  IMAD.HI.U32 R9, R40, R60, RZ ;  /* 0x0000003c28097227 */ /* 0x000fe200078e00ff */
[----:B------:R-:W-:-:S03]  /*1210*/  IABS R87, R15 ;  /* 0x0000000f00577213 */ /* 0x000fc60000000000 */
[----:B------:R-:W-:Y:S02]  /*1220*/  IMAD.MOV R8, RZ, RZ, -R8 ;  /* 0x000000ffff087224 */ /* 0x000fe400078e0a08 */
[----:B------:R-:W-:Y:S02]  /*1230*/  VIADD R14, R0, 0x31 ;  /* 0x00000031000e7836 */ /* 0x000fe40000000000 */
[----:B------:R-:W-:-:S03]  /*1240*/  IMAD.HI.U32 R6, R40, R45, RZ ;  /* 0x0000002d28067227 */ /* 0x000fc600078e00ff */
[----:B------:R-:W-:Y:S01]  /*1250*/  STL [R1+0x948], R14 ;  /* 0x0009480e01007387 */ /* 0x000fe20000100800 */
[----:B------:R-:W-:Y:S01]  /*1260*/  IMAD R88, R39, R7, R88 ;  /* 0x0000000727587224 */ /* 0x000fe200078e0258 */
[----:B------:R-:W-:Y:S01]  /*1270*/  IABS R83, R14 ;  /* 0x0000000e00537213 */ /* 0x000fe20000000000 */
[C---:B------:R-:W-:Y:S01]  /*1280*/  IMAD.HI.U32 R10, R40.reuse, R56, RZ ;  /* 0x00000038280a7227 */ /* 0x040fe200078e00ff */
[----:B------:R1:W-:Y:S03]  /*1290*/  STL [R1+0x968], R11 ;  /* 0x0009680b01007387 */ /* 0x0003e60000100800 */
[----:B------:R-:W-:-:S04]  /*12a0*/  IMAD.HI.U32 R7, R40, R68, RZ ;  /* 0x0000004428077227 */ /* 0x000fc800078e00ff */
[C---:B------:R-:W-:Y:S02]  /*12b0*/  VIADD R158, R0.reuse, 0x41 ;  /* 0x00000041009e7836 */ /* 0x040fe40000000000 */
[C---:B------:R-:W-:Y:S02]  /*12c0*/  VIADD R118, R0.reuse, 0x49 ;  /* 0x0000004900767836 */ /* 0x040fe40000000000 */
[----:B------:R-:W-:Y:S01]  /*12d0*/  IMAD.MOV R9, RZ, RZ, -R9 ;  /* 0x000000ffff097224 */ /* 0x000fe200078e0a09 */
[----:B------:R-:W-:Y:S01]  /*12e0*/  STL [R1+0x998], R158 ;  /* 0x0009989e01007387 */ /* 0x000fe20000100800 */
[----:B------:R-:W-:Y:S01]  /*12f0*/  IMAD R91, R39, R8, R91 ;  /* 0x00000008275b7224 */ /* 0x000fe200078e025b */
[----:B------:R-:W-:Y:S01]  /*1300*/  IABS R71, R118 ;  /* 0x0000007600477213 */ /* 0x000fe20000000000 */
[C---:B------:R-:W-:Y:S01]  /*1310*/  VIADD R105, R0.reuse, 0x51 ;  /* 0x0000005100697836 */ /* 0x040fe20000000000 */
[----:B------:R-:W-:Y:S01]  /*1320*/  STL [R1+0x9c8], R118 ;  /* 0x0009c87601007387 */ /* 0x000fe20000100800 */
[----:B0-----:R-:W-:Y:S01]  /*1330*/  VIADD R15, R0, 0x61 ;  /* 0x00000061000f7836 */ /* 0x001fe20000000000 */
[----:B------:R-:W-:Y:S01]  /*1340*/  IABS R75, R158 ;  /* 0x0000009e004b7213 */ /* 0x000fe20000000000 */
[----:B------:R-:W-:Y:S01]  /*1350*/  IMAD.MOV R6, RZ, RZ, -R6 ;  /* 0x000000ffff067224 */ /* 0x000fe200078e0a06 */
[----:B------:R-:W-:Y:S01]  /*1360*/  STL [R1+0x9c0], R105 ;  /* 0x0009c06901007387 */ /* 0x000fe20000100800 */
[----:B------:R-:W-:Y:S01]  /*1370*/  IMAD.MOV R10, RZ, RZ, -R10 ;  /* 0x000000ffff0a7224 */ /* 0x000fe200078e0a0a */
[----:B------:R-:W-:Y:S01]  /*1380*/  IABS R59, R15 ;  /* 0x0000000f003b7213 */ /* 0x000fe20000000000 */
[----:B------:R-:W-:Y:S01]  /*1390*/  IMAD.HI.U32 R8, R40, R79, RZ ;  /* 0x0000004f28087227 */ /* 0x000fe200078e00ff */
[----:B------:R-:W-:-:S03]  /*13a0*/  IABS R67, R105 ;  /* 0x0000006900437213 */ /* 0x000fc60000000000 */
[C---:B------:R-:W-:Y:S02]  /*13b0*/  VIADD R19, R0.reuse, 0x59 ;  /* 0x0000005900137836 */ /* 0x040fe40000000000 */
[----:B------:R-:W-:Y:S02]  /*13c0*/  IMAD.MOV R7, RZ, RZ, -R7 ;  /* 0x000000ffff077224 */ /* 0x000fe400078e0a07 */
[----:B-1----:R-:W-:Y:S01]  /*13d0*/  VIADD R11, R0, 0x69 ;  /* 0x00000069000b7836 */ /* 0x002fe20000000000 */
[----:B------:R-:W-:Y:S01]  /*13e0*/  STL [R1+0x9b0], R19 ;  /* 0x0009b01301007387 */ /* 0x000fe20000100800 */
[C---:B------:R-:W-:Y:S01]  /*13f0*/  IMAD R60, R39.reuse, R9, R60 ;  /* 0x00000009273c7224 */ /* 0x040fe200078e023c */
[----:B------:R-:W-:Y:S01]  /*1400*/  IABS R63, R19 ;  /* 0x00000013003f7213 */ /* 0x000fe20000000000 */
[C---:B------:R-:W-:Y:S01]  /*1410*/  IMAD R45, R39.reuse, R6, R45 ;  /* 0x00000006272d7224 */ /* 0x040fe200078e022d */
[----:B------:R0:W-:Y:S01]  /*1420*/  STL [R1+0x990], R15 ;  /* 0x0009900f01007387 */ /* 0x0001e20000100800 */
[----:B------:R-:W-:Y:S01]  /*1430*/  IMAD R56, R39, R10, R56 ;  /* 0x0000000a27387224 */ /* 0x000fe200078e0238 */
[----:B------:R-:W-:Y:S01]  /*1440*/  IABS R55, R11 ;  /* 0x0000000b00377213 */ /* 0x000fe20000000000 */
[----:B------:R-:W-:Y:S01]  /*1450*/  IMAD.HI.U32 R9, R40, R53, RZ ;  /* 0x0000003528097227 */ /* 0x000fe200078e00ff */
[----:B------:R1:W-:Y:S03]  /*1460*/  STL [R1+0x980], R11 ;  /* 0x0009800b01007387 */ /* 0x0003e60000100800 */
[----:B------:R-:W-:-:S02]  /*1470*/  IMAD.MOV R8, RZ, RZ, -R8 ;  /* 0x000000ffff087224 */ /* 0x000fc400078e0a08 */
[----:B------:R-:W-:-:S04]  /*1480*/  IMAD.HI.U32 R6, R40, R34, RZ ;  /* 0x0000002228067227 */ /* 0x000fc800078e00ff */
[----:B------:R-:W-:Y:S02]  /*1490*/  IMAD R68, R39, R7, R68 ;  /* 0x0000000727447224 */ /* 0x000fe400078e0244 */
[----:B------:R-:W-:-:S04]  /*14a0*/  IMAD.HI.U32 R10, R40, R50, RZ ;  /* 0x00000032280a7227 */ /* 0x000fc800078e00ff */
[----:B------:R-:W-:-:S04]  /*14b0*/  IMAD.HI.U32 R7, R40, R95, RZ ;  /* 0x0000005f28077227 */ /* 0x000fc800078e00ff */
[C---:B------:R-:W-:Y:S02]  /*14c0*/  VIADD R164, R0.reuse, 0x71 ;  /* 0x0000007100a47836 */ /* 0x040fe40000000000 */
[----:B------:R-:W-:Y:S02]  /*14d0*/  IMAD.MOV R12, RZ, RZ, -R9 ;  /* 0x000000ffff0c7224 */ /* 0x000fe400078e0a09 */
[----:B------:R-:W-:Y:S01]  /*14e0*/  IMAD R79, R39, R8, R79 ;  /* 0x00000008274f7224 */ /* 0x000fe200078e024f */
[----:B------:R-:W-:Y:S01]  /*14f0*/  STL [R1+0x96c], R164 ;  /* 0x00096ca401007387 */ /* 0x000fe20000100800 */
[C---:B0-----:R-:W-:Y:S01]  /*1500*/  VIADD R15, R0.reuse, 0x79 ;  /* 0x00000079000f7836 */ /* 0x041fe20000000000 */
[----:B------:R-:W-:Y:S01]  /*1510*/  IABS R52, R164 ;  /* 0x000000a400347213 */ /* 0x000fe20000000000 */
[----:B-1----:R-:W-:Y:S02]  /*1520*/  VIADD R11, R0, 0x22 ;  /* 0x00000022000b7836 */ /* 0x002fe40000000000 */
[----:B------:R-:W-:Y:S01]  /*1530*/  IMAD.MOV R6, RZ, RZ, -R6 ;  /* 0x000000ffff067224 */ /* 0x000fe200078e0a06 */
[----:B------:R0:W-:Y:S01]  /*1540*/  STL [R1+0x958], R15 ;  /* 0x0009580f01007387 */ /* 0x0001e20000100800 */
[----:B------:R-:W-:Y:S01]  /*1550*/  IMAD.MOV R9, RZ, RZ, -R10 ;  /* 0x000000ffff097224 */ /* 0x000fe200078e0a0a */
[----:B------:R-:W-:Y:S01]  /*1560*/  IABS R90, R11 ;  /* 0x0000000b005a7213 */ /* 0x000fe20000000000 */
[----:B------:R-:W-:Y:S01]  /*1570*/  IMAD.HI.U32 R8, R40, R59, RZ ;  /* 0x0000003b28087227 */ /* 0x000fe200078e00ff */
[----:B------:R-:W-:-:S03]  /*1580*/  IABS R49, R15 ;  /* 0x0000000f00317213 */ /* 0x000fc60000000000 */
[C---:B------:R-:W-:Y:S02]  /*1590*/  VIADD R27, R0.reuse, 0x12 ;  /* 0x00000012001b7836 */ /* 0x040fe40000000000 */
[----:B------:R-:W-:Y:S01]  /*15a0*/  IMAD.MOV R10, RZ, RZ, -R7 ;  /* 0x000000ffff0a7224 */ /* 0x000fe200078e0a07 */
[----:B0-----:R-:W0:Y:S01]  /*15b0*/  LDC R15, c[0x0][0x3a0] ;  /* 0x0000e800ff0f7b82 */ /* 0x001e220000000800 */
[----:B------:R-:W-:Y:S01]  /*15c0*/  VIADD R146, R0, 0x1a ;  /* 0x0000001a00927836 */ /* 0x000fe20000000000 */
[----:B------:R-:W-:Y:S01]  /*15d0*/  STL [R1+0x90c], R27 ;  /* 0x00090c1b01007387 */ /* 0x000fe20000100800 */
[C---:B------:R-:W-:Y:S01]  /*15e0*/  IMAD.HI.U32 R7, R40.reuse, R83, RZ ;  /* 0x0000005328077227 */ /* 0x040fe200078e00ff */
[----:B------:R-:W-:Y:S02]  /*15f0*/  IABS R98, R27 ;  /* 0x0000001b00627213 */ /* 0x000fe40000000000 */
[----:B------:R-:W-:Y:S01]  /*1600*/  STL [R1+0x91c], R146 ;  /* 0x00091c9201007387 */ /* 0x000fe20000100800 */
[----:B------:R-:W-:Y:S01]  /*1610*/  IMAD R34, R39, R6, R34 ;  /* 0x0000000627227224 */ /* 0x000fe200078e0222 */
[----:B------:R-:W-:Y:S01]  /*1620*/  IABS R94, R146 ;  /* 0x00000092005e7213 */ /* 0x000fe20000000000 */
[----:B------:R-:W-:Y:S01]  /*1630*/  IMAD.MOV R8, RZ, RZ, -R8 ;  /* 0x000000ffff087224 */ /* 0x000fe200078e0a08 */
[----:B------:R1:W-:Y:S01]  /*1640*/  STL [R1+0x928], R11 ;  /* 0x0009280b01007387 */ /* 0x0003e20000100800 */
[----:B------:R-:W-:-:S04]  /*1650*/  IMAD.HI.U32 R6, R40, R92, RZ ;  /* 0x0000005c28067227 */ /* 0x000fc800078e00ff */
[----:B------:R-:W-:Y:S02]  /*1660*/  IMAD R53, R39, R12, R53 ;  /* 0x0000000c27357224 */ /* 0x000fe400078e0235 */
[----:B------:R-:W-:Y:S02]  /*1670*/  IMAD.MOV R12, RZ, RZ, -R7 ;  /* 0x000000ffff0c7224 */ /* 0x000fe400078e0a07 */
[----:B------:R-:W-:-:S04]  /*1680*/  IMAD.HI.U32 R7, R40, R63, RZ ;  /* 0x0000003f28077227 */ /* 0x000fc800078e00ff */
[----:B------:R-:W-:Y:S02]  /*1690*/  IMAD R59, R39, R8, R59 ;  /* 0x00000008273b7224 */ /* 0x000fe400078e023b */
[----:B-1----:R-:W-:Y:S02]  /*16a0*/  VIADD R11, R0, 0x42 ;  /* 0x00000042000b7836 */ /* 0x002fe40000000000 */
[----:B------:R-:W-:Y:S02]  /*16b0*/  IMAD.MOV R6, RZ, RZ, -R6 ;  /* 0x000000ffff067224 */ /* 0x000fe400078e0a06 */
[----:B------:R-:W-:Y:S01]  /*16c0*/  IMAD.HI.U32 R8, R40, R90, RZ ;  /* 0x0000005a28087227 */ /* 0x000fe200078e00ff */
[----:B------:R-:W-:-:S03]  /*16d0*/  IABS R74, R11 ;  /* 0x0000000b004a7213 */ /* 0x000fc60000000000 */
[C---:B------:R-:W-:Y:S02]  /*16e0*/  IMAD R83, R39.reuse, R12, R83 ;  /* 0x0000000c27537224 */ /* 0x040fe400078e0253 */
[----:B------:R-:W-:Y:S02]  /*16f0*/  IMAD.MOV R12, RZ, RZ, -R7 ;  /* 0x000000ffff0c7224 */ /* 0x000fe400078e0a07 */
[----:B------:R-:W-:Y:S02]  /*1700*/  IMAD R92, R39, R6, R92 ;  /* 0x00000006275c7224 */ /* 0x000fe400078e025c */
[----:B------:R-:W-:Y:S02]  /*1710*/  IMAD.MOV R8, RZ, RZ, -R8 ;  /* 0x000000ffff087224 */ /* 0x000fe400078e0a08 */
[----:B------:R-:W-:-:S04]  /*1720*/  IMAD.HI.U32 R6, R40, R72, RZ ;  /* 0x0000004828067227 */ /* 0x000fc800078e00ff */
[C---:B------:R-:W-:Y:S02]  /*1730*/  IMAD R63, R39.reuse, R12, R63 ;  /* 0x0000000c273f7224 */ /* 0x040fe400078e023f */
[C---:B------:R-:W-:Y:S02]  /*1740*/  VIADD R35, R0.reuse, 0x2a ;  /* 0x0000002a00237836 */ /* 0x040fe40000000000 */
[C---:B------:R-:W-:Y:S02]  /*1750*/  VIADD R12, R0.reuse, 0x32 ;  /* 0x00000032000c7836 */ /* 0x040fe40000000000 */
        /* <DEDUP_REMOVED lines=11> */
[C---:B------:R-:W-:Y:S01]  /*1810*/  VIADD R111, R0.reuse, 0x4a ;  /* 0x0000004a006f7836 */ /* 0x040fe20000000000 */
[----:B------:R1:W-:Y:S01]  /*1820*/  STL [R1+0x9a4], R11 ;  /* 0x0009a40b01007387 */ /* 0x0003e20000100800 */
[C---:B------:R-:W-:Y:S01]  /*1830*/  VIADD R19, R0.reuse, 0x52 ;  /* 0x0000005200137836 */ /* 0x040fe20000000000 */
[----:B------:R-:W-:Y:S01]  /*1840*/  IABS R78, R31 ;  /* 0x0000001f004e7213 */ /* 0x000fe20000000000 */
[C---:B------:R-:W-:Y:S01]  /*1850*/  VIADD R38, R0.reuse, 0x5a ;  /* 0x0000005a00267836 */ /* 0x040fe20000000000 */
[----:B------:R-:W-:Y:S01]  /*1860*/  STL [R1+0x9d4], R111 ;  /* 0x0009d46f01007387 */ /* 0x000fe20000100800 */
[----:B------:R-:W-:Y:S01]  /*1870*/  IMAD R72, R39, R6, R72 ;  /* 0x0000000627487224 */ /* 0x000fe200078e0248 */
[----:B------:R-:W-:Y:S01]  /*1880*/  IABS R66, R19 ;  /* 0x0000001300427213 */ /* 0x000fe20000000000 */
[----:B------:R-:W-:Y:S01]  /*1890*/  IMAD.MOV R8, RZ, RZ, -R8 ;  /* 0x000000ffff087224 */ /* 0x000fe200078e0a08 */
[----:B------:R-:W-:Y:S01]  /*18a0*/  STL [R1+0x9bc], R19 ;  /* 0x0009bc1301007387 */ /* 0x000fe20000100800 */
[----:B------:R-:W-:Y:S01]  /*18b0*/  VIADD R30, R0, 0x62 ;  /* 0x00000062001e7836 */ /* 0x000fe20000000000 */
[----:B------:R-:W-:Y:S01]  /*18c0*/  IABS R62, R38 ;  /* 0x00000026003e7213 */ /* 0x000fe20000000000 */
[----:B------:R-:W-:Y:S01]  /*18d0*/  IMAD.HI.U32 R6, R40, R99, RZ ;  /* 0x0000006328067227 */ /* 0x000fe200078e00ff */
[----:B------:R-:W-:Y:S01]  /*18e0*/  STL [R1+0x9ac], R38 ;  /* 0x0009ac2601007387 */ /* 0x000fe20000100800 */
[----:B------:R-:W-:-:S02]  /*18f0*/  IABS R70, R111 ;  /* 0x0000006f00467213 */ /* 0x000fc40000000000 */
[C---:B------:R-:W-:Y:S01]  /*1900*/  VIADD R163, R0.reuse, 0x72 ;  /* 0x0000007200a37836 */ /* 0x040fe20000000000 */
[----:B------:R-:W-:Y:S01]  /*1910*/  STL [R1+0x98c], R30 ;  /* 0x00098c1e01007387 */ /* 0x000fe20000100800 */
[----:B-1----:R-:W-:Y:S01]  /*1920*/  VIADD R11, R0, 0x7a ;  /* 0x0000007a000b7836 */ /* 0x002fe20000000000 */
[----:B------:R-:W-:Y:S01]  /*1930*/  IABS R58, R30 ;  /* 0x0000001e003a7213 */ /* 0x000fe20000000000 */
[----:B------:R-:W-:Y:S01]  /*1940*/  IMAD R74, R39, R8, R74 ;  /* 0x00000008274a7224 */ /* 0x000fe200078e024a */
[----:B------:R-:W-:Y:S01]  /*1950*/  STL [R1+0x960], R163 ;  /* 0x000960a301007387 */ /* 0x000fe20000100800 */
[----:B------:R-:W-:Y:S01]  /*1960*/  IMAD.MOV R6, RZ, RZ, -R6 ;  /* 0x000000ffff067224 */ /* 0x000fe200078e0a06 */
[----:B------:R-:W-:Y:S01]  /*1970*/  IABS R48, R11 ;  /* 0x0000000b00307213 */ /* 0x000fe20000000000 */
[----:B------:R-:W-:Y:S01]  /*1980*/  IMAD.HI.U32 R8, R40, R54, RZ ;  /* 0x0000003628087227 */ /* 0x000fe200078e00ff */
[----:B------:R-:W-:Y:S01]  /*1990*/  STL [R1+0x97c], R123 ;  /* 0x00097c7b01007387 */ /* 0x000fe20000100800 */
[----:B------:R-:W-:-:S02]  /*19a0*/  IABS R51, R163 ;  /* 0x000000a300337213 */ /* 0x000fc40000000000 */
[----:B------:R-:W-:Y:S01]  /*19b0*/  VIADD R139, R0, 0x13 ;  /* 0x00000013008b7836 */ /* 0x000fe20000000000 */
[----:B------:R1:W-:Y:S01]  /*19c0*/  STL [R1+0x954], R11 ;  /* 0x0009540b01007387 */ /* 0x0003e20000100800 */
[C---:B------:R-:W-:Y:S02]  /*19d0*/  IMAD R99, R39.reuse, R6, R99 ;  /* 0x0000000627637224 */ /* 0x040fe400078e0263 */
[----:B------:R-:W-:Y:S01]  /*19e0*/  IMAD R95, R39, R10, R95 ;  /* 0x0000000a275f7224 */ /* 0x000fe200078e025f */
[----:B------:R-:W-:Y:S01]  /*19f0*/  IABS R97, R139 ;  /* 0x0000008b00617213 */ /* 0x000fe20000000000 */
[----:B------:R-:W-:Y:S01]  /*1a00*/  IMAD.MOV R8, RZ, RZ, -R8 ;  /* 0x000000ffff087224 */ /* 0x000fe200078e0a08 */
[----:B------:R2:W-:Y:S01]  /*1a10*/  STL [R1+0x910], R139 ;  /* 0x0009108b01007387 */ /* 0x0005e20000100800 */
[----:B------:R-:W-:-:S04]  /*1a20*/  IMAD.HI.U32 R6, R40, R87, RZ ;  /* 0x0000005728067227 */ /* 0x000fc800078e00ff */
[----:B-1----:R-:W-:Y:S02]  /*1a30*/  IMAD R11, R5, 0x80, R107 ;  /* 0x00000080050b7824 */ /* 0x002fe400078e026b */
[----:B------:R-:W-:-:S03]  /*1a40*/  IMAD.HI.U32 R10, R40, R71, RZ ;  /* 0x00000047280a7227 */ /* 0x000fc600078e00ff */
[----:B------:R-:W-:Y:S01]  /*1a50*/  ISETP.GE.AND P6, PT, R11, RZ, PT ;  /* 0x000000ff0b00720c */ /* 0x000fe20003fc6270 */
[C---:B------:R-:W-:Y:S01]  /*1a60*/  IMAD R54, R39.reuse, R8, R54 ;  /* 0x0000000827367224 */ /* 0x040fe200078e0236 */
[----:B------:R-:W-:Y:S01]  /*1a70*/  IABS R8, R11 ;  /* 0x0000000b00087213 */ /* 0x000fe20000000000 */
[----:B------:R-:W-:Y:S02]  /*1a80*/  IMAD.MOV R6, RZ, RZ, -R6 ;  /* 0x000000ffff067224 */ /* 0x000fe400078e0a06 */
[----:B------:R-:W-:Y:S02]  /*1a90*/  IMAD.MOV R10, RZ, RZ, -R10 ;  /* 0x000000ffff0a7224 */ /* 0x000fe400078e0a0a */
[C---:B------:R-:W-:Y:S02]  /*1aa0*/  IMAD R87, R39.reuse, R6, R87 ;  /* 0x0000000627577224 */ /* 0x040fe400078e0257 */
[----:B------:R-:W-:Y:S02]  /*1ab0*/  IMAD R71, R39, R10, R71 ;  /* 0x0000000a27477224 */ /* 0x000fe400078e0247 */
[----:B------:R-:W-:-:S04]  /*1ac0*/  IMAD.HI.U32 R2, R40, R97, RZ ;  /* 0x0000006128027227 */ /* 0x000fc800078e00ff */
[----:B------:R-:W-:-:S04]  /*1ad0*/  IMAD.HI.U32 R6, R40, R67, RZ ;  /* 0x0000004328067227 */ /* 0x000fc800078e00ff */
[----:B------:R-:W-:-:S04]  /*1ae0*/  IMAD.HI.U32 R10, R40, R52, RZ ;  /* 0x00000034280a7227 */ /* 0x000fc800078e00ff */
[----:B------:R-:W-:-:S04]  /*1af0*/  IMAD.HI.U32 R4, R4, R8, RZ ;  /* 0x0000000804047227 */ /* 0x000fc800078e00ff */
[----:B------:R-:W-:Y:S02]  /*1b00*/  IMAD.MOV R2, RZ, RZ, -R2 ;  /* 0x000000ffff027224 */ /* 0x000fe400078e0a02 */
[----:B------:R-:W-:Y:S02]  /*1b10*/  IMAD.MOV R6, RZ, RZ, -R6 ;  /* 0x000000ffff067224 */ /* 0x000fe400078e0a06 */
[----:B------:R-:W-:Y:S02]  /*1b20*/  IMAD.MOV R10, RZ, RZ, -R10 ;  /* 0x000000ffff0a7224 */ /* 0x000fe400078e0a0a */
[----:B------:R-:W-:Y:S02]  /*1b30*/  IMAD.MOV R4, RZ, RZ, -R4 ;  /* 0x000000ffff047224 */ /* 0x000fe400078e0a04 */
[C---:B------:R-:W-:Y:S02]  /*1b40*/  IMAD R97, R39.reuse, R2, R97 ;  /* 0x0000000227617224 */ /* 0x040fe400078e0261 */
[----:B------:R-:W-:-:S02]  /*1b50*/  IMAD R67, R39, R6, R67 ;  /* 0x0000000627437224 */ /* 0x000fc400078e0243 */
[----:B------:R-:W-:Y:S02]  /*1b60*/  IMAD R52, R39, R10, R52 ;  /* 0x0000000a27347224 */ /* 0x000fe400078e0234 */
[----:B------:R-:W-:Y:S02]  /*1b70*/  IMAD R2, R3, R4, R8 ;  /* 0x0000000403027224 */ /* 0x000fe400078e0208 */
[----:B------:R-:W-:-:S03]  /*1b80*/  IMAD.HI.U32 R10, R40, R49, RZ ;  /* 0x00000031280a7227 */ /* 0x000fc600078e00ff */
[----:B------:R-:W-:Y:S01]  /*1b90*/  ISETP.GT.U32.AND P0, PT, R3, R2, PT ;  /* 0x000000020300720c */ /* 0x000fe20003f04070 */
[----:B------:R-:W-:-:S04]  /*1ba0*/  IMAD.HI.U32 R6, R40, R98, RZ ;  /* 0x0000006228067227 */ /* 0x000fc800078e00ff */
[----:B------:R-:W-:Y:S02]  /*1bb0*/  IMAD R50, R39, R9, R50 ;  /* 0x0000000927327224 */ /* 0x000fe400078e0232 */
[----:B------:R-:W-:-:S04]  /*1bc0*/  IMAD.HI.U32 R9, R40, R75, RZ ;  /* 0x0000004b28097227 */ /* 0x000fc800078e00ff */
[----:B------:R-:W-:Y:S02]  /*1bd0*/  IMAD.MOV R10, RZ, RZ, -R10 ;  /* 0x000000ffff0a7224 */ /* 0x000fe400078e0a0a */
        /* <DEDUP_REMOVED lines=8> */
[----:B------:R-:W-:Y:S02]  /*1c60*/  IMAD R75, R39, R14, R75 ;  /* 0x0000000e274b7224 */ /* 0x000fe400078e024b */
[----:B------:R-:W-:Y:S02]  /*1c70*/  IMAD.MOV R14, RZ, RZ, -R9 ;  /* 0x000000ffff0e7224 */ /* 0x000fe400078e0a09 */
[----:B------:R-:W-:Y:S02]  /*1c80*/  IMAD.MOV R6, RZ, RZ, -R6 ;  /* 0x000000ffff067224 */ /* 0x000fe400078e0a06 */
[----:B------:R-:W-:Y:S02]  /*1c90*/  IMAD.MOV R10, RZ, RZ, -R10 ;  /* 0x000000ffff0a7224 */ /* 0x000fe400078e0a0a */
[----:B------:R-:W-:Y:S02]  /*1ca0*/  VIADD R26, R0, 0x1b ;  /* 0x0000001b001a7836 */ /* 0x000fe40000000000 */
[----:B------:R-:W-:-:S03]  /*1cb0*/  IMAD.HI.U32 R9, R40, R86, RZ ;  /* 0x0000005628097227 */ /* 0x000fc600078e00ff */
[----:B------:R-:W-:Y:S01]  /*1cc0*/  IABS R93, R26 ;  /* 0x0000001a005d7213 */ /* 0x000fe20000000000 */
[----:B------:R-:W-:Y:S01]  /*1cd0*/  IMAD.MOV R7, RZ, RZ, -R7 ;  /* 0x000000ffff077224 */ /* 0x000fe200078e0a07 */
[----:B------:R2:W-:Y:S01]  /*1ce0*/  STL [R1+0x920], R26 ;  /* 0x0009201a01007387 */ /* 0x0005e20000100800 */
[C---:B------:R-:W-:Y:S02]  /*1cf0*/  VIADD R119, R0.reuse, 0x23 ;  /* 0x0000002300777836 */ /* 0x040fe40000000000 */
[C---:B------:R-:W-:Y:S02]  /*1d00*/  IMAD R82, R39.reuse, R6, R82 ;  /* 0x0000000627527224 */ /* 0x040fe400078e0252 */
[----:B------:R-:W-:Y:S01]  /*1d10*/  IMAD R66, R39, R10, R66 ;  /* 0x0000000a27427224 */ /* 0x000fe200078e0242 */
[----:B------:R2:W-:Y:S01]  /*1d20*/  STL [R1+0x924], R119 ;  /* 0x0009247701007387 */ /* 0x0005e20000100800 */
[----:B------:R-:W-:Y:S01]  /*1d30*/  VIADD R106, R0, 0x2b ;  /* 0x0000002b006a7836 */ /* 0x000fe20000000000 */
[----:B------:R-:W-:Y:S01]  /*1d40*/  IABS R89, R119 ;  /* 0x0000007700597213 */ /* 0x000fe20000000000 */
[----:B------:R-:W-:-:S02]  /*1d50*/  @!P0 IMAD.IADD R2, R2, 0x1, -R3 ;  /* 0x0000000102028824 */ /* 0x000fc400078e0a03 */
[----:B------:R-:W-:Y:S01]  /*1d60*/  IMAD.MOV R9, RZ, RZ, -R9 ;  /* 0x000000ffff097224 */ /* 0x000fe200078e0a09 */
[----:B------:R2:W-:Y:S01]  /*1d70*/  STL [R1+0x93c], R106 ;  /* 0x00093c6a01007387 */ /* 0x0005e20000100800 */
[----:B------:R-:W-:Y:S01]  /*1d80*/  IMAD R94, R39, R7, R94 ;  /* 0x00000007275e7224 */ /* 0x000fe200078e025e */
[----:B------:R-:W-:Y:S01]  /*1d90*/  ISETP.GT.U32.AND P0, PT, R3, R2, PT ;  /* 0x000000020300720c */ /* 0x000fe20003f04070 */
[C---:B------:R-:W-:Y:S01]  /*1da0*/  IMAD.HI.U32 R6, R40.reuse, R62, RZ ;  /* 0x0000003e28067227 */ /* 0x040fe200078e00ff */
[----:B------:R2:W-:Y:S01]  /*1db0*/  STL [R1+0x8a4], R11 ;  /* 0x0008a40b01007387 */ /* 0x0005e20000100800 */
[----:B------:R-:W-:Y:S02]  /*1dc0*/  IABS R85, R106 ;  /* 0x0000006a00557213 */ /* 0x000fe40000000000 */
[----:B------:R-:W-:-:S04]  /*1dd0*/  IMAD.HI.U32 R10, R40, R48, RZ ;  /* 0x00000030280a7227 */ /* 0x000fc800078e00ff */
[C---:B------:R-:W-:Y:S02]  /*1de0*/  VIADD R117, R0.reuse, 0x33 ;  /* 0x0000003300757836 */ /* 0x040fe40000000000 */
[----:B------:R-:W-:Y:S02]  /*1df0*/  VIADD R116, R0, 0x3b ;  /* 0x0000003b00747836 */ /* 0x000fe40000000000 */
[----:B------:R-:W-:Y:S01]  /*1e00*/  IMAD.HI.U32 R7, R40, R78, RZ ;  /* 0x0000004e28077227 */ /* 0x000fe200078e00ff */
[----:B------:R-:W-:Y:S01]  /*1e10*/  IABS R81, R117 ;  /* 0x0000007500517213 */ /* 0x000fe20000000000 */
[----:B------:R2:W-:Y:S01]  /*1e20*/  STL [R1+0x94c], R117 ;  /* 0x00094c7501007387 */ /* 0x0005e20000100800 */
[----:B------:R-:W-:Y:S01]  /*1e30*/  IABS R77, R116 ;  /* 0x00000074004d7213 */ /* 0x000fe20000000000 */
[C---:B------:R-:W-:Y:S02]  /*1e40*/  VIADD R115, R0.reuse, 0x43 ;  /* 0x0000004300737836 */ /* 0x040fe40000000000 */
[----:B------:R-:W-:Y:S01]  /*1e50*/  IMAD R86, R39, R9, R86 ;  /* 0x0000000927567224 */ /* 0x000fe200078e0256 */
[----:B------:R2:W-:Y:S01]  /*1e60*/  STL [R1+0x970], R116 ;  /* 0x0009707401007387 */ /* 0x0005e20000100800 */
[----:B------:R-:W-:Y:S01]  /*1e70*/  IMAD.MOV R6, RZ, RZ, -R6 ;  /* 0x000000ffff067224 */ /* 0x000fe200078e0a06 */
[----:B------:R-:W-:Y:S01]  /*1e80*/  IABS R73, R115 ;  /* 0x0000007300497213 */ /* 0x000fe20000000000 */
[----:B------:R-:W-:Y:S01]  /*1e90*/  IMAD.MOV R10, RZ, RZ, -R10 ;  /* 0x000000ffff0a7224 */ /* 0x000fe200078e0a0a */
[----:B------:R2:W-:Y:S01]  /*1ea0*/  STL [R1+0x9a0], R115 ;  /* 0x0009a07301007387 */ /* 0x0005e20000100800 */
[----:B------:R-:W-:-:S02]  /*1eb0*/  VIADD R114, R0, 0x4b ;  /* 0x0000004b00727836 */ /* 0x000fc40000000000 */
[----:B------:R-:W-:-:S03]  /*1ec0*/  IMAD.HI.U32 R9, R40, R70, RZ ;  /* 0x0000004628097227 */ /* 0x000fc600078e00ff */
[----:B------:R2:W-:Y:S01]  /*1ed0*/  STL [R1+0x9d0], R114 ;  /* 0x0009d07201007387 */ /* 0x0005e20000100800 */
[----:B------:R-:W-:Y:S01]  /*1ee0*/  IMAD.MOV R7, RZ, RZ, -R7 ;  /* 0x000000ffff077224 */ /* 0x000fe200078e0a07 */
[----:B------:R-:W-:Y:S01]  /*1ef0*/  IABS R69, R114 ;  /* 0x0000007200457213 */ /* 0x000fe20000000000 */
[----:B------:R-:W-:-:S04]  /*1f00*/  IMAD.HI.U32 R5, R40, R93, RZ ;  /* 0x0000005d28057227 */ /* 0x000fc800078e00ff */
[C---:B------:R-:W-:Y:S02]  /*1f10*/  VIADD R113, R0.reuse, 0x53 ;  /* 0x0000005300717836 */ /* 0x040fe40000000000 */
[C---:B------:R-:W-:Y:S02]  /*1f20*/  VIADD R109, R0.reuse, 0x5b ;  /* 0x0000005b006d7836 */ /* 0x040fe40000000000 */
[----:B------:R-:W-:Y:S01]  /*1f30*/  VIADD R108, R0, 0x63 ;  /* 0x00000063006c7836 */ /* 0x000fe20000000000 */
[----:B------:R2:W-:Y:S01]  /*1f40*/  STL [R1+0x9b8], R113 ;  /* 0x0009b87101007387 */ /* 0x0005e20000100800 */
[C---:B------:R-:W-:Y:S01]  /*1f50*/  IMAD R62, R39.reuse, R6, R62 ;  /* 0x00000006273e7224 */ /* 0x040fe200078e023e */
[----:B------:R-:W-:Y:S01]  /*1f60*/  IABS R65, R113 ;  /* 0x0000007100417213 */ /* 0x000fe20000000000 */
[C---:B------:R-:W-:Y:S01]  /*1f70*/  IMAD R48, R39.reuse, R10, R48 ;  /* 0x0000000a27307224 */ /* 0x040fe200078e0230 */
[----:B------:R2:W-:Y:S01]  /*1f80*/  STL [R1+0x9a8], R109 ;  /* 0x0009a86d01007387 */ /* 0x0005e20000100800 */
[----:B------:R-:W-:Y:S01]  /*1f90*/  IMAD.MOV R9, RZ, RZ, -R9 ;  /* 0x000000ffff097224 */ /* 0x000fe200078e0a09 */
[----:B------:R-:W-:Y:S01]  /*1fa0*/  IABS R61, R109 ;  /* 0x0000006d003d7213 */ /* 0x000fe20000000000 */
[----:B------:R-:W-:Y:S01]  /*1fb0*/  IMAD R78, R39, R7, R78 ;  /* 0x00000007274e7224 */ /* 0x000fe200078e024e */
[----:B------:R2:W-:Y:S01]  /*1fc0*/  STL [R1+0x988], R108 ;  /* 0x0009886c01007387 */ /* 0x0005e20000100800 */
[----:B------:R-:W-:Y:S01]  /*1fd0*/  IMAD.HI.U32 R6, R40, R89, RZ ;  /* 0x0000005928067227 */ /* 0x000fe200078e00ff */
[----:B------:R-:W-:-:S03]  /*1fe0*/  IABS R57, R108 ;  /* 0x0000006c00397213 */ /* 0x000fc60000000000 */
[----:B------:R-:W-:Y:S02]  /*1ff0*/  IMAD.MOV R10, RZ, RZ, -R5 ;  /* 0x000000ffff0a7224 */ /* 0x000fe400078e0a05 */
[----:B------:R-:W-:-:S04]  /*2000*/  IMAD.HI.U32 R7, R40, R58, RZ ;  /* 0x0000003a28077227 */ /* 0x000fc800078e00ff */
[----:B------:R-:W-:-:S04]  /*2010*/  IMAD.HI.U32 R4, R40, R81, RZ ;  /* 0x0000005128047227 */ /* 0x000fc800078e00ff */
[----:B------:R-:W-:-:S04]  /*2020*/  IMAD.HI.U32 R5, R40, R77, RZ ;  /* 0x0000004d28057227 */ /* 0x000fc800078e00ff */
[C---:B------:R-:W-:Y:S02]  /*2030*/  IMAD R70, R39.reuse, R9, R70 ;  /* 0x0000000927467224 */ /* 0x040fe400078e0246 */
[----:B------:R-:W-:Y:S02]  /*2040*/  IMAD.MOV R6, RZ, RZ, -R6 ;  /* 0x000000ffff067224 */ /* 0x000fe400078e0a06 */
[----:B------:R-:W-:Y:S02]  /*2050*/  IMAD R93, R39, R10, R93 ;  /* 0x0000000a275d7224 */ /* 0x000fe400078e025d */
[----:B------:R-:W-:-:S04]  /*2060*/  IMAD.HI.U32 R9, R40, R51, RZ ;  /* 0x0000003328097227 */ /* 0x000fc800078e00ff */
[----:B------:R-:W-:Y:S02]  /*2070*/  IMAD.MOV R7, RZ, RZ, -R7 ;  /* 0x000000ffff077224 */ /* 0x000fe400078e0a07 */
[----:B------:R-:W-:Y:S02]  /*2080*/  IMAD.MOV R8, RZ, RZ, -R4 ;  /* 0x000000ffff087224 */ /* 0x000fe400078e0a04 */
[----:B------:R-:W-:Y:S02]  /*2090*/  IMAD.MOV R10, RZ, RZ, -R5 ;  /* 0x000000ffff0a7224 */ /* 0x000fe400078e0a05 */
[----:B------:R-:W-:-:S04]  /*20a0*/  IMAD.HI.U32 R4, R40, R65, RZ ;  /* 0x0000004128047227 */ /* 0x000fc800078e00ff */
[----:B0-----:R-:W-:Y:S02]  /*20b0*/  VIADD R5, R15, 0xffffffff ;  /* 0xffffffff0f057836 */ /* 0x001fe40000000000 */
[----:B------:R-:W-:Y:S02]  /*20c0*/  IMAD R89, R39, R6, R89 ;  /* 0x0000000627597224 */ /* 0x000fe400078e0259 */
[----:B------:R-:W-:Y:S01]  /*20d0*/  @!P0 IMAD.IADD R2, R2, 0x1, -R3 ;  /* 0x0000000102028824 */ /* 0x000fe200078e0a03 */
[----:B------:R-:W-:Y:S01]  /*20e0*/  ISETP.GE.U32.AND P2, PT, R5, 0x7fffff80, PT ;  /* 0x7fffff800500780c */ /* 0x000fe20003f46070 */
[----:B------:R-:W-:Y:S02]  /*20f0*/  IMAD.MOV R12, RZ, RZ, -R9 ;  /* 0x000000ffff0c7224 */ /* 0x000fe400078e0a09 */
[----:B------:R-:W-:Y:S02]  /*2100*/  IMAD R58, R39, R7, R58 ;  /* 0x00000007273a7224 */ /* 0x000fe400078e023a */
[----:B------:R-:W-:-:S04]  /*2110*/  IMAD.HI.U32 R6, R40, R73, RZ ;  /* 0x0000004928067227 */ /* 0x000fc800078e00ff */
[----:B------:R-:W-:Y:S02]  /*2120*/  VIADD R3, R15, 0xffffffef ;  /* 0xffffffef0f037836 */ /* 0x000fe40000000000 */
[----:B------:R-:W-:-:S03]  /*2130*/  IMAD.HI.U32 R7, R40, R85, RZ ;  /* 0x0000005528077227 */ /* 0x000fc600078e00ff */
[----:B------:R-:W-:Y:S01]  /*2140*/  ISETP.GE.U32.AND P4, PT, R3, 0x7fffff70, PT ;  /* 0x7fffff700300780c */ /* 0x000fe20003f86070 */
[----:B------:R-:W-:Y:S02]  /*2150*/  IMAD.MOV R4, RZ, RZ, -R4 ;  /* 0x000000ffff047224 */ /* 0x000fe400078e0a04 */
[----:B------:R-:W-:Y:S02]  /*2160*/  VIADD R5, R15, 0xffffffe7 ;  /* 0xffffffe70f057836 */ /* 0x000fe40000000000 */
[----:B------:R-:W-:Y:S02]  /*2170*/  IMAD R51, R39, R12, R51 ;  /* 0x0000000c27337224 */ /* 0x000fe400078e0233 */
[----:B------:R-:W-:Y:S01]  /*2180*/  IMAD.MOV R6, RZ, RZ, -R6 ;  /* 0x000000ffff067224 */ /* 0x000fe200078e0a06 */
[----:B------:R-:W-:Y:S01]  /*2190*/  ISETP.GE.U32.AND P5, PT, R5, 0x7fffff68, PT ;  /* 0x7fffff680500780c */ /* 0x000fe20003fa6070 */
[----:B------:R-:W-:Y:S02]  /*21a0*/  IMAD.MOV R12, RZ, RZ, -R7 ;  /* 0x000000ffff0c7224 */ /* 0x000fe400078e0a07 */
[----:B------:R-:W-:-:S02]  /*21b0*/  IMAD R65, R39, R4, R65 ;  /* 0x0000000427417224 */ /* 0x000fc400078e0241 */
[----:B------:R-:W-:-:S04]  /*21c0*/  IMAD.HI.U32 R7, R40, R69, RZ ;  /* 0x0000004528077227 */ /* 0x000fc800078e00ff */
[----:B------:R-:W-:-:S04]  /*21d0*/  IMAD.HI.U32 R3, R40, R61, RZ ;  /* 0x0000003d28037227 */ /* 0x000fc800078e00ff */
[----:B------:R-:W-:-:S04]  /*21e0*/  IMAD.HI.U32 R4, R40, R57, RZ ;  /* 0x0000003928047227 */ /* 0x000fc800078e00ff */
[C---:B------:R-:W-:Y:S02]  /*21f0*/  IMAD R73, R39.reuse, R6, R73 ;  /* 0x0000000627497224 */ /* 0x040fe400078e0249 */
[----:B------:R-:W-:Y:S02]  /*2200*/  IMAD R85, R39, R12, R85 ;  /* 0x0000000c27557224 */ /* 0x000fe400078e0255 */
[----:B------:R-:W-:Y:S02]  /*2210*/  VIADD R6, R15, 0xfffffff7 ;  /* 0xfffffff70f067836 */ /* 0x000fe40000000000 */
[----:B------:R-:W-:Y:S02]  /*2220*/  IMAD.MOV.U32 R5, RZ, RZ, R2 ;  /* 0x000000ffff057224 */ /* 0x000fe400078e0002 */
[----:B------:R-:W-:Y:S01]  /*2230*/  IMAD.MOV R12, RZ, RZ, -R7 ;  /* 0x000000ffff0c7224 */ /* 0x000fe200078e0a07 */
[----:B------:R-:W-:Y:S01]  /*2240*/  ISETP.GE.U32.AND P0, PT, R6, 0x7fffff78, PT ;  /* 0x7fffff780600780c */ /* 0x000fe20003f06070 */
[----:B------:R-:W-:-:S02]  /*2250*/  IMAD.MOV R2, RZ, RZ, -R3 ;  /* 0x000000ffff027224 */ /* 0x000fc400078e0a03 */
[----:B------:R-:W-:Y:S02]  /*2260*/  IMAD.MOV R4, RZ, RZ, -R4 ;  /* 0x000000ffff047224 */ /* 0x000fe400078e0a04 */
[----:B------:R-:W-:Y:S01]  /*2270*/  @!P6 IMAD.MOV R5, RZ, RZ, -R5 ;  /* 0x000000ffff05e224 */ /* 0x000fe200078e0a05 */
[----:B------:R-:W-:Y:S01]  /*2280*/  @!P3 LOP3.LUT R5, RZ, R28, RZ, 0x33, !PT ;  /* 0x0000001cff05b212 */ /* 0x000fe200078e33ff */
[C---:B------:R-:W-:Y:S02]  /*2290*/  IMAD R55, R39.reuse, R14, R55 ;  /* 0x0000000e27377224 */ /* 0x040fe400078e0237 */
[C---:B------:R-:W-:Y:S02]  /*22a0*/  IMAD R81, R39.reuse, R8, R81 ;  /* 0x0000000827517224 */ /* 0x040fe400078e0251 */
[C---:B------:R-:W-:Y:S02]  /*22b0*/  IMAD R77, R39.reuse, R10, R77 ;  /* 0x0000000a274d7224 */ /* 0x040fe400078e024d */
[----:B------:R-:W-:-:S02]  /*22c0*/  IMAD R69, R39, R12, R69 ;  /* 0x0000000c27457224 */ /* 0x000fc400078e0245 */
[C---:B------:R-:W-:Y:S02]  /*22d0*/  IMAD R61, R39.reuse, R2, R61 ;  /* 0x00000002273d7224 */ /* 0x040fe400078e023d */
[----:B------:R-:W-:Y:S02]  /*22e0*/  IMAD R57, R39, R4, R57 ;  /* 0x0000000427397224 */ /* 0x000fe400078e0239 */
[----:B------:R-:W-:Y:S01]  /*22f0*/  VIADD R3, R15, 0xffffffdf ;  /* 0xffffffdf0f037836 */ /* 0x000fe20000000000 */
[----:B--23--:R-:W-:Y:S06]  /*2300*/  BRA.U UP0, `(.L_x_5) ;  /* 0x0000000100187547 */ /* 0x00cfec000b800000 */
[----:B------:R-:W-:Y:S01]  /*2310*/  ELECT P3, URZ, PT ;  /* 0x0000000000ff782f */ /* 0x000fe20003860000 */
[----:B------:R-:W-:Y:S01]  /*2320*/  IMAD.MOV.U32 R2, RZ, RZ, 0x1 ;  /* 0x00000001ff027424 */ /* 0x000fe200078e00ff */
[----:B------:R-:W-:Y:S01]  /*2330*/  UMOV UR6, 0x40 ;  /* 0x0000004000067882 */ /* 0x000fe20000000000 */
[----:B------:R-:W-:Y:S01]  /*2340*/  UVIRTCOUNT.DEALLOC.SMPOOL 0x80 ;  /* 0x000000800000784c */ /* 0x000fe20000000000 */
[----:B------:R-:W-:-:S09]  /*2350*/  ULEA UR6, UR5, UR6, 0x18 ;  /* 0x0000000605067291 */ /* 0x000fd2000f8ec0ff */
[----:B------:R0:W-:Y:S03]  /*2360*/  @P3 STS.U8 [UR6], R2 ;  /* 0x00000002ff003988 */ /* 0x0001e60008000006 */
.L_x_5:
[----:B------:R-:W-:Y:S01]  /*2370*/  UIADD3 UR10, UPT, UPT, UR8, UR10, URZ ;  /* 0x0000000a080a7290 */ /* 0x000fe2000fffe0ff */
[----:B------:R-:W-:Y:S01]  /*2380*/  ISETP.GE.U32.AND P3, PT, R3, 0x7fffff60, PT ;  /* 0x7fffff600300780c */ /* 0x000fe20003f66070 */
[----:B------:R-:W-:Y:S01]  /*2390*/  VOTEU.ALL UP1, P1 ;  /* 0x0000000000ff7886 */ /* 0x000fe20000820000 */
[----:B------:R-:W-:Y:S01]  /*23a0*/  UIADD3 UR6, UPT, UPT, UR9, 0x10000, URZ ;  /* 0x0001000009067890 */ /* 0x000fe2000fffe0ff */
[----:B------:R-:W-:Y:S01]  /*23b0*/  IMAD R3, R5, UR11, RZ ;  /* 0x0000000b05037c24 */ /* 0x000fe2000f8e02ff */
[----:B------:R-:W-:Y:S01]  /*23c0*/  VOTEU.ALL UP2, P1 ;  /* 0x0000000000ff7886 */ /* 0x000fe20000840000 */
[----:B------:R-:W-:Y:S01]  /*23d0*/  IMAD.SHL.U32 R5, R36, 0x8, RZ ;  /* 0x0000000824057824 */ /* 0x000fe200078e00ff */
[----:B------:R-:W-:-:S04]  /*23e0*/  @!UP1 UIADD3 UR16, UPT, UPT, -UR4, 0x100000, URZ ;  /* 0x0010000004109890 */ /* 0x000fc8000fffe1ff */
[----:B------:R-:W-:Y:S02]  /*23f0*/  @!UP1 USHF.L.U32 UR17, UR16, 0xb, URZ ;  /* 0x0000000b10119899 */ /* 0x000fe400080006ff */
[----:B------:R-:W-:Y:S01]  /*2400*/  @!UP1 USHF.L.U32 UR16, UR16, 0x1, URZ ;  /* 0x0000000110109899 */ /* 0x000fe200080006ff */
[----:B------:R-:W-:Y:S01]  /*2410*/  STL [R1+0xc58], R66 ;  /* 0x000c584201007387 */ /* 0x000fe20000100800 */
[C---:B0-----:R-:W-:Y:S01]  /*2420*/  IADD3 R2, P6, PT, R3.reuse, UR12, RZ ;  /* 0x0000000c03027c10 */ /* 0x041fe2000ffde0ff */
[----:B------:R-:W-:Y:S01]  /*2430*/  IMAD.SHL.U32 R125, R36, 0x10, RZ ;  /* 0x00000010247d7824 */ /* 0x000fe200078e00ff */
[----:B------:R-:W-:Y:S01]  /*2440*/  PRMT R8, RZ, 0x7610, R8 ;  /* 0x00007610ff087816 */ /* 0x000fe20000000008 */
[----:B------:R-:W-:Y:S01]  /*2450*/  STTM.x128 tmem[UR10], RZ ;  /* 0x000000ff000079ed */ /* 0x000fe200083c000a */
[----:B------:R-:W0:Y:S02]  /*2460*/  FENCE.VIEW.ASYNC.T ;  /* 0x00000000000073c6 */ /* 0x000e240000000200 */
[----:B0-----:R-:W-:Y:S01]  /*2470*/  BAR.SYNC.DEFER_BLOCKING 0x0 ;  /* 0x0000000000007b1d */ /* 0x001fe20000010000 */
[----:B------:R-:W-:Y:S01]  /*2480*/  LEA.HI.X.SX32 R3, R3, UR13, 0x1, P6 ;  /* 0x0000000d03037c11 */ /* 0x000fe2000b0f0eff */
[----:B------:R-:W-:Y:S01]  /*2490*/  VIADD R6, R15, 0xffffffd7 ;  /* 0xffffffd70f067836 */ /* 0x000fe20000000000 */
[----:B------:R-:W-:-:S02]  /*24a0*/  IADD3 R4, P6, PT, R5, R2, RZ ;  /* 0x0000000205047210 */ /* 0x000fc40007fde0ff */
[----:B------:R-:W-:Y:S02]  /*24b0*/  PRMT R7, RZ, 0x7610, R7 ;  /* 0x00007610ff077816 */ /* 0x000fe40000000007 */
[----:B------:R-:W-:Y:S01]  /*24c0*/  PRMT R10, RZ, 0x7610, R10 ;  /* 0x00007610ff0a7816 */ /* 0x000fe2000000000a */
[----:B------:R-:W-:Y:S01]  /*24d0*/  STL [R1+0xc54], R62 ;  /* 0x000c543e01007387 */ /* 0x000fe20000100800 */
[----:B------:R-:W-:Y:S01]  /*24e0*/  LEA.HI.X.SX32 R5, R5, R3, 0x1, P6 ;  /* 0x0000000305057211 */ /* 0x000fe200030f0eff */
[----:B------:R-:W-:Y:S01]  /*24f0*/  VIADD R9, R15, 0xffffffc7 ;  /* 0xffffffc70f097836 */ /* 0x000fe20000000000 */
[----:B------:R-:W-:Y:S01]  /*2500*/  PRMT R132, RZ, 0x7610, R132 ;  /* 0x00007610ff847816 */ /* 0x000fe20000000084 */
[----:B------:R0:W-:Y:S01]  /*2510*/  STL [R1+0xc50], R58 ;  /* 0x000c503a01007387 */ /* 0x0001e20000100800 */
[----:B------:R-:W-:Y:S01]  /*2520*/  PRMT R130, RZ, 0x7610, R130 ;  /* 0x00007610ff827816 */ /* 0x000fe20000000082 */
[----:B------:R-:W1:Y:S02]  /*2530*/  LDCU UR11, c[0x0][0x3b0] ;  /* 0x00007600ff0b77ac */ /* 0x000e640008000800 */
[----:B------:R2:W-:Y:S01]  /*2540*/  STL [R1+0xc4c], R54 ;  /* 0x000c4c3601007387 */ /* 0x0005e20000100800 */
[----:B------:R-:W-:Y:S01]  /*2550*/  PRMT R11, RZ, 0x7610, R11 ;  /* 0x00007610ff0b7816 */ /* 0x000fe2000000000b */
[----:B------:R-:W3:Y:S02]  /*2560*/  LDCU UR5, c[0x0][0x3b0] ;  /* 0x00007600ff0577ac */ /* 0x000ee40008000800 */
[----:B------:R-:W-:Y:S01]  /*2570*/  STL [R1+0xc48], R51 ;  /* 0x000c483301007387 */ /* 0x000fe20000100800 */
[----:B------:R-:W-:Y:S01]  /*2580*/  PRMT R12, RZ, 0x7610, R12 ;  /* 0x00007610ff0c7816 */ /* 0x000fe2000000000c */
[----:B------:R-:W4:Y:S02]  /*2590*/  LDCU UR21, c[0x0][0x3b0] ;  /* 0x00007600ff1577ac */ /* 0x000f240008000800 */
[----:B------:R-:W0:Y:S02]  /*25a0*/  FENCE.VIEW.ASYNC.S ;  /* 0x00000000000073c6 */ /* 0x000e240000000000 */
[----:B0-----:R0:W0:Y:S02]  /*25b0*/  @!UP2 SYNCS.EXCH.64 URZ, [UR6], UR16 ;  /* 0x0000001006ffa5b2 */ /* 0x0010240008000100 */
[----:B0-----:R-:W-:Y:S01]  /*25c0*/  BAR.SYNC.DEFER_BLOCKING 0x0 ;  /* 0x0000000000007b1d */ /* 0x001fe20000010000 */
[----:B------:R-:W-:-:S02]  /*25d0*/  PRMT R138, RZ, 0x7610, R138 ;  /* 0x00007610ff8a7816 */ /* 0x000fc4000000008a */
[----:B------:R-:W-:Y:S02]  /*25e0*/  PRMT R135, RZ, 0x7610, R135 ;  /* 0x00007610ff877816 */ /* 0x000fe40000000087 */
[----:B------:R-:W-:Y:S01]  /*25f0*/  PRMT R28, RZ, 0x7610, R28 ;  /* 0x00007610ff1c7816 */ /* 0x000fe2000000001c */
[----:B------:R-:W0:Y:S01]  /*2600*/  LDCU UR25, c[0x0][0x3b0] ;  /* 0x00007600ff1977ac */ /* 0x000e220008000800 */
[----:B------:R-:W-:Y:S01]  /*2610*/  STL [R1+0xc44], R48 ;  /* 0x000c443001007387 */ /* 0x000fe20000100800 */
[----:B------:R-:W-:Y:S01]  /*2620*/  IADD3 R126, P6, PT, R125, R2, RZ ;  /* 0x000000027d7e7210 */ /* 0x000fe20007fde0ff */
[----:B------:R-:W0:Y:S02]  /*2630*/  LDCU UR29, c[0x0][0x3b0] ;  /* 0x00007600ff1d77ac */ /* 0x000e240008000800 */
[----:B------:R-:W-:Y:S01]  /*2640*/  STL [R1+0xc40], R97 ;  /* 0x000c406101007387 */ /* 0x000fe20000100800 */
[----:B------:R-:W-:Y:S01]  /*2650*/  PRMT R58, RZ, 0x7610, R58 ;  /* 0x00007610ff3a7816 */ /* 0x000fe2000000003a */
[----:B------:R-:W0:Y:S02]  /*2660*/  LDCU UR16, c[0x0][0x3b0] ;  /* 0x00007600ff1077ac */ /* 0x000e240008000800 */
[----:B------:R-:W-:Y:S01]  /*2670*/  STL [R1+0xc3c], R93 ;  /* 0x000c3c5d01007387 */ /* 0x000fe20000100800 */
[----:B--2---:R-:W-:Y:S01]  /*2680*/  PRMT R54, RZ, 0x7610, R54 ;  /* 0x00007610ff367816 */ /* 0x004fe20000000036 */
[----:B------:R-:W2:Y:S02]  /*2690*/  LDCU UR17, c[0x0][0x3b0] ;  /* 0x00007600ff1177ac */ /* 0x000ea40008000800 */
[----:B------:R-:W-:Y:S01]  /*26a0*/  STL [R1+0xc38], R89 ;  /* 0x000c385901007387 */ /* 0x000fe20000100800 */
[----:B------:R-:W-:Y:S01]  /*26b0*/  PRMT R14, RZ, 0x7610, R14 ;  /* 0x00007610ff0e7816 */ /* 0x000fe2000000000e */
[----:B------:R-:W0:Y:S02]  /*26c0*/  LDCU UR33, c[0x0][0x3b0] ;  /* 0x00007600ff2177ac */ /* 0x000e240008000800 */
[----:B------:R-:W2:Y:S01]  /*26d0*/  @!P2 LDG.E.U8 R8, desc[UR18][R2.64] ;  /* 0x000000120208a981 */ /* 0x000ea2000c1e1100 */
[----:B------:R-:W-:Y:S01]  /*26e0*/  PRMT R23, RZ, 0x7610, R23 ;  /* 0x00007610ff177816 */ /* 0x000fe20000000017 */
[----:B------:R-:W0:Y:S02]  /*26f0*/  LDCU UR12, c[0x0][0x3b0] ;  /* 0x00007600ff0c77ac */ /* 0x000e240008000800 */
[----:B------:R-:W3:Y:S01]  /*2700*/  @!P0 LDG.E.U8 R7, desc[UR18][R4.64] ;  /* 0x0000001204078981 */ /* 0x000ee2000c1e1100 */
[----:B------:R-:W-:Y:S01]  /*2710*/  PRMT R110, RZ, 0x7610, R110 ;  /* 0x00007610ff6e7816 */ /* 0x000fe2000000006e */
[----:B------:R-:W0:Y:S02]  /*2720*/  LDCU UR37, c[0x0][0x3b0] ;  /* 0x00007600ff2577ac */ /* 0x000e240008000800 */
[----:B------:R-:W-:Y:S01]  /*2730*/  STL [R1+0xc34], R85 ;  /* 0x000c345501007387 */ /* 0x000fe20000100800 */
[----:B------:R-:W-:Y:S01]  /*2740*/  PRMT R112, RZ, 0x7610, R112 ;  /* 0x00007610ff707816 */ /* 0x000fe20000000070 */
[----:B------:R-:W0:Y:S02]  /*2750*/  LDCU UR41, c[0x0][0x3b0] ;  /* 0x00007600ff2977ac */ /* 0x000e240008000800 */
[----:B------:R-:W-:Y:S01]  /*2760*/  STL [R1+0xc30], R81 ;  /* 0x000c305101007387 */ /* 0x000fe20000100800 */
[----:B------:R-:W0:Y:S03]  /*2770*/  LDCU UR45, c[0x0][0x3b0] ;  /* 0x00007600ff2d77ac */ /* 0x000e260008000800 */
        /* <DEDUP_REMOVED lines=77> */
[----:B------:R-:W-:Y:S01]  /*2c50*/  ISETP.GE.U32.AND P2, PT, R6, 0x7fffff58, PT ;  /* 0x7fffff580600780c */ /* 0x000fe20003f46070 */
[----:B------:R-:W0:Y:S02]  /*2c60*/  LDCU UR52, c[0x0][0x3b0] ;  /* 0x00007600ff3477ac */ /* 0x000e240008000800 */
[----:B------:R-:W-:Y:S01]  /*2c70*/  STL [R1+0xb00], R128 ;  /* 0x000b008001007387 */ /* 0x000fe20000100800 */
[----:B------:R-:W-:Y:S01]  /*2c80*/  VIADD R6, R15, 0xffffffcf ;  /* 0xffffffcf0f067836 */ /* 0x000fe20000000000 */
[----:B------:R-:W0:Y:S02]  /*2c90*/  LDCU UR56, c[0x0][0x3b0] ;  /* 0x00007600ff3877ac */ /* 0x000e240008000800 */
[----:B------:R-:W-:Y:S01]  /*2ca0*/  STL [R1+0xafc], R127 ;  /* 0x000afc7f01007387 */ /* 0x000fe20000100800 */
[----:B------:R-:W-:Y:S01]  /*2cb0*/  LEA.HI.X.SX32 R125, R125, R3, 0x1, P6 ;  /* 0x000000037d7d7211 */ /* 0x000fe200030f0eff */
[----:B------:R-:W0:Y:S02]  /*2cc0*/  LDCU UR60, c[0x0][0x3b0] ;  /* 0x00007600ff3c77ac */ /* 0x000e240008000800 */
[----:B------:R-:W-:Y:S01]  /*2cd0*/  STL [R1+0xaf8], R124 ;  /* 0x000af87c01007387 */ /* 0x000fe20000100800 */
[----:B------:R-:W0:Y:S03]  /*2ce0*/  LDCU UR64, c[0x0][0x3b0] ;  /* 0x00007600ff4077ac */ /* 0x000e260008000800 */
[----:B------:R-:W-:Y:S01]  /*2cf0*/  STL [R1+0xaf4], R122 ;  /* 0x000af47a01007387 */ /* 0x000fe20000100800 */
[----:B------:R-:W0:Y:S03]  /*2d00*/  LDCU UR68, c[0x0][0x3b0] ;  /* 0x00007600ff4477ac */ /* 0x000e260008000800 */
[----:B------:R-:W-:Y:S04]  /*2d10*/  STL [R1+0xaf0], R121 ;  /* 0x000af07901007387 */ /* 0x000fe80000100800 */
[----:B------:R-:W-:Y:S01]  /*2d20*/  STL [R1+0xaec], R120 ;  /* 0x000aec7801007387 */ /* 0x000fe20000100800 */
[----:B------:R-:W-:-:S03]  /*2d30*/  ISETP.GE.U32.AND P0, PT, R6, 0x7fffff50, PT ;  /* 0x7fffff500600780c */ /* 0x000fc60003f06070 */
[----:B------:R-:W-:Y:S01]  /*2d40*/  STL [R1+0x9dc], R4 ;  /* 0x0009dc0401007387 */ /* 0x000fe20000100800 */
[----:B------:R-:W-:-:S03]  /*2d50*/  @!P4 IMAD.MOV.U32 R6, RZ, RZ, R126 ;  /* 0x000000ffff06c224 */ /* 0x000fc600078e007e */
[----:B------:R-:W-:Y:S04]  /*2d60*/  STL [R1+0x9d8], R5 ;  /* 0x0009d80501007387 */ /* 0x000fe80000100800 */
[----:B--2---:R-:W-:Y:S04]  /*2d70*/  STL [R1+0x2f0], R8 ;  /* 0x0002f00801007387 */ /* 0x004fe80000100800 */
[----:B---3--:R2:W-:Y:S02]  /*2d80*/  STL [R1+0x2f4], R7 ;  /* 0x0002f40701007387 */ /* 0x0085e40000100800 */
[----:B--2---:R-:W-:-:S05]  /*2d90*/  @!P4 IMAD.MOV.U32 R7, RZ, RZ, R125 ;  /* 0x000000ffff07c224 */ /* 0x004fca00078e007d */
[----:B------:R2:W3:Y:S01]  /*2da0*/  @!P4 LDG.E.U8 R10, desc[UR18][R6.64] ;  /* 0x00000012060ac981 */ /* 0x0004e2000c1e1100 */
[----:B------:R-:W-:-:S05]  /*2db0*/  IMAD R8, R36, 0x18, RZ ;  /* 0x0000001824087824 */ /* 0x000fca00078e02ff */
[----:B------:R-:W-:-:S04]  /*2dc0*/  IADD3 R66, P6, PT, R8, R2, RZ ;  /* 0x0000000208427210 */ /* 0x000fc80007fde0ff */
[----:B--2---:R-:W-:Y:S01]  /*2dd0*/  LEA.HI.X.SX32 R7, R8, R3, 0x1, P6 ;  /* 0x0000000308077211 */ /* 0x004fe200030f0eff */
[----:B------:R-:W-:-:S05]  /*2de0*/  @!P5 IMAD.MOV.U32 R6, RZ, RZ, R66 ;  /* 0x000000ffff06d224 */ /* 0x000fca00078e0042 */
[----:B------:R2:W4:Y:S01]  /*2df0*/  @!P5 LDG.E.U8 R58, desc[UR18][R6.64] ;  /* 0x00000012063ad981 */ /* 0x000522000c1e1100 */
[----:B------:R-:W-:Y:S01]  /*2e00*/  ISETP.GE.U32.AND P4, PT, R9, 0x7fffff48, PT ;  /* 0x7fffff480900780c */ /* 0x000fe20003f86070 */
[----:B------:R-:W-:Y:S02]  /*2e10*/  IMAD.SHL.U32 R9, R36, 0x20, RZ ;  /* 0x0000002024097824 */ /* 0x000fe400078e00ff */
[----:B------:R-:W-:Y:S03]  /*2e20*/  STL [R1+0x9e4], R126 ;  /* 0x0009e47e01007387 */ /* 0x000fe60000100800 */
[----:B------:R-:W-:Y:S01]  /*2e30*/  IADD3 R62, P6, PT, R9, R2, RZ ;  /* 0x00000002093e7210 */ /* 0x000fe20007fde0ff */
[----:B------:R-:W-:Y:S01]  /*2e40*/  STL [R1+0x9e0], R125 ;  /* 0x0009e07d01007387 */ /* 0x000fe20000100800 */
[----:B------:R-:W-:-:S03]  /*2e50*/  PRMT R97, RZ, 0x7610, R97 ;  /* 0x00007610ff617816 */ /* 0x000fc60000000061 */
[----:B------:R0:W-:Y:S01]  /*2e60*/  STL [R1+0x18], R66 ;  /* 0x0000184201007387 */ /* 0x0001e20000100800 */
[----:B--2---:R-:W-:-:S03]  /*2e70*/  @!P3 IMAD.MOV.U32 R6, RZ, RZ, R62 ;  /* 0x000000ffff06b224 */ /* 0x004fc600078e003e */
[----:B---3--:R-:W-:Y:S04]  /*2e80*/  STL [R1+0x2fc], R10 ;  /* 0x0002fc0a01007387 */ /* 0x008fe80000100800 */
[----:B------:R2:W-:Y:S01]  /*2e90*/  STL [R1+0x14], R7 ;  /* 0x0000140701007387 */ /* 0x0005e20000100800 */
[----:B------:R-:W-:-:S03]  /*2ea0*/  IMAD R8, R36, 0x28, RZ ;  /* 0x0000002824087824 */ /* 0x000fc600078e02ff */
[----:B0-----:R-:W3:Y:S01]  /*2eb0*/  LDL.LU R66, [R1+0xc58] ;  /* 0x000c580001427983 */ /* 0x001ee20000300800 */
[----:B--2---:R-:W-:-:S05]  /*2ec0*/  LEA.HI.X.SX32 R7, R9, R3, 0x1, P6 ;  /* 0x0000000309077211 */ /* 0x004fca00030f0eff */
[----:B------:R0:W2:Y:S04]  /*2ed0*/  @!P3 LDG.E.U8 R97, desc[UR18][R6.64] ;  /* 0x000000120661b981 */ /* 0x0000a8000c1e1100 */
[----:B------:R-:W-:Y:S04]  /*2ee0*/  STL [R1+0xcc], R62 ;  /* 0x0000cc3e01007387 */ /* 0x000fe80000100800 */
[----:B----4-:R4:W-:Y:S02]  /*2ef0*/  STL [R1+0x328], R58 ;  /* 0x0003283a01007387 */ /* 0x0109e40000100800 */
[----:B----4-:R-:W-:-:S04]  /*2f00*/  IADD3 R58, P6, PT, R8, R2, RZ ;  /* 0x00000002083a7210 */ /* 0x010fc80007fde0ff */
[----:B------:R-:W-:Y:S01]  /*2f10*/  LEA.HI.X.SX32 R8, R8, R3, 0x1, P6 ;  /* 0x0000000308087211 */ /* 0x000fe200030f0eff */
[----:B------:R4:W-:Y:S01]  /*2f20*/  STL [R1+0xc8], R7 ;  /* 0x0000c80701007387 */ /* 0x0009e20000100800 */
[----:B0-----:R-:W-:-:S03]  /*2f30*/  @!P2 IMAD.MOV.U32 R6, RZ, RZ, R58 ;  /* 0x000000ffff06a224 */ /* 0x001fc600078e003a */
[----:B----4-:R-:W-:-:S05]  /*2f40*/  @!P2 IMAD.MOV.U32 R7, RZ, RZ, R8 ;  /* 0x000000ffff07a224 */ /* 0x010fca00078e0008 */
[----:B------:R0:W4:Y:S01]  /*2f50*/  @!P2 LDG.E.U8 R54, desc[UR18][R6.64] ;  /* 0x000000120636a981 */ /* 0x000122000c1e1100 */
[----:B------:R-:W-:-:S03]  /*2f60*/  IMAD R9, R36, 0x30, RZ ;  /* 0x0000003024097824 */ /* 0x000fc600078e02ff */
[----:B------:R-:W-:Y:S04]  /*2f70*/  STL [R1+0x53c], R58 ;  /* 0x00053c3a01007387 */ /* 0x000fe80000100800 */
[----:B------:R-:W3:Y:S04]  /*2f80*/  LDL.LU R62, [R1+0xc54] ;  /* 0x000c5400013e7983 */ /* 0x000ee80000300800 */
[----:B------:R0:W-:Y:S01]  /*2f90*/  STL [R1+0x538], R8 ;  /* 0x0005380801007387 */ /* 0x0001e20000100800 */
[----:B------:R-:W-:-:S03]  /*2fa0*/  PRMT R48, RZ, 0x7610, R48 ;  /* 0x00007610ff307816 */ /* 0x000fc60000000030 */
[----:B--2---:R2:W-:Y:S01]  /*2fb0*/  STL [R1+0x330], R97 ;  /* 0x0003306101007387 */ /* 0x0045e20000100800 */
[----:B------:R-:W-:Y:S02]  /*2fc0*/  VIADD R10, R15, 0xffffffbf ;  /* 0xffffffbf0f0a7836 */ /* 0x000fe40000000000 */
[----:B0-----:R-:W-:Y:S01]  /*2fd0*/  IMAD R8, R36, 0x38, RZ ;  /* 0x0000003824087824 */ /* 0x001fe200078e02ff */
[----:B------:R-:W3:Y:S01]  /*2fe0*/  LDL.LU R58, [R1+0xc50] ;  /* 0x000c5000013a7983 */ /* 0x000ee20000300800 */
[----:B--2---:R-:W-:-:S04]  /*2ff0*/  IADD3 R97, P6, PT, R9, R2, RZ ;  /* 0x0000000209617210 */ /* 0x004fc80007fde0ff */
[----:B------:R-:W-:Y:S01]  /*3000*/  LEA.HI.X.SX32 R7, R9, R3, 0x1, P6 ;  /* 0x0000000309077211 */ /* 0x000fe200030f0eff */
[----:B------:R-:W-:-:S05]  /*3010*/  @!P0 IMAD.MOV.U32 R6, RZ, RZ, R97 ;  /* 0x000000ffff068224 */ /* 0x000fca00078e0061 */
[----:B------:R0:W2:Y:S01]  /*3020*/  @!P0 LDG.E.U8 R48, desc[UR18][R6.64] ;  /* 0x0000001206308981 */ /* 0x0000a2000c1e1100 */
[----:B------:R-:W-:Y:S01]  /*3030*/  ISETP.GE.U32.AND P5, PT, R10, 0x7fffff40, PT ;  /* 0x7fffff400a00780c */ /* 0x000fe20003fa6070 */
[----:B------:R-:W-:-:S05]  /*3040*/  VIADD R10, R15, 0xffffffb7 ;  /* 0xffffffb70f0a7836 */ /* 0x000fca0000000000 */
[----:B------:R-:W-:Y:S01]  /*3050*/  ISETP.GE.U32.AND P3, PT, R10, 0x7fffff38, PT ;  /* 0x7fffff380a00780c */ /* 0x000fe20003f66070 */
[----:B------:R-:W-:Y:S01]  /*3060*/  VIADD R10, R15, 0xffffffaf ;  /* 0xffffffaf0f0a7836 */ /* 0x000fe20000000000 */
[----:B----4-:R4:W-:Y:S04]  /*3070*/  STL [R1+0x364], R54 ;  /* 0x0003643601007387 */ /* 0x0109e80000100800 */
[----:B------:R-:W-:Y:S01]  /*3080*/  ISETP.GE.U32.AND P2, PT, R10, 0x7fffff30, PT ;  /* 0x7fffff300a00780c */ /* 0x000fe20003f46070 */
[----:B------:R-:W-:Y:S01]  /*3090*/  IMAD.SHL.U32 R10, R36, 0x40, RZ ;  /* 0x00000040240a7824 */ /* 0x000fe200078e00ff */
[----:B----4-:R-:W4:Y:S04]  /*30a0*/  LDL.LU R54, [R1+0xc4c] ;  /* 0x000c4c0001367983 */ /* 0x010f280000300800 */
[----:B------:R-:W-:Y:S04]  /*30b0*/  STL [R1+0x57c], R97 ;  /* 0x00057c6101007387 */ /* 0x000fe80000100800 */
[----:B------:R0:W-:Y:S02]  /*30c0*/  STL [R1+0x578], R7 ;  /* 0x0005780701007387 */ /* 0x0001e40000100800 */
[----:B0-----:R-:W-:-:S04]  /*30d0*/  IADD3 R7, P6, PT, R8, R2, RZ ;  /* 0x0000000208077210 */ /* 0x001fc80007fde0ff */
[----:B------:R-:W-:Y:S01]  /*30e0*/  LEA.HI.X.SX32 R6, R8, R3, 0x1, P6 ;  /* 0x0000000308067211 */ /* 0x000fe200030f0eff */
[----:B------:R0:W-:Y:S01]  /*30f0*/  STL [R1+0x5bc], R7 ;  /* 0x0005bc0701007387 */ /* 0x0001e20000100800 */
[----:B------:R-:W-:-:S03]  /*3100*/  IADD3 R97, P6, PT, R10, R2, RZ ;  /* 0x000000020a617210 */ /* 0x000fc60007fde0ff */
[----:B------:R1:W-:Y:S01]  /*3110*/  STL [R1+0x5b8], R6 ;  /* 0x0005b80601007387 */ /* 0x0003e20000100800 */
[----:B0-----:R-:W-:-:S03]  /*3120*/  @!P4 LOP3.LUT R7, R7, R6, RZ, 0x3c, !PT ;  /* 0x000000060707c212 */ /* 0x001fc600078e3cff */
[----:B------:R-:W-:Y:S01]  /*3130*/  STL [R1+0x5fc], R97 ;  /* 0x0005fc6101007387 */ /* 0x000fe20000100800 */
[C---:B-1----:R-:W-:Y:S02]  /*3140*/  @!P4 LOP3.LUT R6, R7.reuse, R6, RZ, 0x3c, !PT ;  /* 0x000000060706c212 */ /* 0x042fe400078e3cff */
[----:B------:R-:W-:Y:S02]  /*3150*/  PRMT R51, RZ, 0x7610, R51 ;  /* 0x00007610ff337816 */ /* 0x000fe40000000033 */
[----:B------:R-:W-:Y:S02]  /*3160*/  @!P4 LOP3.LUT R7, R7, R6, RZ, 0x3c, !PT ;  /* 0x000000060707c212 */ /* 0x000fe400078e3cff */
[----:B------:R-:W-:-:S03]  /*3170*/  PRMT R93, RZ, 0x7610, R93 ;  /* 0x00007610ff5d7816 */ /* 0x000fc6000000005d */
[----:B------:R0:W3:Y:S02]  /*3180*/  @!P4 LDG.E.U8 R51, desc[UR18][R6.64] ;  /* 0x000000120633c981 */ /* 0x0000e4000c1e1100 */
[----:B0-----:R-:W-:Y:S02]  /*3190*/  @!P5 IMAD.MOV.U32 R6, RZ, RZ, R97 ;  /* 0x000000ffff06d224 */ /* 0x001fe400078e0061 */
[----:B--2---:R0:W-:Y:S02]  /*31a0*/  STL [R1+0x338], R48 ;  /* 0x0003383001007387 */ /* 0x0041e40000100800 */
[----:B0-----:R-:W-:-:S05]  /*31b0*/  LEA.HI.X.SX32 R48, R10, R3, 0x1, P6 ;  /* 0x000000030a307211 */ /* 0x001fca00030f0eff */
[----:B------:R-:W-:-:S05]  /*31c0*/  @!P5 IMAD.MOV.U32 R7, RZ, RZ, R48 ;  /* 0x000000ffff07d224 */ /* 0x000fca00078e0030 */
[----:B------:R0:W2:Y:S01]  /*31d0*/  @!P5 LDG.E.U8 R93, desc[UR18][R6.64] ;  /* 0x00000012065dd981 */ /* 0x0000a2000c1e1100 */
[----:B------:R-:W-:-:S05]  /*31e0*/  VIADD R9, R15, 0xffffffa7 ;  /* 0xffffffa70f097836 */ /* 0x000fca0000000000 */
[----:B------:R-:W-:Y:S01]  /*31f0*/  ISETP.GE.U32.AND P0, PT, R9, 0x7fffff28, PT ;  /* 0x7fffff280900780c */ /* 0x000fe20003f06070 */
[----:B------:R-:W-:-:S05]  /*3200*/  IMAD R9, R36, 0x48, RZ ;  /* 0x0000004824097824 */ /* 0x000fca00078e02ff */
[----:B------:R-:W-:Y:S01]  /*3210*/  IADD3 R10, P6, PT, R9, R2, RZ ;  /* 0x00000002090a7210 */ /* 0x000fe20007fde0ff */
[----:B0-----:R-:W-:-:S03]  /*3220*/  VIADD R6, R15, 0xffffff97 ;  /* 0xffffff970f067836 */ /* 0x001fc60000000000 */
[----:B------:R-:W-:Y:S01]  /*3230*/  LEA.HI.X.SX32 R9, R9, R3, 0x1, P6 ;  /* 0x0000000309097211 */ /* 0x000fe200030f0eff */
[----:B------:R-:W-:Y:S01]  /*3240*/  IMAD.MOV.U32 R7, RZ, RZ, R10 ;  /* 0x000000ffff077224 */ /* 0x000fe200078e000a */
[----:B------:R-:W-:-:S03]  /*3250*/  ISETP.GE.U32.AND P5, PT, R6, 0x7fffff18, PT ;  /* 0x7fffff180600780c */ /* 0x000fc60003fa6070 */
[----:B------:R-:W-:Y:S02]  /*3260*/  IMAD.MOV.U32 R6, RZ, RZ, R9 ;  /* 0x000000ffff067224 */ /* 0x000fe400078e0009 */
[----:B------:R-:W-:-:S03]  /*3270*/  VIADD R8, R15, 0xffffff9f ;  /* 0xffffff9f0f087836 */ /* 0x000fc60000000000 */
[-C--:B------:R-:W-:Y:S02]  /*3280*/  @!P3 LOP3.LUT R7, R7, R6.reuse, RZ, 0x3c, !PT ;  /* 0x000000060707b212 */ /* 0x080fe400078e3cff */
[----:B------:R-:W-:Y:S01]  /*3290*/  ISETP.GE.U32.AND P4, PT, R8, 0x7fffff20, PT ;  /* 0x7fffff200800780c */ /* 0x000fe20003f86070 */
[----:B------:R-:W-:Y:S01]  /*32a0*/  IMAD R8, R36, 0x50, RZ ;  /* 0x0000005024087824 */ /* 0x000fe200078e02ff */
[C---:B------:R-:W-:Y:S02]  /*32b0*/  @!P3 LOP3.LUT R6, R7.reuse, R6, RZ, 0x3c, !PT ;  /* 0x000000060706b212 */ /* 0x040fe400078e3cff */
[----:B------:R-:W-:Y:S02]  /*32c0*/  PRMT R89, RZ, 0x7610, R89 ;  /* 0x00007610ff597816 */ /* 0x000fe40000000059 */
[----:B------:R-:W-:-:S05]  /*32d0*/  @!P3 LOP3.LUT R7, R7, R6, RZ, 0x3c, !PT ;  /* 0x000000060707b212 */ /* 0x000fca00078e3cff */
[----:B------:R0:W4:Y:S04]  /*32e0*/  @!P3 LDG.E.U8 R89, desc[UR18][R6.64] ;  /* 0x000000120659b981 */ /* 0x000128000c1e1100 */
[----:B---3--:R1:W-:Y:S04]  /*32f0*/  STL [R1+0x334], R51 ;  /* 0x0003343301007387 */ /* 0x0083e80000100800 */
[----:B-1----:R-:W3:Y:S04]  /*3300*/  LDL.LU R51, [R1+0xc48] ;  /* 0x000c480001337983 */ /* 0x002ee80000300800 */
[----:B------:R1:W-:Y:S04]  /*3310*/  STL [R1+0x5f8], R48 ;  /* 0x0005f83001007387 */ /* 0x0003e80000100800 */
[----:B-1----:R-:W3:Y:S04]  /*3320*/  LDL.LU R48, [R1+0xc44] ;  /* 0x000c440001307983 */ /* 0x002ee80000300800 */
[----:B------:R-:W3:Y:S01]  /*3330*/  LDL.LU R97, [R1+0xc40] ;  /* 0x000c400001617983 */ /* 0x000ee20000300800 */
[----:B------:R-:W-:-:S03]  /*3340*/  PRMT R85, RZ, 0x7610, R85 ;  /* 0x00007610ff557816 */ /* 0x000fc60000000055 */
[----:B--2---:R1:W-:Y:S04]  /*3350*/  STL [R1+0x3a8], R93 ;  /* 0x0003a85d01007387 */ /* 0x0043e80000100800 */
[----:B-1----:R-:W2:Y:S04]  /*3360*/  LDL.LU R93, [R1+0xc3c] ;  /* 0x000c3c00015d7983 */ /* 0x002ea80000300800 */
[----:B------:R1:W-:Y:S02]  /*3370*/  STL [R1+0x63c], R10 ;  /* 0x00063c0a01007387 */ /* 0x0003e40000100800 */
[----:B-1----:R-:W-:-:S04]  /*3380*/  IADD3 R10, P6, PT, R8, R2, RZ ;  /* 0x00000002080a7210 */ /* 0x002fc80007fde0ff */
[----:B0-----:R-:W-:Y:S01]  /*3390*/  LEA.HI.X.SX32 R6, R8, R3, 0x1, P6 ;  /* 0x0000000308067211 */ /* 0x001fe200030f0eff */
[----:B------:R-:W-:Y:S01]  /*33a0*/  IMAD.MOV.U32 R7, RZ, RZ, R10 ;  /* 0x000000ffff077224 */ /* 0x000fe200078e000a */
[----:B------:R-:W-:Y:S04]  /*33b0*/  STL [R1+0x638], R9 ;  /* 0x0006380901007387 */ /* 0x000fe80000100800 */
[-C--:B------:R-:W-:Y:S01]  /*33c0*/  @!P2 LOP3.LUT R7, R7, R6.reuse, RZ, 0x3c, !PT ;  /* 0x000000060707a212 */ /* 0x080fe200078e3cff */
[----:B------:R-:W-:Y:S04]  /*33d0*/  STL [R1+0x67c], R10 ;  /* 0x00067c0a01007387 */ /* 0x000fe80000100800 */
[----:B------:R0:W-:Y:S02]  /*33e0*/  STL [R1+0x678], R6 ;  /* 0x0006780601007387 */ /* 0x0001e40000100800 */
[----:B0-----:R-:W-:-:S04]  /*33f0*/  @!P2 LOP3.LUT R6, R7, R6, RZ, 0x3c, !PT ;  /* 0x000000060706a212 */ /* 0x001fc800078e3cff */
[----:B------:R-:W-:-:S05]  /*3400*/  @!P2 LOP3.LUT R7, R7, R6, RZ, 0x3c, !PT ;  /* 0x000000060707a212 */ /* 0x000fca00078e3cff */
[----:B------:R0:W2:Y:S01]  /*3410*/  @!P2 LDG.E.U8 R85, desc[UR18][R6.64] ;  /* 0x000000120655a981 */ /* 0x0000a2000c1e1100 */
[----:B------:R-:W-:-:S05]  /*3420*/  VIADD R9, R15, 0xffffff8f ;  /* 0xffffff8f0f097836 */ /* 0x000fca0000000000 */
[----:B------:R-:W-:Y:S01]  /*3430*/  ISETP.GE.U32.AND P3, PT, R9, 0x7fffff10, PT ;  /* 0x7fffff100900780c */ /* 0x000fe20003f66070 */
[C---:B------:R-:W-:Y:S01]  /*3440*/  IMAD R9, R36.reuse, 0x58, RZ ;  /* 0x0000005824097824 */ /* 0x040fe200078e02ff */
[----:B----4-:R1:W-:Y:S01]  /*3450*/  STL [R1+0x340], R89 ;  /* 0x0003405901007387 */ /* 0x0103e20000100800 */
[----:B------:R-:W-:Y:S01]  /*3460*/  IMAD R8, R36, 0x60, RZ ;  /* 0x0000006024087824 */ /* 0x000fe200078e02ff */
[----:B------:R-:W-:Y:S02]  /*3470*/  PRMT R81, RZ, 0x7610, R81 ;  /* 0x00007610ff517816 */ /* 0x000fe40000000051 */
[----:B-1----:R-:W-:-:S04]  /*3480*/  IADD3 R89, P6, PT, R9, R2, RZ ;  /* 0x0000000209597210 */ /* 0x002fc80007fde0ff */
[----:B0-----:R-:W-:Y:S01]  /*3490*/  LEA.HI.X.SX32 R7, R9, R3, 0x1, P6 ;  /* 0x0000000309077211 */ /* 0x001fe200030f0eff */
[----:B------:R-:W-:Y:S01]  /*34a0*/  STL [R1+0x6b4], R89 ;  /* 0x0006b45901007387 */ /* 0x000fe20000100800 */
[----:B------:R-:W-:-:S05]  /*34b0*/  @!P0 IMAD.MOV.U32 R6, RZ, RZ, R89 ;  /* 0x000000ffff068224 */ /* 0x000fca00078e0059 */
[----:B------:R0:W4:Y:S04]  /*34c0*/  @!P0 LDG.E.U8 R81, desc[UR18][R6.64] ;  /* 0x0000001206518981 */ /* 0x000128000c1e1100 */
[----:B--2---:R1:W-:Y:S02]  /*34d0*/  STL [R1+0x374], R85 ;  /* 0x0003745501007387 */ /* 0x0043e40000100800 */
[----:B-1----:R-:W-:-:S04]  /*34e0*/  IADD3 R85, P6, PT, R8, R2, RZ ;  /* 0x0000000208557210 */ /* 0x002fc80007fde0ff */
[----:B------:R-:W-:Y:S01]  /*34f0*/  LEA.HI.X.SX32 R8, R8, R3, 0x1, P6 ;  /* 0x0000000308087211 */ /* 0x000fe200030f0eff */
[----:B------:R1:W-:Y:S01]  /*3500*/  STL [R1+0x6b0], R7 ;  /* 0x0006b00701007387 */ /* 0x0003e20000100800 */
[----:B0-----:R-:W-:-:S03]  /*3510*/  @!P4 IMAD.MOV.U32 R6, RZ, RZ, R85 ;  /* 0x000000ffff06c224 */ /* 0x001fc600078e0055 */
[----:B-1----:R-:W-:-:S05]  /*3520*/  @!P4 IMAD.MOV.U32 R7, RZ, RZ, R8 ;  /* 0x000000ffff07c224 */ /* 0x002fca00078e0008 */
[----:B------:R0:W2:Y:S01]  /*3530*/  @!P4 LDG.E.U8 R132, desc[UR18][R6.64] ;  /* 0x000000120684c981 */ /* 0x0000a2000c1e1100 */
[----:B------:R-:W-:Y:S02]  /*3540*/  IMAD R9, R36, 0x68, RZ ;  /* 0x0000006824097824 */ /* 0x000fe400078e02ff */
[----:B------:R-:W-:Y:S01]  /*3550*/  VIADD R10, R15, 0xffffff87 ;  /* 0xffffff870f0a7836 */ /* 0x000fe20000000000 */
[----:B------:R1:W-:Y:S04]  /*3560*/  STL [R1+0x6ec], R85 ;  /* 0x0006ec5501007387 */ /* 0x0003e80000100800 */
[----:B------:R-:W3:Y:S04]  /*3570*/  LDL.LU R89, [R1+0xc38] ;  /* 0x000c380001597983 */ /* 0x000ee80000300800 */
[----:B------:R-:W-:Y:S01]  /*3580*/  STL [R1+0x6e8], R8 ;  /* 0x0006e80801007387 */ /* 0x000fe20000100800 */
[----:B------:R-:W-:-:S03]  /*3590*/  ISETP.GE.U32.AND P2, PT, R10, 0x7fffff08, PT ;  /* 0x7fffff080a00780c */ /* 0x000fc60003f46070 */
[----:B----4-:R4:W-:Y:S01]  /*35a0*/  STL [R1+0x36c], R81 ;  /* 0x00036c5101007387 */ /* 0x0109e20000100800 */
[C---:B------:R-:W-:Y:S02]  /*35b0*/  VIADD R10, R15.reuse, 0xfffffff6 ;  /* 0xfffffff60f0a7836 */ /* 0x040fe40000000000 */
[----:B0-----:R-:W-:Y:S01]  /*35c0*/  VIADD R6, R15, 0xffffffee ;  /* 0xffffffee0f067836 */ /* 0x001fe20000000000 */
[----:B-1----:R-:W3:Y:S01]  /*35d0*/  LDL.LU R85, [R1+0xc34] ;  /* 0x000c340001557983 */ /* 0x002ee20000300800 */
[----:B----4-:R-:W-:Y:S01]  /*35e0*/  IADD3 R81, P6, PT, R9, R2, RZ ;  /* 0x0000000209517210 */ /* 0x010fe20007fde0ff */
[----:B------:R-:W-:-:S03]  /*35f0*/  IMAD R8, R36, 0x70, RZ ;  /* 0x0000007024087824 */ /* 0x000fc600078e02ff */
[----:B------:R-:W-:Y:S01]  /*3600*/  LEA.HI.X.SX32 R7, R9, R3, 0x1, P6 ;  /* 0x0000000309077211 */ /* 0x000fe200030f0eff */
[----:B------:R-:W-:Y:S01]  /*3610*/  STL [R1+0x724], R81 ;  /* 0x0007245101007387 */ /* 0x000fe20000100800 */
[----:B------:R-:W-:Y:S02]  /*3620*/  ISETP.GE.U32.AND P0, PT, R10, 0x7fffff77, PT ;  /* 0x7fffff770a00780c */ /* 0x000fe40003f06070 */
[----:B------:R-:W-:Y:S01]  /*3630*/  PRMT R10, RZ, 0x7610, R10 ;  /* 0x00007610ff0a7816 */ /* 0x000fe2000000000a */
[----:B------:R-:W-:Y:S01]  /*3640*/  STL [R1+0x720], R7 ;  /* 0x0007200701007387 */ /* 0x000fe20000100800 */
[----:B------:R-:W-:Y:S01]  /*3650*/  ISETP.GE.U32.AND P4, PT, R6, 0x7fffff6f, PT ;  /* 0x7fffff6f0600780c */ /* 0x000fe20003f86070 */
[----:B------:R-:W-:-:S05]  /*3660*/  @!P5 IMAD.MOV.U32 R6, RZ, RZ, R81 ;  /* 0x000000ffff06d224 */ /* 0x000fca00078e0051 */
[----:B------:R0:W4:Y:S04]  /*3670*/  @!P5 LDG.E.U8 R10, desc[UR18][R6.64] ;  /* 0x00000012060ad981 */ /* 0x000128000c1e1100 */
[----:B--2---:R1:W-:Y:S02]  /*3680*/  STL [R1+0x3f4], R132 ;  /* 0x0003f48401007387 */ /* 0x0043e40000100800 */
[----:B-1----:R-:W-:-:S04]  /*3690*/  IADD3 R132, P6, PT, R8, R2, RZ ;  /* 0x0000000208847210 */ /* 0x002fc80007fde0ff */
[----:B0-----:R-:W-:Y:S01]  /*36a0*/  LEA.HI.X.SX32 R7, R8, R3, 0x1, P6 ;  /* 0x0000000308077211 */ /* 0x001fe200030f0eff */
[----:B------:R-:W-:-:S05]  /*36b0*/  @!P3 IMAD.MOV.U32 R6, RZ, RZ, R132 ;  /* 0x000000ffff06b224 */ /* 0x000fca00078e0084 */
[----:B------:R0:W2:Y:S01]  /*36c0*/  @!P3 LDG.E.U8 R130, desc[UR18][R6.64] ;  /* 0x000000120682b981 */ /* 0x0000a2000c1e1100 */
[----:B------:R-:W-:-:S05]  /*36d0*/  VIADD R9, R15, 0xffffffe6 ;  /* 0xffffffe60f097836 */ /* 0x000fca0000000000 */
[----:B------:R-:W-:Y:S01]  /*36e0*/  ISETP.GE.U32.AND P5, PT, R9, 0x7fffff67, PT ;  /* 0x7fffff670900780c */ /* 0x000fe20003fa6070 */
[C---:B------:R-:W-:Y:S02]  /*36f0*/  IMAD R9, R36.reuse, 0x78, RZ ;  /* 0x0000007824097824 */ /* 0x040fe400078e02ff */
[----:B------:R-:W-:-:S03]  /*3700*/  IMAD R8, R36, 0x9, RZ ;  /* 0x0000000924087824 */ /* 0x000fc600078e02ff */
[CC--:B------:R-:W-:Y:S01]  /*3710*/  IADD3 R81, P6, PT, R9.reuse, R2.reuse, RZ ;  /* 0x0000000209517210 */ /* 0x0c0fe20007fde0ff */
[----:B------:R-:W-:Y:S03]  /*3720*/  STL [R1+0x75c], R132 ;  /* 0x00075c8401007387 */ /* 0x000fe60000100800 */
[----:B------:R-:W-:Y:S02]  /*3730*/  LEA.HI.X.SX32 R9, R9, R3, 0x1, P6 ;  /* 0x0000000309097211 */ /* 0x000fe400030f0eff */
[----:B0-----:R-:W-:Y:S01]  /*3740*/  IADD3 R6, P6, PT, R8, R2, RZ ;  /* 0x0000000208067210 */ /* 0x001fe20007fde0ff */
[----:B----4-:R-:W-:Y:S04]  /*3750*/  STL [R1+0x380], R10 ;  /* 0x0003800a01007387 */ /* 0x010fe80000100800 */
[----:B------:R0:W-:Y:S04]  /*3760*/  STL [R1+0x758], R7 ;  /* 0x0007580701007387 */ /* 0x0001e80000100800 */
[----:B------:R-:W-:Y:S01]  /*3770*/  STL [R1+0x794], R81 ;  /* 0x0007945101007387 */ /* 0x000fe20000100800 */
[----:B------:R-:W-:-:S03]  /*3780*/  PRMT R69, RZ, 0x7610, R69 ;  /* 0x00007610ff457816 */ /* 0x000fc60000000045 */
[----:B------:R-:W-:Y:S01]  /*3790*/  STL [R1+0x790], R9 ;  /* 0x0007900901007387 */ /* 0x000fe20000100800 */
[----:B0-----:R-:W-:Y:S01]  /*37a0*/  LEA.HI.X.SX32 R7, R8, R3, 0x1, P6 ;  /* 0x0000000308077211 */ /* 0x001fe200030f0eff */
[----:B------:R-:W-:-:S04]  /*37b0*/  @!P2 IMAD.MOV.U32 R8, RZ, RZ, R81 ;  /* 0x000000ffff08a224 */ /* 0x000fc800078e0051 */
[----:B------:R-:W4:Y:S04]  /*37c0*/  @!P0 LDG.E.U8 R11, desc[UR18][R6.64] ;  /* 0x00000012060b8981 */ /* 0x000f28000c1e1100 */
[----:B------:R0:W3:Y:S01]  /*37d0*/  @!P2 LDG.E.U8 R69, desc[UR18][R8.64] ;  /* 0x000000120845a981 */ /* 0x0000e2000c1e1100 */
[C---:B------:R-:W-:Y:S02]  /*37e0*/  VIADD R10, R15.reuse, 0xffffffde ;  /* 0xffffffde0f0a7836 */ /* 0x040fe40000000000 */
[----:B0-----:R-:W-:-:S05]  /*37f0*/  VIADD R8, R15, 0xffffffce ;  /* 0xffffffce0f087836 */ /* 0x001fca0000000000 */
[----:B------:R-:W-:Y:S02]  /*3800*/  ISETP.GE.U32.AND P0, PT, R8, 0x7fffff4f, PT ;  /* 0x7fffff4f0800780c */ /* 0x000fe40003f06070 */
[----:B------:R-:W-:Y:S01]  /*3810*/  ISETP.GE.U32.AND P3, PT, R10, 0x7fffff5f, PT ;  /* 0x7fffff5f0a00780c */ /* 0x000fe20003f66070 */
[----:B------:R-:W-:-:S05]  /*3820*/  VIADD R10, R15, 0xffffffd6 ;  /* 0xffffffd60f0a7836 */ /* 0x000fca0000000000 */
[----:B------:R-:W-:Y:S01]  /*3830*/  ISETP.GE.U32.AND P2, PT, R10, 0x7fffff57, PT ;  /* 0x7fffff570a00780c */ /* 0x000fe20003f46070 */
[C---:B------:R-:W-:Y:S01]  /*3840*/  IMAD R10, R36.reuse, 0x19, RZ ;  /* 0x00000019240a7824 */ /* 0x040fe200078e02ff */
[----:B------:R-:W-:Y:S01]  /*3850*/  PRMT R73, RZ, 0x7610, R73 ;  /* 0x00007610ff497816 */ /* 0x000fe20000000049 */
[----:B--2---:R0:W-:Y:S02]  /*3860*/  STL [R1+0x3b8], R130 ;  /* 0x0003b88201007387 */ /* 0x0041e40000100800 */
[----:B0-----:R-:W-:-:S05]  /*3870*/  IMAD R130, R36, 0x11, RZ ;  /* 0x0000001124827824 */ /* 0x001fca00078e02ff */
[----:B------:R-:W-:-:S04]  /*3880*/  IADD3 R132, P6, PT, R130, R2, RZ ;  /* 0x0000000282847210 */ /* 0x000fc80007fde0ff */
[----:B------:R-:W-:Y:S01]  /*3890*/  LEA.HI.X.SX32 R130, R130, R3, 0x1, P6 ;  /* 0x0000000382827211 */ /* 0x000fe200030f0eff */
[----:B------:R-:W-:-:S04]  /*38a0*/  @!P4 IMAD.MOV.U32 R8, RZ, RZ, R132 ;  /* 0x000000ffff08c224 */ /* 0x000fc800078e0084 */
[----:B------:R-:W-:-:S05]  /*38b0*/  @!P4 IMAD.MOV.U32 R9, RZ, RZ, R130 ;  /* 0x000000ffff09c224 */ /* 0x000fca00078e0082 */
[----:B------:R0:W2:Y:S01]  /*38c0*/  @!P4 LDG.E.U8 R12, desc[UR18][R8.64] ;  /* 0x00000012080cc981 */ /* 0x0000a2000c1e1100 */
[----:B------:R-:W-:-:S04]  /*38d0*/  IADD3 R81, P6, PT, R10, R2, RZ ;  /* 0x000000020a517210 */ /* 0x000fc80007fde0ff */
[----:B0-----:R-:W-:Y:S01]  /*38e0*/  LEA.HI.X.SX32 R9, R10, R3, 0x1, P6 ;  /* 0x000000030a097211 */ /* 0x001fe200030f0eff */
[----:B------:R-:W-:-:S05]  /*38f0*/  @!P5 IMAD.MOV.U32 R8, RZ, RZ, R81 ;  /* 0x000000ffff08d224 */ /* 0x000fca00078e0051 */
[----:B------:R0:W3:Y:S04]  /*3900*/  @!P5 LDG.E.U8 R73, desc[UR18][R8.64] ;  /* 0x000000120849d981 */ /* 0x0000e8000c1e1100 */
[----:B------:R-:W-:Y:S04]  /*3910*/  STL [R1+0x9ec], R6 ;  /* 0x0009ec0601007387 */ /* 0x000fe80000100800 */
[----:B------:R-:W-:Y:S04]  /*3920*/  STL [R1+0x9e8], R7 ;  /* 0x0009e80701007387 */ /* 0x000fe80000100800 */
[----:B----4-:R1:W-:Y:S04]  /*3930*/  STL [R1+0x428], R11 ;  /* 0x0004280b01007387 */ /* 0x0103e80000100800 */
[----:B------:R-:W-:Y:S01]  /*3940*/  STL [R1+0x9f4], R132 ;  /* 0x0009f48401007387 */ /* 0x000fe20000100800 */
[----:B-1----:R-:W-:-:S03]  /*3950*/  VIADD R11, R15, 0xffffffc6 ;  /* 0xffffffc60f0b7836 */ /* 0x002fc60000000000 */
[----:B------:R-:W-:Y:S02]  /*3960*/  STL [R1+0x9f0], R130 ;  /* 0x0009f08201007387 */ /* 0x000fe40000100800 */
[----:B------:R-:W-:Y:S01]  /*3970*/  ISETP.GE.U32.AND P4, PT, R11, 0x7fffff47, PT ;  /* 0x7fffff470b00780c */ /* 0x000fe20003f86070 */
[C---:B------:R-:W-:Y:S01]  /*3980*/  IMAD R11, R36.reuse, 0x21, RZ ;  /* 0x00000021240b7824 */ /* 0x040fe200078e02ff */
[----:B------:R1:W-:Y:S01]  /*3990*/  STL [R1+0x94], R81 ;  /* 0x0000945101007387 */ /* 0x0003e20000100800 */
[----:B------:R-:W-:Y:S01]  /*39a0*/  IMAD R10, R36, 0x29, RZ ;  /* 0x00000029240a7824 */ /* 0x000fe200078e02ff */
[----:B------:R-:W-:Y:S02]  /*39b0*/  PRMT R77, RZ, 0x7610, R77 ;  /* 0x00007610ff4d7816 */ /* 0x000fe4000000004d */
[----:B------:R-:W-:Y:S02]  /*39c0*/  PRMT R106, RZ, 0x7610, R106 ;  /* 0x00007610ff6a7816 */ /* 0x000fe4000000006a */
[----:B------:R-:W-:Y:S01]  /*39d0*/  PRMT R65, RZ, 0x7610, R65 ;  /* 0x00007610ff417816 */ /* 0x000fe20000000041 */
[----:B--2---:R-:W-:Y:S04]  /*39e0*/  STL [R1+0x3f0], R12 ;  /* 0x0003f00c01007387 */ /* 0x004fe80000100800 */
[----:B------:R-:W-:Y:S04]  /*39f0*/  STL [R1+0x2c], R9 ;  /* 0x00002c0901007387 */ /* 0x000fe80000100800 */
[----:B---3--:R2:W-:Y:S04]  /*3a00*/  STL [R1+0x368], R69 ;  /* 0x0003684501007387 */ /* 0x0085e80000100800 */
[----:B-1----:R-:W3:Y:S01]  /*3a10*/  LDL.LU R81, [R1+0xc30] ;  /* 0x000c300001517983 */ /* 0x002ee20000300800 */
[----:B--2---:R-:W-:-:S04]  /*3a20*/  IADD3 R69, P6, PT, R11, R2, RZ ;  /* 0x000000020b457210 */ /* 0x004fc80007fde0ff */
[----:B0-----:R-:W-:Y:S01]  /*3a30*/  LEA.HI.X.SX32 R8, R11, R3, 0x1, P6 ;  /* 0x000000030b087211 */ /* 0x001fe200030f0eff */
[----:B------:R-:W-:Y:S01]  /*3a40*/  IMAD.MOV.U32 R9, RZ, RZ, R69 ;  /* 0x000000ffff097224 */ /* 0x000fe200078e0045 */
[----:B------:R0:W-:Y:S04]  /*3a50*/  STL [R1+0xd4], R69 ;  /* 0x0000d44501007387 */ /* 0x0001e80000100800 */
[----:B------:R-:W-:Y:S01]  /*3a60*/  @!P3 LOP3.LUT R9, R9, R8, RZ, 0x3c, !PT ;  /* 0x000000080909b212 */ /* 0x000fe200078e3cff */
[----:B------:R1:W-:Y:S01]  /*3a70*/  STL [R1+0xd0], R8 ;  /* 0x0000d00801007387 */ /* 0x0003e20000100800 */
[----:B0-----:R-:W-:Y:S02]  /*3a80*/  IADD3 R69, P6, PT, R10, R2, RZ ;  /* 0x000000020a457210 */ /* 0x001fe40007fde0ff */
[----:B-1----:R-:W-:-:S03]  /*3a90*/  @!P3 LOP3.LUT R8, R9, R8, RZ, 0x3c, !PT ;  /* 0x000000080908b212 */ /* 0x002fc600078e3cff */
[----:B------:R-:W-:Y:S01]  /*3aa0*/  STL [R1+0x544], R69 ;  /* 0x0005444501007387 */ /* 0x000fe20000100800 */
[----:B------:R-:W-:-:S03]  /*3ab0*/  @!P3 LOP3.LUT R9, R9, R8, RZ, 0x3c, !PT ;  /* 0x000000080909b212 */ /* 0x000fc600078e3cff */
[----:B------:R0:W-:Y:S04]  /*3ac0*/  STL [R1+0x3ec], R73 ;  /* 0x0003ec4901007387 */ /* 0x0001e80000100800 */
[----:B------:R1:W2:Y:S01]  /*3ad0*/  @!P3 LDG.E.U8 R77, desc[UR18][R8.64] ;  /* 0x00000012084db981 */ /* 0x0002a2000c1e1100 */
[----:B0-----:R-:W-:Y:S01]  /*3ae0*/  LEA.HI.X.SX32 R73, R10, R3, 0x1, P6 ;  /* 0x000000030a497211 */ /* 0x001fe200030f0eff */
[----:B-1----:R-:W-:-:S04]  /*3af0*/  @!P2 IMAD.MOV.U32 R8, RZ, RZ, R69 ;  /* 0x000000ffff08a224 */ /* 0x002fc800078e0045 */
[----:B------:R-:W-:-:S05]  /*3b00*/  @!P2 IMAD.MOV.U32 R9, RZ, RZ, R73 ;  /* 0x000000ffff09a224 */ /* 0x000fca00078e0049 */
[----:B------:R0:W4:Y:S01]  /*3b10*/  @!P2 LDG.E.U8 R106, desc[UR18][R8.64] ;  /* 0x00000012086aa981 */ /* 0x000122000c1e1100 */
[----:B------:R-:W-:-:S05]  /*3b20*/  IMAD R11, R36, 0x31, RZ ;  /* 0x00000031240b7824 */ /* 0x000fca00078e02ff */
[----:B------:R-:W-:Y:S01]  /*3b30*/  IADD3 R10, P6, PT, R11, R2, RZ ;  /* 0x000000020b0a7210 */ /* 0x000fe20007fde0ff */
[----:B0-----:R-:W-:-:S03]  /*3b40*/  VIADD R8, R15, 0xffffffae ;  /* 0xffffffae0f087836 */ /* 0x001fc60000000000 */
[----:B------:R-:W-:Y:S01]  /*3b50*/  LEA.HI.X.SX32 R11, R11, R3, 0x1, P6 ;  /* 0x000000030b0b7211 */ /* 0x000fe200030f0eff */
[----:B------:R-:W-:Y:S01]  /*3b60*/  IMAD.MOV.U32 R9, RZ, RZ, R10 ;  /* 0x000000ffff097224 */ /* 0x000fe200078e000a */
[----:B------:R-:W-:-:S03]  /*3b70*/  ISETP.GE.U32.AND P2, PT, R8, 0x7fffff2f, PT ;  /* 0x7fffff2f0800780c */ /* 0x000fc60003f46070 */
[----:B------:R-:W-:-:S05]  /*3b80*/  IMAD.MOV.U32 R8, RZ, RZ, R11 ;  /* 0x000000ffff087224 */ /* 0x000fca00078e000b */
[----:B------:R-:W-:-:S04]  /*3b90*/  @!P0 LOP3.LUT R9, R9, R8, RZ, 0x3c, !PT ;  /* 0x0000000809098212 */ /* 0x000fc800078e3cff */
[----:B------:R-:W-:-:S04]  /*3ba0*/  @!P0 LOP3.LUT R8, R9, R8, RZ, 0x3c, !PT ;  /* 0x0000000809088212 */ /* 0x000fc800078e3cff */
[----:B------:R-:W-:-:S05]  /*3bb0*/  @!P0 LOP3.LUT R9, R9, R8, RZ, 0x3c, !PT ;  /* 0x0000000809098212 */ /* 0x000fca00078e3cff */
[----:B------:R0:W3:Y:S01]  /*3bc0*/  @!P0 LDG.E.U8 R65, desc[UR18][R8.64] ;  /* 0x0000001208418981 */ /* 0x0000e2000c1e1100 */
[----:B------:R-:W-:-:S05]  /*3bd0*/  VIADD R12, R15, 0xffffffbe ;  /* 0xffffffbe0f0c7836 */ /* 0x000fca0000000000 */
[----:B------:R-:W-:Y:S01]  /*3be0*/  ISETP.GE.U32.AND P5, PT, R12, 0x7fffff3f, PT ;  /* 0x7fffff3f0c00780c */ /* 0x000fe20003fa6070 */
[----:B------:R-:W-:-:S05]  /*3bf0*/  VIADD R12, R15, 0xffffffb6 ;  /* 0xffffffb60f0c7836 */ /* 0x000fca0000000000 */
[----:B------:R-:W-:Y:S02]  /*3c00*/  ISETP.GE.U32.AND P3, PT, R12, 0x7fffff37, PT ;  /* 0x7fffff370c00780c */ /* 0x000fe40003f66070 */
[----:B------:R-:W-:Y:S02]  /*3c10*/  PRMT R61, RZ, 0x7610, R61 ;  /* 0x00007610ff3d7816 */ /* 0x000fe4000000003d */
[----:B------:R-:W-:Y:S01]  /*3c20*/  PRMT R160, RZ, 0x7610, R160 ;  /* 0x00007610ffa07816 */ /* 0x000fe200000000a0 */
[----:B--2---:R1:W-:Y:S04]  /*3c30*/  STL [R1+0x3f8], R77 ;  /* 0x0003f84d01007387 */ /* 0x0043e80000100800 */
[----:B-1----:R-:W2:Y:S04]  /*3c40*/  LDL.LU R77, [R1+0xc2c] ;  /* 0x000c2c00014d7983 */ /* 0x002ea80000300800 */
[----:B------:R1:W-:Y:S04]  /*3c50*/  STL [R1+0x540], R73 ;  /* 0x0005404901007387 */ /* 0x0003e80000100800 */
[----:B-1----:R-:W2:Y:S04]  /*3c60*/  LDL.LU R73, [R1+0xc28] ;  /* 0x000c280001497983 */ /* 0x002ea80000300800 */
[----:B------:R-:W2:Y:S04]  /*3c70*/  LDL.LU R69, [R1+0xc24] ;  /* 0x000c240001457983 */ /* 0x000ea80000300800 */
[----:B----4-:R1:W-:Y:S04]  /*3c80*/  STL [R1+0x478], R106 ;  /* 0x0004786a01007387 */ /* 0x0103e80000100800 */
[----:B-1----:R-:W4:Y:S04]  /*3c90*/  LDL.LU R106, [R1+0xc20] ;  /* 0x000c2000016a7983 */ /* 0x002f280000300800 */
[----:B------:R1:W-:Y:S02]  /*3ca0*/  STL [R1+0x584], R10 ;  /* 0x0005840a01007387 */ /* 0x0003e40000100800 */
[----:B-1----:R-:W-:-:S05]  /*3cb0*/  IMAD R10, R36, 0x39, RZ ;  /* 0x00000039240a7824 */ /* 0x002fca00078e02ff */
[----:B------:R-:W-:-:S04]  /*3cc0*/  IADD3 R12, P6, PT, R10, R2, RZ ;  /* 0x000000020a0c7210 */ /* 0x000fc80007fde0ff */
        /* <DEDUP_REMOVED lines=11> */
[----:B------:R-:W-:Y:S01]  /*3d80*/  IMAD R11, R36, 0x41, RZ ;  /* 0x00000041240b7824 */ /* 0x000fe200078e02ff */
[----:B---3--:R1:W-:Y:S04]  /*3d90*/  STL [R1+0x43c], R65 ;  /* 0x00043c4101007387 */ /* 0x0083e80000100800 */
[----:B-1----:R-:W-:-:S04]  /*3da0*/  IADD3 R65, P6, PT, R11, R2, RZ ;  /* 0x000000020b417210 */ /* 0x002fc80007fde0ff */
[----:B0-----:R-:W-:Y:S01]  /*3db0*/  LEA.HI.X.SX32 R9, R11, R3, 0x1, P6 ;  /* 0x000000030b097211 */ /* 0x001fe200030f0eff */
[----:B------:R-:W-:-:S05]  /*3dc0*/  @!P5 IMAD.MOV.U32 R8, RZ, RZ, R65 ;  /* 0x000000ffff08d224 */ /* 0x000fca00078e0041 */
[----:B------:R0:W3:Y:S01]  /*3dd0*/  @!P5 LDG.E.U8 R160, desc[UR18][R8.64] ;  /* 0x0000001208a0d981 */ /* 0x0000e2000c1e1100 */
[----:B------:R-:W-:-:S03]  /*3de0*/  IMAD R10, R36, 0x49, RZ ;  /* 0x00000049240a7824 */ /* 0x000fc600078e02ff */
[----:B------:R-:W-:Y:S01]  /*3df0*/  STL [R1+0x604], R65 ;  /* 0x0006044101007387 */ /* 0x000fe20000100800 */
[----:B------:R-:W-:Y:S02]  /*3e00*/  VIADD R12, R15, 0xffffff9e ;  /* 0xffffff9e0f0c7836 */ /* 0x000fe40000000000 */
[----:B------:R-:W-:-:S03]  /*3e10*/  IMAD R11, R36, 0x51, RZ ;  /* 0x00000051240b7824 */ /* 0x000fc600078e02ff */
[----:B------:R-:W-:Y:S01]  /*3e20*/  ISETP.GE.U32.AND P4, PT, R12, 0x7fffff1f, PT ;  /* 0x7fffff1f0c00780c */ /* 0x000fe20003f86070 */
[----:B------:R-:W-:-:S05]  /*3e30*/  VIADD R12, R15, 0xffffff96 ;  /* 0xffffff960f0c7836 */ /* 0x000fca0000000000 */
[----:B------:R-:W-:Y:S02]  /*3e40*/  ISETP.GE.U32.AND P5, PT, R12, 0x7fffff17, PT ;  /* 0x7fffff170c00780c */ /* 0x000fe40003fa6070 */
[----:B------:R-:W-:Y:S01]  /*3e50*/  PRMT R12, RZ, 0x7610, R12 ;  /* 0x00007610ff0c7816 */ /* 0x000fe2000000000c */
[----:B--2---:R1:W-:Y:S02]  /*3e60*/  STL [R1+0x434], R61 ;  /* 0x0004343d01007387 */ /* 0x0043e40000100800 */
[----:B-1----:R-:W-:-:S04]  /*3e70*/  IADD3 R61, P6, PT, R10, R2, RZ ;  /* 0x000000020a3d7210 */ /* 0x002fc80007fde0ff */
[----:B------:R-:W-:Y:S01]  /*3e80*/  LEA.HI.X.SX32 R10, R10, R3, 0x1, P6 ;  /* 0x000000030a0a7211 */ /* 0x000fe200030f0eff */
[----:B------:R1:W-:Y:S01]  /*3e90*/  STL [R1+0x600], R9 ;  /* 0x0006000901007387 */ /* 0x0003e20000100800 */
[----:B0-----:R-:W-:-:S03]  /*3ea0*/  @!P3 IMAD.MOV.U32 R8, RZ, RZ, R61 ;  /* 0x000000ffff08b224 */ /* 0x001fc600078e003d */
[----:B-1----:R-:W-:-:S05]  /*3eb0*/  @!P3 IMAD.MOV.U32 R9, RZ, RZ, R10 ;  /* 0x000000ffff09b224 */ /* 0x002fca00078e000a */
[----:B------:R0:W2:Y:S04]  /*3ec0*/  @!P3 LDG.E.U8 R138, desc[UR18][R8.64] ;  /* 0x00000012088ab981 */ /* 0x0000a8000c1e1100 */
[----:B------:R1:W-:Y:S04]  /*3ed0*/  STL [R1+0x644], R61 ;  /* 0x0006443d01007387 */ /* 0x0003e80000100800 */
[----:B------:R-:W4:Y:S01]  /*3ee0*/  LDL.LU R65, [R1+0xc1c] ;  /* 0x000c1c0001417983 */ /* 0x000f220000300800 */
[----:B0-----:R-:W-:-:S03]  /*3ef0*/  VIADD R8, R15, 0xffffff8e ;  /* 0xffffff8e0f087836 */ /* 0x001fc60000000000 */
[----:B------:R-:W-:Y:S04]  /*3f00*/  STL [R1+0x640], R10 ;  /* 0x0006400a01007387 */ /* 0x000fe80000100800 */
[----:B---3--:R0:W-:Y:S01]  /*3f10*/  STL [R1+0x468], R160 ;  /* 0x000468a001007387 */ /* 0x0081e20000100800 */
[----:B------:R-:W-:-:S03]  /*3f20*/  ISETP.GE.U32.AND P3, PT, R8, 0x7fffff0f, PT ;  /* 0x7fffff0f0800780c */ /* 0x000fc60003f66070 */
[----:B-1----:R-:W3:Y:S01]  /*3f30*/  LDL.LU R61, [R1+0xc18] ;  /* 0x000c1800013d7983 */ /* 0x002ee20000300800 */
[----:B0-----:R-:W-:-:S04]  /*3f40*/  IADD3 R160, P6, PT, R11, R2, RZ ;  /* 0x000000020ba07210 */ /* 0x001fc80007fde0ff */
[----:B------:R-:W-:Y:S01]  /*3f50*/  LEA.HI.X.SX32 R9, R11, R3, 0x1, P6 ;  /* 0x000000030b097211 */ /* 0x000fe200030f0eff */
[----:B------:R-:W-:-:S05]  /*3f60*/  @!P2 IMAD.MOV.U32 R8, RZ, RZ, R160 ;  /* 0x000000ffff08a224 */ /* 0x000fca00078e00a0 */
[----:B------:R0:W3:Y:S01]  /*3f70*/  @!P2 LDG.E.U8 R12, desc[UR18][R8.64] ;  /* 0x00000012080ca981 */ /* 0x0000e2000c1e1100 */
[----:B------:R-:W-:-:S03]  /*3f80*/  IMAD R10, R36, 0x59, RZ ;  /* 0x00000059240a7824 */ /* 0x000fc600078e02ff */
[----:B------:R-:W-:Y:S04]  /*3f90*/  STL [R1+0x684], R160 ;  /* 0x000684a001007387 */ /* 0x000fe80000100800 */
[----:B------:R-:W-:Y:S01]  /*3fa0*/  STL [R1+0x680], R9 ;  /* 0x0006800901007387 */ /* 0x000fe20000100800 */
[----:B------:R-:W-:-:S05]  /*3fb0*/  VIADD R11, R15, 0xffffff86 ;  /* 0xffffff860f0b7836 */ /* 0x000fca0000000000 */
[----:B------:R-:W-:Y:S01]  /*3fc0*/  ISETP.GE.U32.AND P2, PT, R11, 0x7fffff07, PT ;  /* 0x7fffff070b00780c */ /* 0x000fe20003f46070 */
[----:B------:R-:W-:Y:S01]  /*3fd0*/  IMAD R11, R36, 0x61, RZ ;  /* 0x00000061240b7824 */ /* 0x000fe200078e02ff */
[----:B--2---:R1:W-:Y:S02]  /*3fe0*/  STL [R1+0x4b4], R138 ;  /* 0x0004b48a01007387 */ /* 0x0043e40000100800 */
[----:B-1----:R-:W-:-:S04]  /*3ff0*/  IADD3 R138, P6, PT, R10, R2, RZ ;  /* 0x000000020a8a7210 */ /* 0x002fc80007fde0ff */
[----:B0-----:R-:W-:Y:S01]  /*4000*/  LEA.HI.X.SX32 R9, R10, R3, 0x1, P6 ;  /* 0x000000030a097211 */ /* 0x001fe200030f0eff */
[----:B------:R-:W-:-:S05]  /*4010*/  @!P0 IMAD.MOV.U32 R8, RZ, RZ, R138 ;  /* 0x000000ffff088224 */ /* 0x000fca00078e008a */
[----:B------:R0:W2:Y:S01]  /*4020*/  @!P0 LDG.E.U8 R135, desc[UR18][R8.64] ;  /* 0x0000001208878981 */ /* 0x0000a2000c1e1100 */
[----:B------:R-:W-:-:S03]  /*4030*/  IADD3 R160, P6, PT, R11, R2, RZ ;  /* 0x000000020ba07210 */ /* 0x000fc60007fde0ff */
[----:B------:R-:W-:Y:S02]  /*4040*/  STL [R1+0x6bc], R138 ;  /* 0x0006bc8a01007387 */ /* 0x000fe40000100800 */
[----:B0-----:R-:W-:Y:S02]  /*4050*/  @!P4 IMAD.MOV.U32 R8, RZ, RZ, R160 ;  /* 0x000000ffff08c224 */ /* 0x001fe400078e00a0 */
[----:B---3--:R-:W-:Y:S04]  /*4060*/  STL [R1+0x4a4], R12 ;  /* 0x0004a40c01007387 */ /* 0x008fe80000100800 */
[----:B------:R0:W-:Y:S02]  /*4070*/  STL [R1+0x6b8], R9 ;  /* 0x0006b80901007387 */ /* 0x0001e40000100800 */
[----:B0-----:R-:W-:-:S05]  /*4080*/  LEA.HI.X.SX32 R9, R11, R3, 0x1, P6 ;  /* 0x000000030b097211 */ /* 0x001fca00030f0eff */
[----:B------:R0:W3:Y:S01]  /*4090*/  @!P4 LDG.E.U8 R28, desc[UR18][R8.64] ;  /* 0x00000012081cc981 */ /* 0x0000e2000c1e1100 */
[----:B------:R-:W-:-:S03]  /*40a0*/  IMAD R10, R36, 0x69, RZ ;  /* 0x00000069240a7824 */ /* 0x000fc600078e02ff */
[----:B------:R-:W-:Y:S01]  /*40b0*/  STL [R1+0x6f4], R160 ;  /* 0x0006f4a001007387 */ /* 0x000fe20000100800 */
[----:B------:R-:W-:Y:S01]  /*40c0*/  PRMT R115, RZ, 0x7610, R115 ;  /* 0x00007610ff737816 */ /* 0x000fe20000000073 */
[----:B------:R-:W-:Y:S02]  /*40d0*/  IMAD R11, R36, 0x71, RZ ;  /* 0x00000071240b7824 */ /* 0x000fe400078e02ff */
[----:B------:R-:W-:-:S05]  /*40e0*/  VIADD R12, R15, 0xfffffffe ;  /* 0xfffffffe0f0c7836 */ /* 0x000fca0000000000 */
        /* <DEDUP_REMOVED lines=9> */
[----:B-1----:R-:W-:Y:S01]  /*4180*/  @!P5 IMAD.MOV.U32 R9, RZ, RZ, R138 ;  /* 0x000000ffff09d224 */ /* 0x002fe200078e008a */
[----:B------:R-:W-:Y:S04]  /*4190*/  STL [R1+0x72c], R135 ;  /* 0x00072c8701007387 */ /* 0x000fe80000100800 */
[----:B------:R0:W2:Y:S04]  /*41a0*/  @!P5 LDG.E.U8 R115, desc[UR18][R8.64] ;  /* 0x000000120873d981 */ /* 0x0000a8000c1e1100 */
[----:B------:R-:W-:Y:S04]  /*41b0*/  STL [R1+0x728], R138 ;  /* 0x0007288a01007387 */ /* 0x000fe80000100800 */
[----:B---3--:R1:W-:Y:S01]  /*41c0*/  STL [R1+0x4b0], R28 ;  /* 0x0004b01c01007387 */ /* 0x0083e20000100800 */
[----:B0-----:R-:W-:Y:S01]  /*41d0*/  VIADD R8, R15, 0xfffffff5 ;  /* 0xfffffff50f087836 */ /* 0x001fe20000000000 */
[----:B-1----:R-:W-:-:S04]  /*41e0*/  IADD3 R28, P6, PT, R11, R2, RZ ;  /* 0x000000020b1c7210 */ /* 0x002fc80007fde0ff */
[----:B------:R-:W-:Y:S02]  /*41f0*/  LEA.HI.X.SX32 R135, R11, R3, 0x1, P6 ;  /* 0x000000030b877211 */ /* 0x000fe400030f0eff */
[----:B------:R-:W-:Y:S01]  /*4200*/  ISETP.GE.U32.AND P5, PT, R8, 0x7fffff76, PT ;  /* 0x7fffff760800780c */ /* 0x000fe20003fa6070 */
[----:B------:R-:W-:Y:S02]  /*4210*/  @!P3 IMAD.MOV.U32 R8, RZ, RZ, R28 ;  /* 0x000000ffff08b224 */ /* 0x000fe400078e001c */
[----:B------:R-:W-:-:S05]  /*4220*/  @!P3 IMAD.MOV.U32 R9, RZ, RZ, R135 ;  /* 0x000000ffff09b224 */ /* 0x000fca00078e0087 */
[----:B------:R0:W3:Y:S01]  /*4230*/  @!P3 LDG.E.U8 R12, desc[UR18][R8.64] ;  /* 0x00000012080cb981 */ /* 0x0000e2000c1e1100 */
[----:B------:R-:W-:-:S03]  /*4240*/  IMAD R10, R36, 0x79, RZ ;  /* 0x00000079240a7824 */ /* 0x000fc600078e02ff */
[----:B------:R1:W-:Y:S04]  /*4250*/  STL [R1+0x764], R28 ;  /* 0x0007641c01007387 */ /* 0x0003e80000100800 */
[----:B------:R-:W-:Y:S01]  /*4260*/  STL [R1+0x760], R135 ;  /* 0x0007608701007387 */ /* 0x000fe20000100800 */
[----:B------:R-:W-:Y:S01]  /*4270*/  VIADD R11, R15, 0xffffffed ;  /* 0xffffffed0f0b7836 */ /* 0x000fe20000000000 */
[----:B------:R-:W-:-:S04]  /*4280*/  PRMT R114, RZ, 0x7610, R114 ;  /* 0x00007610ff727816 */ /* 0x000fc80000000072 */
[----:B------:R-:W-:Y:S01]  /*4290*/  ISETP.GE.U32.AND P3, PT, R11, 0x7fffff6e, PT ;  /* 0x7fffff6e0b00780c */ /* 0x000fe20003f66070 */
[----:B-1----:R-:W-:Y:S02]  /*42a0*/  IMAD.MOV.U32 R28, RZ, RZ, R13 ;  /* 0x000000ffff1c7224 */ /* 0x002fe400078e000d */
[----:B------:R-:W-:Y:S01]  /*42b0*/  VIADD R13, R15, 0xffffffe5 ;  /* 0xffffffe50f0d7836 */ /* 0x000fe20000000000 */
[----:B------:R-:W-:Y:S01]  /*42c0*/  PRMT R57, RZ, 0x7610, R57 ;  /* 0x00007610ff397816 */ /* 0x000fe20000000039 */
[----:B--2---:R1:W-:Y:S02]  /*42d0*/  STL [R1+0x4ec], R115 ;  /* 0x0004ec7301007387 */ /* 0x0043e40000100800 */
[----:B-1----:R-:W-:-:S04]  /*42e0*/  IADD3 R115, P6, PT, R10, R2, RZ ;  /* 0x000000020a737210 */ /* 0x002fc80007fde0ff */
[----:B------:R-:W-:Y:S02]  /*42f0*/  LEA.HI.X.SX32 R10, R10, R3, 0x1, P6 ;  /* 0x000000030a0a7211 */ /* 0x000fe400030f0eff */
[----:B0-----:R-:W-:-:S04]  /*4300*/  IADD3 R8, P6, PT, R2, R36, RZ ;  /* 0x0000002402087210 */ /* 0x001fc80007fde0ff */
[----:B------:R-:W-:Y:S01]  /*4310*/  LEA.HI.X.SX32 R9, R36, R3, 0x1, P6 ;  /* 0x0000000324097211 */ /* 0x000fe200030f0eff */
[----:B------:R-:W-:Y:S01]  /*4320*/  STL [R1+0x79c], R115 ;  /* 0x00079c7301007387 */ /* 0x000fe20000100800 */
[----:B------:R-:W-:-:S03]  /*4330*/  @!P2 IMAD.MOV.U32 R11, RZ, RZ, R10 ;  /* 0x000000ffff0ba224 */ /* 0x000fc600078e000a */
[----:B------:R-:W2:Y:S04]  /*4340*/  @!P0 LDG.E.U8 R14, desc[UR18][R8.64] ;  /* 0x00000012080e8981 */ /* 0x000ea8000c1e1100 */
[----:B------:R0:W-:Y:S04]  /*4350*/  STL [R1+0x798], R10 ;  /* 0x0007980a01007387 */ /* 0x0001e80000100800 */
[----:B---3--:R1:W-:Y:S01]  /*4360*/  STL [R1+0x4e4], R12 ;  /* 0x0004e40c01007387 */ /* 0x0083e20000100800 */
[----:B0-----:R-:W-:Y:S02]  /*4370*/  @!P2 IMAD.MOV.U32 R10, RZ, RZ, R115 ;  /* 0x000000ffff0aa224 */ /* 0x001fe400078e0073 */
[----:B-1----:R-:W-:-:S03]  /*4380*/  IMAD.SHL.U32 R12, R36, 0x2, RZ ;  /* 0x00000002240c7824 */ /* 0x002fc600078e00ff */
[----:B------:R0:W3:Y:S01]  /*4390*/  @!P2 LDG.E.U8 R114, desc[UR18][R10.64] ;  /* 0x000000120a72a981 */ /* 0x0000e2000c1e1100 */
[----:B------:R-:W-:Y:S01]  /*43a0*/  ISETP.GE.U32.AND P2, PT, R13, 0x7fffff66, PT ;  /* 0x7fffff660d00780c */ /* 0x000fe20003f46070 */
[----:B------:R-:W-:Y:S01]  /*43b0*/  IMAD R13, R36, 0xa, RZ ;  /* 0x0000000a240d7824 */ /* 0x000fe200078e02ff */
[----:B0-----:R-:W-:-:S04]  /*43c0*/  IADD3 R10, P6, PT, R12, R2, RZ ;  /* 0x000000020c0a7210 */ /* 0x001fc80007fde0ff */
[----:B------:R-:W-:Y:S02]  /*43d0*/  LEA.HI.X.SX32 R11, R12, R3, 0x1, P6 ;  /* 0x000000030c0b7211 */ /* 0x000fe400030f0eff */
[----:B------:R-:W-:-:S04]  /*43e0*/  IADD3 R12, P6, PT, R13, R2, RZ ;  /* 0x000000020d0c7210 */ /* 0x000fc80007fde0ff */
[----:B------:R-:W-:-:S05]  /*43f0*/  LEA.HI.X.SX32 R13, R13, R3, 0x1, P6 ;  /* 0x000000030d0d7211 */ /* 0x000fca00030f0eff */
[----:B------:R0:W4:Y:S04]  /*4400*/  @!P5 LDG.E.U8 R57, desc[UR18][R12.64] ;  /* 0x000000120c39d981 */ /* 0x000128000c1e1100 */
[----:B------:R-:W-:Y:S04]  /*4410*/  STL [R1+0x9fc], R8 ;  /* 0x0009fc0801007387 */ /* 0x000fe80000100800 */
[----:B------:R-:W-:Y:S01]  /*4420*/  STL [R1+0x9f8], R9 ;  /* 0x0009f80901007387 */ /* 0x000fe20000100800 */
[----:B------:R-:W-:Y:S01]  /*4430*/  PRMT R113, RZ, 0x7610, R113 ;  /* 0x00007610ff717816 */ /* 0x000fe20000000071 */
[----:B------:R-:W-:-:S05]  /*4440*/  IMAD R135, R36, 0x12, RZ ;  /* 0x0000001224877824 */ /* 0x000fca00078e02ff */
[----:B------:R-:W4:Y:S01]  /*4450*/  @!P4 LDG.E.U8 R113, desc[UR18][R10.64] ;  /* 0x000000120a71c981 */ /* 0x000f22000c1e1100 */
[----:B------:R-:W-:-:S04]  /*4460*/  IADD3 R138, P6, PT, R135, R2, RZ ;  /* 0x00000002878a7210 */ /* 0x000fc80007fde0ff */
[----:B------:R-:W-:Y:S02]  /*4470*/  LEA.HI.X.SX32 R135, R135, R3, 0x1, P6 ;  /* 0x0000000387877211 */ /* 0x000fe400030f0eff */
[----:B------:R-:W-:Y:S01]  /*4480*/  PRMT R117, RZ, 0x7610, R117 ;  /* 0x00007610ff757816 */ /* 0x000fe20000000075 */
[----:B--2---:R1:W-:Y:S02]  /*4490*/  STL [R1+0x4f0], R14 ;  /* 0x0004f00e01007387 */ /* 0x0043e40000100800 */
[----:B-1----:R-:W-:-:S05]  /*44a0*/  VIADD R14, R15, 0xffffffdd ;  /* 0xffffffdd0f0e7836 */ /* 0x002fca0000000000 */
[----:B------:R-:W-:Y:S01]  /*44b0*/  ISETP.GE.U32.AND P0, PT, R14, 0x7fffff5e, PT ;  /* 0x7fffff5e0e00780c */ /* 0x000fe20003f06070 */
[----:B------:R-:W-:-:S05]  /*44c0*/  VIADD R14, R15, 0xffffffd5 ;  /* 0xffffffd50f0e7836 */ /* 0x000fca0000000000 */
[----:B------:R-:W-:Y:S01]  /*44d0*/  ISETP.GE.U32.AND P4, PT, R14, 0x7fffff56, PT ;  /* 0x7fffff560e00780c */ /* 0x000fe20003f86070 */
[----:B------:R-:W-:Y:S01]  /*44e0*/  IMAD R14, R36, 0x1a, RZ ;  /* 0x0000001a240e7824 */ /* 0x000fe200078e02ff */
[----:B------:R-:W-:Y:S01]  /*44f0*/  STL [R1+0xa04], R10 ;  /* 0x000a040a01007387 */ /* 0x000fe20000100800 */
[----:B------:R-:W-:-:S03]  /*4500*/  VIADD R15, R15, 0xffffffcd ;  /* 0xffffffcd0f0f7836 */ /* 0x000fc60000000000 */
[----:B------:R-:W-:Y:S01]  /*4510*/  IADD3 R160, P6, PT, R14, R2, RZ ;  /* 0x000000020ea07210 */ /* 0x000fe20007fde0ff */
[----:B------:R-:W-:Y:S04]  /*4520*/  STL [R1+0xa00], R11 ;  /* 0x000a000b01007387 */ /* 0x000fe80000100800 */
[----:B---3--:R-:W-:Y:S04]  /*4530*/  STL [R1+0x4c0], R114 ;  /* 0x0004c07201007387 */ /* 0x008fe80000100800 */
[----:B------:R0:W-:Y:S01]  /*4540*/  STL [R1+0xa0c], R12 ;  /* 0x000a0c0c01007387 */ /* 0x0001e20000100800 */
[----:B------:R-:W-:-:S03]  /*4550*/  ISETP.GE.U32.AND P5, PT, R15, 0x7fffff4e, PT ;  /* 0x7fffff4e0f00780c */ /* 0x000fc60003fa6070 */
[----:B------:R1:W-:Y:S01]  /*4560*/  STL [R1+0xa08], R13 ;  /* 0x000a080d01007387 */ /* 0x0003e20000100800 */
[----:B------:R-:W-:-:S03]  /*4570*/  @!P3 IMAD.MOV.U32 R15, RZ, RZ, R135 ;  /* 0x000000ffff0fb224 */ /* 0x000fc600078e0087 */
[----:B------:R-:W-:Y:S01]  /*4580*/  STL [R1+0x9c], R160 ;  /* 0x00009ca001007387 */ /* 0x000fe20000100800 */
[----:B0-----:R-:W0:Y:S03]  /*4590*/  LDC R12, c[0x0][0x3a0] ;  /* 0x0000e800ff0c7b82 */ /* 0x001e260000000800 */
[----:B----4-:R2:W-:Y:S01]  /*45a0*/  STL [R1+0x4ac], R57 ;  /* 0x0004ac3901007387 */ /* 0x0105e20000100800 */
[----:B-1----:R-:W-:Y:S02]  /*45b0*/  PRMT R13, RZ, 0x7610, R13 ;  /* 0x00007610ff0d7816 */ /* 0x002fe4000000000d */
[----:B--2---:R-:W-:Y:S01]  /*45c0*/  LEA.HI.X.SX32 R57, R14, R3, 0x1, P6 ;  /* 0x000000030e397211 */ /* 0x004fe200030f0eff */
[----:B------:R-:W-:-:S05]  /*45d0*/  @!P3 IMAD.MOV.U32 R14, RZ, RZ, R138 ;  /* 0x000000ffff0eb224 */ /* 0x000fca00078e008a */
[----:B------:R1:W2:Y:S02]  /*45e0*/  @!P3 LDG.E.U8 R13, desc[UR18][R14.64] ;  /* 0x000000120e0db981 */ /* 0x0002a4000c1e1100 */
[----:B-1----:R-:W-:Y:S02]  /*45f0*/  @!P2 IMAD.MOV.U32 R14, RZ, RZ, R160 ;  /* 0x000000ffff0ea224 */ /* 0x002fe400078e00a0 */
[----:B------:R-:W-:-:S05]  /*4600*/  @!P2 IMAD.MOV.U32 R15, RZ, RZ, R57 ;  /* 0x000000ffff0fa224 */ /* 0x000fca00078e0039 */
[----:B------:R1:W3:Y:S01]  /*4610*/  @!P2 LDG.E.U8 R117, desc[UR18][R14.64] ;  /* 0x000000120e75a981 */ /* 0x0002e2000c1e1100 */
[----:B------:R-:W-:Y:S02]  /*4620*/  IMAD.MOV.U32 R114, RZ, RZ, R16 ;  /* 0x000000ffff727224 */ /* 0x000fe400078e0010 */
[----:B------:R-:W-:Y:S01]  /*4630*/  IMAD R16, R36, 0x22, RZ ;  /* 0x0000002224107824 */ /* 0x000fe200078e02ff */
[----:B------:R-:W-:Y:S01]  /*4640*/  STL [R1+0xa14], R138 ;  /* 0x000a148a01007387 */ /* 0x000fe20000100800 */
[----:B------:R-:W-:-:S03]  /*4650*/  IMAD.MOV.U32 R115, RZ, RZ, R17 ;  /* 0x000000ffff737224 */ /* 0x000fc600078e0011 */
[----:B------:R-:W-:Y:S01]  /*4660*/  STL [R1+0xa10], R135 ;  /* 0x000a108701007387 */ /* 0x000fe20000100800 */
[----:B0-----:R-:W-:-:S03]  /*4670*/  VIADD R17, R12, 0xffffffc5 ;  /* 0xffffffc50c117836 */ /* 0x001fc60000000000 */
[----:B------:R-:W-:Y:S04]  /*4680*/  STL [R1+0x98], R57 ;  /* 0x0000983901007387 */ /* 0x000fe80000100800 */
[----:B------:R0:W-:Y:S01]  /*4690*/  STL [R1+0x4bc], R113 ;  /* 0x0004bc7101007387 */ /* 0x0001e20000100800 */
[----:B-1----:R-:W-:Y:S01]  /*46a0*/  VIADD R14, R12, 0xffffffbd ;  /* 0xffffffbd0c0e7836 */ /* 0x002fe20000000000 */
[----:B------:R-:W-:Y:S01]  /*46b0*/  ISETP.GE.U32.AND P3, PT, R17, 0x7fffff46, PT ;  /* 0x7fffff461100780c */ /* 0x000fe20003f66070 */
[----:B------:R-:W-:Y:S01]  /*46c0*/  IMAD R17, R36, 0x2a, RZ ;  /* 0x0000002a24117824 */ /* 0x000fe200078e02ff */
[----:B0-----:R-:W-:-:S04]  /*46d0*/  IADD3 R113, P6, PT, R16, R2, RZ ;  /* 0x0000000210717210 */ /* 0x001fc80007fde0ff */
[----:B------:R-:W-:Y:S02]  /*46e0*/  LEA.HI.X.SX32 R160, R16, R3, 0x1, P6 ;  /* 0x0000000310a07211 */ /* 0x000fe400030f0eff */
[----:B------:R-:W-:Y:S02]  /*46f0*/  PRMT R10, RZ, 0x7610, R10 ;  /* 0x00007610ff0a7816 */ /* 0x000fe4000000000a */
[----:B------:R-:W-:Y:S01]  /*4700*/  ISETP.GE.U32.AND P2, PT, R14, 0x7fffff3e, PT ;  /* 0x7fffff3e0e00780c */ /* 0x000fe20003f46070 */
[----:B------:R-:W-:Y:S02]  /*4710*/  @!P0 IMAD.MOV.U32 R14, RZ, RZ, R113 ;  /* 0x000000ffff0e8224 */ /* 0x000fe400078e0071 */
[----:B------:R-:W-:Y:S01]  /*4720*/  @!P0 IMAD.MOV.U32 R15, RZ, RZ, R160 ;  /* 0x000000ffff0f8224 */ /* 0x000fe200078e00a0 */
[----:B------:R-:W-:-:S04]  /*4730*/  PRMT R116, RZ, 0x7610, R116 ;  /* 0x00007610ff747816 */ /* 0x000fc80000000074 */
[----:B------:R0:W4:Y:S04]  /*4740*/  @!P0 LDG.E.U8 R10, desc[UR18][R14.64] ;  /* 0x000000120e0a8981 */ /* 0x000128000c1e1100 */
[----:B--2---:R-:W-:Y:S04]  /*4750*/  STL [R1+0xae8], R13 ;  /* 0x000ae80d01007387 */ /* 0x004fe80000100800 */
[----:B------:R-:W2:Y:S04]  /*4760*/  LDL.LU R57, [R1+0xc14] ;  /* 0x000c140001397983 */ /* 0x000ea80000300800 */
[----:B------:R-:W-:Y:S04]  /*4770*/  STL [R1+0xdc], R113 ;  /* 0x0000dc7101007387 */ /* 0x000fe80000100800 */
[----:B------:R-:W-:Y:S04]  /*4780*/  STL [R1+0xd8], R160 ;  /* 0x0000d8a001007387 */ /* 0x000fe80000100800 */
[----:B---3--:R1:W-:Y:S02]  /*4790*/  STL [R1+0x4e8], R117 ;  /* 0x0004e87501007387 */ /* 0x0083e40000100800 */
[----:B-1----:R-:W-:-:S04]  /*47a0*/  IADD3 R117, P6, PT, R17, R2, RZ ;  /* 0x0000000211757210 */ /* 0x002fc80007fde0ff */
[----:B0-----:R-:W-:Y:S01]  /*47b0*/  LEA.HI.X.SX32 R15, R17, R3, 0x1, P6 ;  /* 0x00000003110f7211 */ /* 0x001fe200030f0eff */
[----:B------:R-:W-:-:S05]  /*47c0*/  @!P4 IMAD.MOV.U32 R14, RZ, RZ, R117 ;  /* 0x000000ffff0ec224 */ /* 0x000fca00078e0075 */
[----:B------:R0:W3:Y:S01]  /*47d0*/  @!P4 LDG.E.U8 R116, desc[UR18][R14.64] ;  /* 0x000000120e74c981 */ /* 0x0000e2000c1e1100 */
[----:B------:R-:W-:-:S05]  /*47e0*/  VIADD R16, R12, 0xffffffb5 ;  /* 0xffffffb50c107836 */ /* 0x000fca0000000000 */
[----:B------:R-:W-:Y:S01]  /*47f0*/  ISETP.GE.U32.AND P0, PT, R16, 0x7fffff36, PT ;  /* 0x7fffff361000780c */ /* 0x000fe20003f06070 */
[C---:B------:R-:W-:Y:S01]  /*4800*/  IMAD R16, R36.reuse, 0x32, RZ ;  /* 0x0000003224107824 */ /* 0x040fe200078e02ff */
[----:B------:R1:W-:Y:S01]  /*4810*/  STL [R1+0x54c], R117 ;  /* 0x00054c7501007387 */ /* 0x0003e20000100800 */
[----:B------:R-:W-:-:S03]  /*4820*/  IMAD R17, R36, 0x3a, RZ ;  /* 0x0000003a24117824 */ /* 0x000fc600078e02ff */
[C---:B------:R-:W-:Y:S02]  /*4830*/  IADD3 R160, P6, PT, R16.reuse, R2, RZ ;  /* 0x0000000210a07210 */ /* 0x040fe40007fde0ff */
[----:B------:R-:W-:Y:S01]  /*4840*/  PRMT R11, RZ, 0x7610, R11 ;  /* 0x00007610ff0b7816 */ /* 0x000fe2000000000b */
[----:B----4-:R-:W-:Y:S04]  /*4850*/  STL [R1+0xb24], R10 ;  /* 0x000b240a01007387 */ /* 0x010fe80000100800 */
[----:B------:R0:W-:Y:S04]  /*4860*/  STL [R1+0x548], R15 ;  /* 0x0005480f01007387 */ /* 0x0001e80000100800 */
[----:B-1----:R-:W4:Y:S04]  /*4870*/  LDL.LU R117, [R1+0xc10] ;  /* 0x000c100001757983 */ /* 0x002f280000300800 */
[----:B------:R-:W-:Y:S01]  /*4880*/  STL [R1+0x58c], R160 ;  /* 0x00058ca001007387 */ /* 0x000fe20000100800 */
[----:B0-----:R-:W-:Y:S01]  /*4890*/  LEA.HI.X.SX32 R15, R16, R3, 0x1, P6 ;  /* 0x00000003100f7211 */ /* 0x001fe200030f0eff */
[----:B------:R-:W-:Y:S01]  /*48a0*/  @!P5 IMAD.MOV.U32 R14, RZ, RZ, R160 ;  /* 0x000000ffff0ed224 */ /* 0x000fe200078e00a0 */
[----:B------:R-:W-:-:S04]  /*48b0*/  PRMT R162, RZ, 0x7610, R162 ;  /* 0x00007610ffa27816 */ /* 0x000fc800000000a2 */
[----:B------:R0:W2:Y:S04]  /*48c0*/  @!P5 LDG.E.U8 R11, desc[UR18][R14.64] ;  /* 0x000000120e0bd981 */ /* 0x0000a8000c1e1100 */
[----:B---3--:R1:W-:Y:S02]  /*48d0*/  STL [R1+0x470], R116 ;  /* 0x0004707401007387 */ /* 0x0083e40000100800 */
[----:B-1----:R-:W-:-:S04]  /*48e0*/  IADD3 R116, P6, PT, R17, R2, RZ ;  /* 0x0000000211747210 */ /* 0x002fc80007fde0ff */
[----:B------:R-:W-:Y:S01]  /*48f0*/  LEA.HI.X.SX32 R17, R17, R3, 0x1, P6 ;  /* 0x0000000311117211 */ /* 0x000fe200030f0eff */
[----:B------:R1:W-:Y:S01]  /*4900*/  STL [R1+0x588], R15 ;  /* 0x0005880f01007387 */ /* 0x0003e20000100800 */
[----:B0-----:R-:W-:-:S03]  /*4910*/  @!P3 IMAD.MOV.U32 R14, RZ, RZ, R116 ;  /* 0x000000ffff0eb224 */ /* 0x001fc600078e0074 */
[----:B-1----:R-:W-:-:S05]  /*4920*/  @!P3 IMAD.MOV.U32 R15, RZ, RZ, R17 ;  /* 0x000000ffff0fb224 */ /* 0x002fca00078e0011 */
[----:B------:R0:W3:Y:S01]  /*4930*/  @!P3 LDG.E.U8 R162, desc[UR18][R14.64] ;  /* 0x000000120ea2b981 */ /* 0x0000e2000c1e1100 */
[----:B------:R-:W-:Y:S02]  /*4940*/  IMAD.MOV.U32 R113, RZ, RZ, R114 ;  /* 0x000000ffff717224 */ /* 0x000fe400078e0072 */
[----:B------:R-:W-:Y:S02]  /*4950*/  IMAD.MOV.U32 R114, RZ, RZ, R18 ;  /* 0x000000ffff727224 */ /* 0x000fe400078e0012 */
[----:B------:R-:W-:Y:S02]  /*4960*/  VIADD R18, R12, 0xffffffad ;  /* 0xffffffad0c127836 */ /* 0x000fe40000000000 */
[----:B------:R-:W-:-:S03]  /*4970*/  IMAD R16, R36, 0x42, RZ ;  /* 0x0000004224107824 */ /* 0x000fc600078e02ff */
[----:B------:R-:W-:Y:S01]  /*4980*/  ISETP.GE.U32.AND P4, PT, R18, 0x7fffff2e, PT ;  /* 0x7fffff2e1200780c */ /* 0x000fe20003f86070 */
[----:B------:R-:W-:Y:S01]  /*4990*/  VIADD R18, R12, 0xffffffa5 ;  /* 0xffffffa50c127836 */ /* 0x000fe20000000000 */
[----:B------:R-:W-:Y:S01]  /*49a0*/  IADD3 R160, P6, PT, R16, R2, RZ ;  /* 0x0000000210a07210 */ /* 0x000fe20007fde0ff */
[----:B------:R1:W-:Y:S01]  /*49b0*/  STL [R1+0x5cc], R116 ;  /* 0x0005cc7401007387 */ /* 0x0003e20000100800 */
[----:B0-----:R-:W-:Y:S02]  /*49c0*/  VIADD R14, R12, 0xffffff9d ;  /* 0xffffff9d0c0e7836 */ /* 0x001fe40000000000 */
[----:B------:R-:W-:Y:S01]  /*49d0*/  ISETP.GE.U32.AND P5, PT, R18, 0x7fffff26, PT ;  /* 0x7fffff261200780c */ /* 0x000fe20003fa6070 */
[----:B--2---:R-:W-:Y:S01]  /*49e0*/  STL [R1+0xb4c], R11 ;  /* 0x000b4c0b01007387 */ /* 0x004fe20000100800 */
[----:B------:R-:W-:-:S03]  /*49f0*/  LEA.HI.X.SX32 R18, R16, R3, 0x1, P6 ;  /* 0x0000000310127211 */ /* 0x000fc600030f0eff */
[----:B------:R0:W-:Y:S01]  /*4a00*/  STL [R1+0x5c8], R17 ;  /* 0x0005c81101007387 */ /* 0x0001e20000100800 */
[----:B------:R-:W-:-:S03]  /*4a10*/  PRMT R8, RZ, 0x7610, R8 ;  /* 0x00007610ff087816 */ /* 0x000fc60000000008 */
[----:B-1----:R-:W2:Y:S01]  /*4a20*/  LDL.LU R116, [R1+0xc0c] ;  /* 0x000c0c0001747983 */ /* 0x002ea20000300800 */
[----:B------:R-:W-:Y:S01]  /*4a30*/  ISETP.GE.U32.AND P3, PT, R14, 0x7fffff1e, PT ;  /* 0x7fffff1e0e00780c */ /* 0x000fe20003f66070 */
[----:B------:R-:W-:Y:S02]  /*4a40*/  @!P2 IMAD.MOV.U32 R14, RZ, RZ, R160 ;  /* 0x000000ffff0ea224 */ /* 0x000fe400078e00a0 */
[----:B------:R-:W-:Y:S01]  /*4a50*/  STL [R1+0x60c], R160 ;  /* 0x00060ca001007387 */ /* 0x000fe20000100800 */
[----:B0-----:R-:W-:-:S03]  /*4a60*/  IMAD R17, R36, 0x4a, RZ ;  /* 0x0000004a24117824 */ /* 0x001fc600078e02ff */
[----:B------:R-:W-:Y:S01]  /*4a70*/  STL [R1+0x608], R18 ;  /* 0x0006081201007387 */ /* 0x000fe20000100800 */
[----:B------:R-:W-:Y:S01]  /*4a80*/  @!P2 IMAD.MOV.U32 R15, RZ, RZ, R18 ;  /* 0x000000ffff0fa224 */ /* 0x000fe200078e0012 */
[----:B------:R-:W-:-:S04]  /*4a90*/  PRMT R161, RZ, 0x7610, R161 ;  /* 0x00007610ffa17816 */ /* 0x000fc800000000a1 */
[----:B------:R0:W2:Y:S04]  /*4aa0*/  @!P2 LDG.E.U8 R8, desc[UR18][R14.64] ;  /* 0x000000120e08a981 */ /* 0x0000a8000c1e1100 */
        /* <DEDUP_REMOVED lines=8> */
[----:B------:R-:W-:Y:S01]  /*4b30*/  STL [R1+0x64c], R162 ;  /* 0x00064ca201007387 */ /* 0x000fe20000100800 */
[----:B------:R-:W-:-:S03]  /*4b40*/  IMAD R17, R36, 0x5a, RZ ;  /* 0x0000005a24117824 */ /* 0x000fc600078e02ff */
[C---:B------:R-:W-:Y:S01]  /*4b50*/  IADD3 R160, P6, PT, R16.reuse, R2, RZ ;  /* 0x0000000210a07210 */ /* 0x040fe20007fde0ff */
[----:B--2---:R-:W-:Y:S04]  /*4b60*/  STL [R1+0xb58], R8 ;  /* 0x000b580801007387 */ /* 0x004fe80000100800 */
[----:B------:R1:W-:Y:S04]  /*4b70*/  STL [R1+0x648], R15 ;  /* 0x0006480f01007387 */ /* 0x0003e80000100800 */
[----:B------:R-:W-:Y:S01]  /*4b80*/  STL [R1+0x68c], R160 ;  /* 0x00068ca001007387 */ /* 0x000fe20000100800 */
[----:B------:R-:W-:Y:S01]  /*4b90*/  PRMT R9, RZ, 0x7610, R9 ;  /* 0x00007610ff097816 */ /* 0x000fe20000000009 */
[----:B0-----:R-:W-:Y:S01]  /*4ba0*/  @!P4 IMAD.MOV.U32 R14, RZ, RZ, R160 ;  /* 0x000000ffff0ec224 */ /* 0x001fe200078e00a0 */
[----:B-1----:R-:W-:-:S02]  /*4bb0*/  LEA.HI.X.SX32 R15, R16, R3, 0x1, P6 ;  /* 0x00000003100f7211 */ /* 0x002fc400030f0eff */
[----:B------:R-:W-:-:S03]  /*4bc0*/  PRMT R152, RZ, 0x7610, R152 ;  /* 0x00007610ff987816 */ /* 0x000fc60000000098 */
        /* <DEDUP_REMOVED lines=8> */
[----:B------:R-:W-:Y:S02]  /*4c50*/  VIADD R18, R12, 0xffffff8d ;  /* 0xffffff8d0c127836 */ /* 0x000fe40000000000 */
[----:B------:R-:W-:-:S03]  /*4c60*/  IMAD R16, R36, 0x62, RZ ;  /* 0x0000006224107824 */ /* 0x000fc600078e02ff */
[----:B------:R-:W-:Y:S01]  /*4c70*/  ISETP.GE.U32.AND P0, PT, R18, 0x7fffff0e, PT ;  /* 0x7fffff0e1200780c */ /* 0x000fe20003f06070 */
[----:B------:R-:W-:Y:S01]  /*4c80*/  VIADD R18, R12, 0xffffff85 ;  /* 0xffffff850c127836 */ /* 0x000fe20000000000 */
[----:B------:R-:W-:Y:S01]  /*4c90*/  IADD3 R160, P6, PT, R16, R2, RZ ;  /* 0x0000000210a07210 */ /* 0x000fe20007fde0ff */
[----:B------:R-:W-:Y:S03]  /*4ca0*/  STL [R1+0x6c4], R161 ;  /* 0x0006c4a101007387 */ /* 0x000fe60000100800 */
[----:B------:R-:W-:Y:S02]  /*4cb0*/  ISETP.GE.U32.AND P4, PT, R18, 0x7fffff06, PT ;  /* 0x7fffff061200780c */ /* 0x000fe40003f86070 */
[----:B------:R-:W-:Y:S01]  /*4cc0*/  LEA.HI.X.SX32 R18, R16, R3, 0x1, P6 ;  /* 0x0000000310127211 */ /* 0x000fe200030f0eff */
[----:B--2---:R-:W-:Y:S01]  /*4cd0*/  STL [R1+0xb5c], R9 ;  /* 0x000b5c0901007387 */ /* 0x004fe20000100800 */
[----:B------:R-:W-:-:S02]  /*4ce0*/  IMAD R17, R36, 0x6a, RZ ;  /* 0x0000006a24117824 */ /* 0x000fc400078e02ff */
[----:B0-----:R-:W-:Y:S01]  /*4cf0*/  VIADD R14, R12, 0xfffffffc ;  /* 0xfffffffc0c0e7836 */ /* 0x001fe20000000000 */
[----:B------:R-:W-:Y:S04]  /*4d00*/  STL [R1+0x6c0], R162 ;  /* 0x0006c0a201007387 */ /* 0x000fe80000100800 */
[----:B------:R-:W-:Y:S04]  /*4d10*/  STL [R1+0x6fc], R160 ;  /* 0x0006fca001007387 */ /* 0x000fe80000100800 */
[----:B------:R-:W-:Y:S01]  /*4d20*/  STL [R1+0x6f8], R18 ;  /* 0x0006f81201007387 */ /* 0x000fe20000100800 */
[----:B------:R-:W-:Y:S01]  /*4d30*/  PRMT R132, RZ, 0x7610, R132 ;  /* 0x00007610ff847816 */ /* 0x000fe20000000084 */
[----:B------:R-:W-:Y:S01]  /*4d40*/  @!P3 IMAD.MOV.U32 R15, RZ, RZ, R18 ;  /* 0x000000ffff0fb224 */ /* 0x000fe200078e0012 */
[----:B------:R-:W-:Y:S01]  /*4d50*/  ISETP.GE.U32.AND P5, PT, R14, 0x7fffff7d, PT ;  /* 0x7fffff7d0e00780c */ /* 0x000fe20003fa6070 */
[----:B------:R-:W-:Y:S01]  /*4d60*/  @!P3 IMAD.MOV.U32 R14, RZ, RZ, R160 ;  /* 0x000000ffff0eb224 */ /* 0x000fe200078e00a0 */
[----:B------:R-:W-:-:S04]  /*4d70*/  PRMT R109, RZ, 0x7610, R109 ;  /* 0x00007610ff6d7816 */ /* 0x000fc8000000006d */
[----:B------:R0:W2:Y:S04]  /*4d80*/  @!P3 LDG.E.U8 R132, desc[UR18][R14.64] ;  /* 0x000000120e84b981 */ /* 0x0000a8000c1e1100 */
[----:B---3--:R1:W-:Y:S02]  /*4d90*/  STL [R1+0x46c], R152 ;  /* 0x00046c9801007387 */ /* 0x0083e40000100800 */
[----:B-1----:R-:W-:-:S04]  /*4da0*/  IADD3 R152, P6, PT, R17, R2, RZ ;  /* 0x0000000211987210 */ /* 0x002fc80007fde0ff */
[----:B------:R-:W-:Y:S01]  /*4db0*/  LEA.HI.X.SX32 R161, R17, R3, 0x1, P6 ;  /* 0x0000000311a17211 */ /* 0x000fe200030f0eff */
[----:B0-----:R-:W-:-:S04]  /*4dc0*/  @!P2 IMAD.MOV.U32 R14, RZ, RZ, R152 ;  /* 0x000000ffff0ea224 */ /* 0x001fc800078e0098 */
[----:B------:R-:W-:-:S05]  /*4dd0*/  @!P2 IMAD.MOV.U32 R15, RZ, RZ, R161 ;  /* 0x000000ffff0fa224 */ /* 0x000fca00078e00a1 */
[----:B------:R0:W3:Y:S01]  /*4de0*/  @!P2 LDG.E.U8 R109, desc[UR18][R14.64] ;  /* 0x000000120e6da981 */ /* 0x0000e2000c1e1100 */
[----:B------:R-:W-:-:S05]  /*4df0*/  VIADD R16, R12, 0xfffffff4 ;  /* 0xfffffff40c107836 */ /* 0x000fca0000000000 */
[----:B------:R-:W-:Y:S01]  /*4e00*/  ISETP.GE.U32.AND P3, PT, R16, 0x7fffff75, PT ;  /* 0x7fffff751000780c */ /* 0x000fe20003f66070 */
[C---:B------:R-:W-:Y:S01]  /*4e10*/  IMAD R16, R36.reuse, 0x72, RZ ;  /* 0x0000007224107824 */ /* 0x040fe200078e02ff */
[----:B------:R-:W-:Y:S01]  /*4e20*/  STL [R1+0x734], R152 ;  /* 0x0007349801007387 */ /* 0x000fe20000100800 */
[----:B------:R-:W-:-:S03]  /*4e30*/  IMAD R17, R36, 0x7a, RZ ;  /* 0x0000007a24117824 */ /* 0x000fc600078e02ff */
[----:B------:R-:W-:Y:S01]  /*4e40*/  IADD3 R160, P6, PT, R16, R2, RZ ;  /* 0x0000000210a07210 */ /* 0x000fe20007fde0ff */
[----:B--2---:R-:W-:Y:S04]  /*4e50*/  STL [R1+0xb60], R132 ;  /* 0x000b608401007387 */ /* 0x004fe80000100800 */
[----:B------:R1:W-:Y:S01]  /*4e60*/  STL [R1+0x730], R161 ;  /* 0x000730a101007387 */ /* 0x0003e20000100800 */
[----:B------:R-:W-:-:S03]  /*4e70*/  PRMT R159, RZ, 0x7610, R159 ;  /* 0x00007610ff9f7816 */ /* 0x000fc6000000009f */
[----:B------:R2:W-:Y:S01]  /*4e80*/  STL [R1+0x76c], R160 ;  /* 0x00076ca001007387 */ /* 0x0005e20000100800 */
[----:B0-----:R-:W-:Y:S01]  /*4e90*/  @!P0 IMAD.MOV.U32 R14, RZ, RZ, R160 ;  /* 0x000000ffff0e8224 */ /* 0x001fe200078e00a0 */
[----:B-1----:R-:W-:Y:S01]  /*4ea0*/  LEA.HI.X.SX32 R161, R16, R3, 0x1, P6 ;  /* 0x0000000310a17211 */ /* 0x002fe200030f0eff */
[C---:B------:R-:W-:Y:S02]  /*4eb0*/  VIADD R16, R12.reuse, 0xffffffe4 ;  /* 0xffffffe40c107836 */ /* 0x040fe40000000000 */
[----:B------:R-:W-:Y:S02]  /*4ec0*/  VIADD R18, R12, 0xffffffec ;  /* 0xffffffec0c127836 */ /* 0x000fe40000000000 */
[----:B------:R-:W-:Y:S01]  /*4ed0*/  @!P0 IMAD.MOV.U32 R15, RZ, RZ, R161 ;  /* 0x000000ffff0f8224 */ /* 0x000fe200078e00a1 */
[----:B------:R-:W-:Y:S02]  /*4ee0*/  PRMT R130, RZ, 0x7610, R130 ;  /* 0x00007610ff827816 */ /* 0x000fe40000000082 */
[----:B------:R-:W-:-:S02]  /*4ef0*/  ISETP.GE.U32.AND P2, PT, R18, 0x7fffff6d, PT ;  /* 0x7fffff6d1200780c */ /* 0x000fc40003f46070 */
[----:B------:R0:W4:Y:S01]  /*4f00*/  @!P0 LDG.E.U8 R159, desc[UR18][R14.64] ;  /* 0x000000120e9f8981 */ /* 0x000122000c1e1100 */
[----:B------:R-:W-:Y:S01]  /*4f10*/  ISETP.GE.U32.AND P0, PT, R16, 0x7fffff65, PT ;  /* 0x7fffff651000780c */ /* 0x000fe20003f06070 */
[C---:B------:R-:W-:Y:S01]  /*4f20*/  IMAD R18, R36.reuse, 0x3, RZ ;  /* 0x0000000324127824 */ /* 0x040fe200078e02ff */
[----:B------:R-:W-:Y:S01]  /*4f30*/  PRMT R108, RZ, 0x7610, R108 ;  /* 0x00007610ff6c7816 */ /* 0x000fe2000000006c */
[----:B--2---:R-:W-:Y:S02]  /*4f40*/  IMAD.MOV.U32 R160, RZ, RZ, R139 ;  /* 0x000000ffffa07224 */ /* 0x004fe400078e008b */
[----:B------:R-:W-:Y:S02]  /*4f50*/  IMAD R139, R36, 0x13, RZ ;  /* 0x00000013248b7824 */ /* 0x000fe400078e02ff */
[----:B------:R-:W-:Y:S02]  /*4f60*/  IMAD.MOV.U32 R162, RZ, RZ, R28 ;  /* 0x000000ffffa27224 */ /* 0x000fe400078e001c */
[----:B------:R-:W-:Y:S01]  /*4f70*/  IMAD.MOV.U32 R28, RZ, RZ, R146 ;  /* 0x000000ffff1c7224 */ /* 0x000fe200078e0092 */
[----:B------:R-:W-:-:S02]  /*4f80*/  PRMT R6, RZ, 0x7610, R6 ;  /* 0x00007610ff067816 */ /* 0x000fc40000000006 */
[----:B------:R-:W-:Y:S01]  /*4f90*/  PRMT R155, RZ, 0x7610, R155 ;  /* 0x00007610ff9b7816 */ /* 0x000fe2000000009b */
[----:B---3--:R1:W-:Y:S02]  /*4fa0*/  STL [R1+0x424], R109 ;  /* 0x0004246d01007387 */ /* 0x0083e40000100800 */
[----:B-1----:R-:W-:-:S04]  /*4fb0*/  IADD3 R109, P6, PT, R17, R2, RZ ;  /* 0x00000002116d7210 */ /* 0x002fc80007fde0ff */
[----:B------:R-:W-:Y:S01]  /*4fc0*/  LEA.HI.X.SX32 R152, R17, R3, 0x1, P6 ;  /* 0x0000000311987211 */ /* 0x000fe200030f0eff */
[----:B------:R-:W-:-:S04]  /*4fd0*/  @!P4 IMAD.MOV.U32 R16, RZ, RZ, R109 ;  /* 0x000000ffff10c224 */ /* 0x000fc800078e006d */
[----:B------:R-:W-:Y:S01]  /*4fe0*/  @!P4 IMAD.MOV.U32 R17, RZ, RZ, R152 ;  /* 0x000000ffff11c224 */ /* 0x000fe200078e0098 */
[----:B0-----:R-:W-:-:S04]  /*4ff0*/  IADD3 R14, P6, PT, R18, R2, RZ ;  /* 0x00000002120e7210 */ /* 0x001fc80007fde0ff */
[----:B------:R0:W2:Y:S01]  /*5000*/  @!P4 LDG.E.U8 R130, desc[UR18][R16.64] ;  /* 0x000000121082c981 */ /* 0x0000a2000c1e1100 */
[----:B------:R-:W-:Y:S01]  /*5010*/  LEA.HI.X.SX32 R15, R18, R3, 0x1, P6 ;  /* 0x00000003120f7211 */ /* 0x000fe200030f0eff */
[----:B------:R-:W-:-:S04]  /*5020*/  VIADD R18, R12, 0xffffffd4 ;  /* 0xffffffd40c127836 */ /* 0x000fc80000000000 */
[----:B------:R-:W3:Y:S01]  /*5030*/  @!P5 LDG.E.U8 R108, desc[UR18][R14.64] ;  /* 0x000000120e6cd981 */ /* 0x000ee2000c1e1100 */
[----:B0-----:R-:W-:Y:S02]  /*5040*/  VIADD R16, R12, 0xffffffdc ;  /* 0xffffffdc0c107836 */ /* 0x001fe40000000000 */
[----:B------:R-:W-:-:S03]  /*5050*/  IMAD R17, R36, 0xb, RZ ;  /* 0x0000000b24117824 */ /* 0x000fc600078e02ff */
[----:B------:R-:W-:Y:S02]  /*5060*/  ISETP.GE.U32.AND P4, PT, R16, 0x7fffff5d, PT ;  /* 0x7fffff5d1000780c */ /* 0x000fe40003f86070 */
[CC--:B------:R-:W-:Y:S02]  /*5070*/  IADD3 R16, P6, PT, R17.reuse, R2.reuse, RZ ;  /* 0x0000000211107210 */ /* 0x0c0fe40007fde0ff */
[----:B------:R-:W-:Y:S01]  /*5080*/  ISETP.GE.U32.AND P5, PT, R18, 0x7fffff55, PT ;  /* 0x7fffff551200780c */ /* 0x000fe20003fa6070 */
[----:B------:R-:W-:Y:S01]  /*5090*/  IMAD R18, R36, 0x1b, RZ ;  /* 0x0000001b24127824 */ /* 0x000fe200078e02ff */
[----:B------:R-:W-:Y:S01]  /*50a0*/  LEA.HI.X.SX32 R17, R17, R3, 0x1, P6 ;  /* 0x0000000311117211 */ /* 0x000fe200030f0eff */
[----:B------:R-:W-:Y:S01]  /*50b0*/  STL [R1+0x768], R161 ;  /* 0x000768a101007387 */ /* 0x000fe20000100800 */
[----:B------:R-:W-:-:S03]  /*50c0*/  IADD3 R146, P6, PT, R139, R2, RZ ;  /* 0x000000028b927210 */ /* 0x000fc60007fde0ff */
[----:B------:R0:W-:Y:S01]  /*50d0*/  STL [R1+0x7a4], R109 ;  /* 0x0007a46d01007387 */ /* 0x0001e20000100800 */
[----:B------:R-:W-:-:S03]  /*50e0*/  LEA.HI.X.SX32 R139, R139, R3, 0x1, P6 ;  /* 0x000000038b8b7211 */ /* 0x000fc600030f0eff */
[----:B------:R1:W-:Y:S04]  /*50f0*/  STL [R1+0x7a0], R152 ;  /* 0x0007a09801007387 */ /* 0x0003e80000100800 */
[----:B------:R-:W4:Y:S01]  /*5100*/  @!P3 LDG.E.U8 R6, desc[UR18][R16.64] ;  /* 0x000000121006b981 */ /* 0x000f22000c1e1100 */
[----:B0-----:R-:W-:Y:S02]  /*5110*/  IMAD.MOV.U32 R109, RZ, RZ, R19 ;  /* 0x000000ffff6d7224 */ /* 0x001fe400078e0013 */
[----:B------:R-:W-:Y:S01]  /*5120*/  VIADD R19, R12, 0xffffffcc ;  /* 0xffffffcc0c137836 */ /* 0x000fe20000000000 */
[----:B-1----:R-:W-:Y:S01]  /*5130*/  IADD3 R152, P6, PT, R18, R2, RZ ;  /* 0x0000000212987210 */ /* 0x002fe20007fde0ff */
[----:B------:R-:W-:-:S03]  /*5140*/  IMAD.MOV.U32 R161, RZ, RZ, R115 ;  /* 0x000000ffffa17224 */ /* 0x000fc600078e0073 */
[----:B------:R-:W-:Y:S01]  /*5150*/  ISETP.GE.U32.AND P3, PT, R19, 0x7fffff4d, PT ;  /* 0x7fffff4d1300780c */ /* 0x000fe20003f66070 */
[----:B------:R-:W-:Y:S01]  /*5160*/  @!P2 IMAD.MOV.U32 R19, RZ, RZ, R139 ;  /* 0x000000ffff13a224 */ /* 0x000fe200078e008b */
[----:B------:R-:W-:Y:S01]  /*5170*/  LEA.HI.X.SX32 R115, R18, R3, 0x1, P6 ;  /* 0x0000000312737211 */ /* 0x000fe200030f0eff */
[----:B------:R-:W-:-:S05]  /*5180*/  @!P2 IMAD.MOV.U32 R18, RZ, RZ, R146 ;  /* 0x000000ffff12a224 */ /* 0x000fca00078e0092 */
[----:B------:R0:W4:Y:S01]  /*5190*/  @!P2 LDG.E.U8 R155, desc[UR18][R18.64] ;  /* 0x00000012129ba981 */ /* 0x000122000c1e1100 */
[----:B------:R-:W-:Y:S01]  /*51a0*/  PRMT R7, RZ, 0x7610, R7 ;  /* 0x00007610ff077816 */ /* 0x000fe20000000007 */
[----:B0-----:R-:W-:Y:S02]  /*51b0*/  @!P0 IMAD.MOV.U32 R18, RZ, RZ, R152 ;  /* 0x000000ffff128224 */ /* 0x001fe400078e0098 */
[----:B------:R-:W-:-:S05]  /*51c0*/  @!P0 IMAD.MOV.U32 R19, RZ, RZ, R115 ;  /* 0x000000ffff138224 */ /* 0x000fca00078e0073 */
[----:B------:R0:W4:Y:S01]  /*51d0*/  @!P0 LDG.E.U8 R7, desc[UR18][R18.64] ;  /* 0x0000001212078981 */ /* 0x000122000c1e1100 */
[----:B------:R-:W-:Y:S01]  /*51e0*/  PRMT R154, RZ, 0x7610, R154 ;  /* 0x00007610ff9a7816 */ /* 0x000fe2000000009a */
[----:B0-----:R-:W-:-:S05]  /*51f0*/  VIADD R18, R12, 0xffffffbc ;  /* 0xffffffbc0c127836 */ /* 0x001fca0000000000 */
[----:B------:R-:W-:Y:S01]  /*5200*/  ISETP.GE.U32.AND P0, PT, R18, 0x7fffff3d, PT ;  /* 0x7fffff3d1200780c */ /* 0x000fe20003f06070 */
[----:B--2---:R-:W-:Y:S04]  /*5210*/  STL [R1+0xb6c], R130 ;  /* 0x000b6c8201007387 */ /* 0x004fe80000100800 */
[----:B---3--:R-:W-:Y:S04]  /*5220*/  STL [R1+0x3e8], R108 ;  /* 0x0003e86c01007387 */ /* 0x008fe80000100800 */
[----:B----4-:R0:W-:Y:S04]  /*5230*/  STL [R1+0x42c], R159 ;  /* 0x00042c9f01007387 */ /* 0x0101e80000100800 */
[----:B------:R-:W-:Y:S04]  /*5240*/  STL [R1+0xa1c], R14 ;  /* 0x000a1c0e01007387 */ /* 0x000fe80000100800 */
[----:B------:R-:W-:Y:S01]  /*5250*/  STL [R1+0xa18], R15 ;  /* 0x000a180f01007387 */ /* 0x000fe20000100800 */
[----:B0-----:R-:W-:-:S02]  /*5260*/  IMAD.MOV.U32 R159, RZ, RZ, R21 ;  /* 0x000000ffff9f7224 */ /* 0x001fc400078e0015 */
[----:B------:R-:W-:Y:S01]  /*5270*/  IMAD R21, R36, 0x23, RZ ;  /* 0x0000002324157824 */ /* 0x000fe200078e02ff */
[----:B------:R-:W-:Y:S04]  /*5280*/  STL [R1+0xb70], R6 ;  /* 0x000b700601007387 */ /* 0x000fe80000100800 */
[----:B------:R-:W-:Y:S04]  /*5290*/  STL [R1+0xa24], R16 ;  /* 0x000a241001007387 */ /* 0x000fe80000100800 */
[----:B------:R-:W-:Y:S04]  /*52a0*/  STL [R1+0xa20], R17 ;  /* 0x000a201101007387 */ /* 0x000fe80000100800 */
[----:B------:R-:W-:Y:S04]  /*52b0*/  STL [R1+0xa4], R152 ;  /* 0x0000a49801007387 */ /* 0x000fe80000100800 */
[----:B------:R-:W-:Y:S04]  /*52c0*/  STL [R1+0xa2c], R146 ;  /* 0x000a2c9201007387 */ /* 0x000fe80000100800 */
[----:B------:R-:W-:Y:S04]  /*52d0*/  STL [R1+0xa28], R139 ;  /* 0x000a288b01007387 */ /* 0x000fe80000100800 */
[----:B------:R-:W-:Y:S04]  /*52e0*/  STL [R1+0xa0], R115 ;  /* 0x0000a07301007387 */ /* 0x000fe80000100800 */
[----:B------:R0:W-:Y:S01]  /*52f0*/  STL [R1+0x3c0], R155 ;  /* 0x0003c09b01007387 */ /* 0x0001e20000100800 */
[----:B------:R-:W-:Y:S01]  /*5300*/  IMAD.MOV.U32 R108, RZ, RZ, R113 ;  /* 0x000000ffff6c7224 */ /* 0x000fe200078e0071 */
[----:B0-----:R-:W-:-:S02]  /*5310*/  IADD3 R155, P6, PT, R21, R2, RZ ;  /* 0x00000002159b7210 */ /* 0x001fc40007fde0ff */
[----:B------:R-:W2:Y:S02]  /*5320*/  LDL.LU R115, [R1+0xc08] ;  /* 0x000c080001737983 */ /* 0x000ea40000300800 */
[----:B------:R-:W-:Y:S01]  /*5330*/  LEA.HI.X.SX32 R19, R21, R3, 0x1, P6 ;  /* 0x0000000315137211 */ /* 0x000fe200030f0eff */
[----:B------:R-:W-:-:S05]  /*5340*/  @!P4 IMAD.MOV.U32 R18, RZ, RZ, R155 ;  /* 0x000000ffff12c224 */ /* 0x000fca00078e009b */
[----:B------:R0:W3:Y:S01]  /*5350*/  @!P4 LDG.E.U8 R154, desc[UR18][R18.64] ;  /* 0x00000012129ac981 */ /* 0x0000e2000c1e1100 */
[----:B------:R-:W-:Y:S02]  /*5360*/  IMAD.MOV.U32 R113, RZ, RZ, R20 ;  /* 0x000000ffff717224 */ /* 0x000fe400078e0014 */
[----:B------:R-:W-:-:S05]  /*5370*/  VIADD R20, R12, 0xffffffc4 ;  /* 0xffffffc40c147836 */ /* 0x000fca0000000000 */
[----:B------:R-:W-:Y:S01]  /*5380*/  ISETP.GE.U32.AND P2, PT, R20, 0x7fffff45, PT ;  /* 0x7fffff451400780c */ /* 0x000fe20003f46070 */
[----:B------:R-:W-:Y:S02]  /*5390*/  IMAD R20, R36, 0x2b, RZ ;  /* 0x0000002b24147824 */ /* 0x000fe400078e02ff */
[----:B------:R-:W-:-:S03]  /*53a0*/  VIADD R21, R12, 0xffffffb4 ;  /* 0xffffffb40c157836 */ /* 0x000fc60000000000 */
[C---:B------:R-:W-:Y:S01]  /*53b0*/  IADD3 R152, P6, PT, R20.reuse, R2, RZ ;  /* 0x0000000214987210 */ /* 0x040fe20007fde0ff */
[----:B------:R-:W-:Y:S01]  /*53c0*/  STL [R1+0xb78], R7 ;  /* 0x000b780701007387 */ /* 0x000fe20000100800 */
[----:B------:R-:W-:Y:S02]  /*53d0*/  ISETP.GE.U32.AND P4, PT, R21, 0x7fffff35, PT ;  /* 0x7fffff351500780c */ /* 0x000fe40003f86070 */
[----:B0-----:R-:W-:Y:S01]  /*53e0*/  LEA.HI.X.SX32 R18, R20, R3, 0x1, P6 ;  /* 0x0000000314127211 */ /* 0x001fe200030f0eff */
[----:B------:R-:W-:Y:S01]  /*53f0*/  STL [R1+0xe4], R155 ;  /* 0x0000e49b01007387 */ /* 0x000fe20000100800 */
[----:B------:R-:W-:-:S03]  /*5400*/  IMAD R21, R36, 0x33, RZ ;  /* 0x0000003324157824 */ /* 0x000fc600078e02ff */
[----:B------:R0:W-:Y:S01]  /*5410*/  STL [R1+0xe0], R19 ;  /* 0x0000e01301007387 */ /* 0x0001e20000100800 */
[----:B------:R-:W-:-:S03]  /*5420*/  PRMT R126, RZ, 0x7610, R126 ;  /* 0x00007610ff7e7816 */ /* 0x000fc6000000007e */
[----:B------:R-:W-:Y:S01]  /*5430*/  STL [R1+0x554], R152 ;  /* 0x0005549801007387 */ /* 0x000fe20000100800 */
[----:B0-----:R-:W-:Y:S01]  /*5440*/  @!P5 IMAD.MOV.U32 R19, RZ, RZ, R18 ;  /* 0x000000ffff13d224 */ /* 0x001fe200078e0012 */
[----:B------:R-:W-:Y:S02]  /*5450*/  PRMT R153, RZ, 0x7610, R153 ;  /* 0x00007610ff997816 */ /* 0x000fe40000000099 */
[----:B---3--:R0:W-:Y:S04]  /*5460*/  STL [R1+0x3b4], R154 ;  /* 0x0003b49a01007387 */ /* 0x0081e80000100800 */
[----:B------:R1:W-:Y:S01]  /*5470*/  STL [R1+0x550], R18 ;  /* 0x0005501201007387 */ /* 0x0003e20000100800 */
[----:B0-----:R-:W-:Y:S02]  /*5480*/  IMAD.MOV.U32 R154, RZ, RZ, R161 ;  /* 0x000000ffff9a7224 */ /* 0x001fe400078e00a1 */
[----:B------:R-:W-:Y:S01]  /*5490*/  IMAD.MOV.U32 R161, RZ, RZ, R114 ;  /* 0x000000ffffa17224 */ /* 0x000fe200078e0072 */
[----:B------:R-:W-:Y:S01]  /*54a0*/  IADD3 R114, P6, PT, R21, R2, RZ ;  /* 0x0000000215727210 */ /* 0x000fe20007fde0ff */
[----:B-1----:R-:W-:-:S05]  /*54b0*/  @!P5 IMAD.MOV.U32 R18, RZ, RZ, R152 ;  /* 0x000000ffff12d224 */ /* 0x002fca00078e0098 */
[----:B------:R0:W3:Y:S02]  /*54c0*/  @!P5 LDG.E.U8 R126, desc[UR18][R18.64] ;  /* 0x00000012127ed981 */ /* 0x0000e4000c1e1100 */
[----:B0-----:R-:W-:Y:S01]  /*54d0*/  LEA.HI.X.SX32 R19, R21, R3, 0x1, P6 ;  /* 0x0000000315137211 */ /* 0x001fe200030f0eff */
[----:B------:R-:W-:-:S05]  /*54e0*/  @!P3 IMAD.MOV.U32 R18, RZ, RZ, R114 ;  /* 0x000000ffff12b224 */ /* 0x000fca00078e0072 */
[----:B------:R0:W4:Y:S01]  /*54f0*/  @!P3 LDG.E.U8 R153, desc[UR18][R18.64] ;  /* 0x000000121299b981 */ /* 0x000122000c1e1100 */
[----:B------:R-:W-:-:S05]  /*5500*/  IMAD R20, R36, 0x3b, RZ ;  /* 0x0000003b24147824 */ /* 0x000fca00078e02ff */
[----:B------:R-:W-:Y:S01]  /*5510*/  IADD3 R152, P6, PT, R20, R2, RZ ;  /* 0x0000000214987210 */ /* 0x000fe20007fde0ff */
[----:B------:R-:W-:-:S03]  /*5520*/  IMAD.MOV.U32 R155, RZ, RZ, R159 ;  /* 0x000000ffff9b7224 */ /* 0x000fc600078e009f */
[----:B------:R-:W-:Y:S01]  /*5530*/  LEA.HI.X.SX32 R20, R20, R3, 0x1, P6 ;  /* 0x0000000314147211 */ /* 0x000fe200030f0eff */
[----:B------:R-:W-:Y:S01]  /*5540*/  IMAD.MOV.U32 R159, RZ, RZ, R108 ;  /* 0x000000ffff9f7224 */ /* 0x000fe200078e006c */
[----:B------:R-:W-:Y:S01]  /*5550*/  PRMT R125, RZ, 0x7610, R125 ;  /* 0x00007610ff7d7816 */ /* 0x000fe2000000007d */
[----:B------:R-:W-:Y:S02]  /*5560*/  IMAD.MOV.U32 R108, RZ, RZ, R22 ;  /* 0x000000ffff6c7224 */ /* 0x000fe400078e0016 */
[----:B------:R-:W-:Y:S02]  /*5570*/  VIADD R22, R12, 0xffffffac ;  /* 0xffffffac0c167836 */ /* 0x000fe40000000000 */
[----:B0-----:R-:W-:Y:S02]  /*5580*/  @!P2 IMAD.MOV.U32 R18, RZ, RZ, R152 ;  /* 0x000000ffff12a224 */ /* 0x001fe400078e0098 */
[----:B------:R-:W-:Y:S01]  /*5590*/  IMAD R21, R36, 0x43, RZ ;  /* 0x0000004324157824 */ /* 0x000fe200078e02ff */
[----:B------:R-:W-:Y:S01]  /*55a0*/  ISETP.GE.U32.AND P5, PT, R22, 0x7fffff2d, PT ;  /* 0x7fffff2d1600780c */ /* 0x000fe20003fa6070 */
[----:B------:R-:W-:-:S05]  /*55b0*/  VIADD R22, R12, 0xffffffa4 ;  /* 0xffffffa40c167836 */ /* 0x000fca0000000000 */
[----:B------:R-:W-:Y:S02]  /*55c0*/  ISETP.GE.U32.AND P3, PT, R22, 0x7fffff25, PT ;  /* 0x7fffff251600780c */ /* 0x000fe40003f66070 */
[----:B------:R-:W-:Y:S01]  /*55d0*/  PRMT R22, RZ, 0x7610, R22 ;  /* 0x00007610ff167816 */ /* 0x000fe20000000016 */
[----:B---3--:R-:W-:Y:S04]  /*55e0*/  STL [R1+0xb80], R126 ;  /* 0x000b807e01007387 */ /* 0x008fe80000100800 */
[----:B------:R0:W-:Y:S04]  /*55f0*/  STL [R1+0x594], R114 ;  /* 0x0005947201007387 */ /* 0x0001e80000100800 */
[----:B------:R1:W-:Y:S04]  /*5600*/  STL [R1+0x590], R19 ;  /* 0x0005901301007387 */ /* 0x0003e80000100800 */
[----:B------:R-:W-:Y:S04]  /*5610*/  STL [R1+0x5d4], R152 ;  /* 0x0005d49801007387 */ /* 0x000fe80000100800 */
[----:B0-----:R-:W3:Y:S01]  /*5620*/  LDL.LU R114, [R1+0xc04] ;  /* 0x000c040001727983 */ /* 0x001ee20000300800 */
[----:B-1----:R-:W-:-:S03]  /*5630*/  @!P2 IMAD.MOV.U32 R19, RZ, RZ, R20 ;  /* 0x000000ffff13a224 */ /* 0x002fc600078e0014 */
[----:B------:R-:W-:Y:S04]  /*5640*/  STL [R1+0x5d0], R20 ;  /* 0x0005d01401007387 */ /* 0x000fe80000100800 */
[----:B----4-:R0:W-:Y:S04]  /*5650*/  STL [R1+0x3ac], R153 ;  /* 0x0003ac9901007387 */ /* 0x0101e80000100800 */
[----:B------:R1:W4:Y:S01]  /*5660*/  @!P2 LDG.E.U8 R125, desc[UR18][R18.64] ;  /* 0x00000012127da981 */ /* 0x000322000c1e1100 */
[----:B0-----:R-:W-:Y:S02]  /*5670*/  IMAD.MOV.U32 R153, RZ, RZ, R159 ;  /* 0x000000ffff997224 */ /* 0x001fe400078e009f */
[----:B------:R-:W-:-:S02]  /*5680*/  IMAD.MOV.U32 R159, RZ, RZ, R108 ;  /* 0x000000ffff9f7224 */ /* 0x000fc400078e006c */
[----:B------:R-:W-:Y:S01]  /*5690*/  IMAD.MOV.U32 R108, RZ, RZ, R113 ;  /* 0x000000ffff6c7224 */ /* 0x000fe200078e0071 */
[----:B------:R-:W-:Y:S01]  /*56a0*/  IADD3 R113, P6, PT, R21, R2, RZ ;  /* 0x0000000215717210 */ /* 0x000fe20007fde0ff */
[----:B-1----:R-:W-:-:S03]  /*56b0*/  VIADD R18, R12, 0xffffff9c ;  /* 0xffffff9c0c127836 */ /* 0x002fc60000000000 */
[----:B------:R-:W-:Y:S02]  /*56c0*/  LEA.HI.X.SX32 R19, R21, R3, 0x1, P6 ;  /* 0x0000000315137211 */ /* 0x000fe400030f0eff */
[----:B------:R-:W-:Y:S01]  /*56d0*/  ISETP.GE.U32.AND P2, PT, R18, 0x7fffff1d, PT ;  /* 0x7fffff1d1200780c */ /* 0x000fe20003f46070 */
[----:B------:R-:W-:-:S05]  /*56e0*/  @!P0 IMAD.MOV.U32 R18, RZ, RZ, R113 ;  /* 0x000000ffff128224 */ /* 0x000fca00078e0071 */
[----:B------:R0:W2:Y:S01]  /*56f0*/  @!P0 LDG.E.U8 R22, desc[UR18][R18.64] ;  /* 0x0000001212168981 */ /* 0x0000a2000c1e1100 */
[----:B------:R-:W-:Y:S02]  /*5700*/  IMAD R20, R36, 0x4b, RZ ;  /* 0x0000004b24147824 */ /* 0x000fe400078e02ff */
[----:B------:R-:W-:-:S03]  /*5710*/  VIADD R21, R12, 0xffffff94 ;  /* 0xffffff940c157836 */ /* 0x000fc60000000000 */
[----:B------:R-:W-:Y:S02]  /*5720*/  IADD3 R152, P6, PT, R20, R2, RZ ;  /* 0x0000000214987210 */ /* 0x000fe40007fde0ff */
[----:B------:R-:W-:Y:S01]  /*5730*/  ISETP.GE.U32.AND P0, PT, R21, 0x7fffff15, PT ;  /* 0x7fffff151500780c */ /* 0x000fe20003f06070 */
[----:B------:R-:W-:Y:S01]  /*5740*/  IMAD R21, R36, 0x53, RZ ;  /* 0x0000005324157824 */ /* 0x000fe200078e02ff */
[----:B------:R-:W-:Y:S01]  /*5750*/  PRMT R4, RZ, 0x7610, R4 ;  /* 0x00007610ff047816 */ /* 0x000fe20000000004 */
[----:B0-----:R-:W-:Y:S01]  /*5760*/  @!P4 IMAD.MOV.U32 R18, RZ, RZ, R152 ;  /* 0x000000ffff12c224 */ /* 0x001fe200078e0098 */
[----:B------:R-:W-:Y:S01]  /*5770*/  PRMT R151, RZ, 0x7610, R151 ;  /* 0x00007610ff977816 */ /* 0x000fe20000000097 */
[----:B----4-:R-:W-:Y:S04]  /*5780*/  STL [R1+0xb88], R125 ;  /* 0x000b887d01007387 */ /* 0x010fe80000100800 */
[----:B------:R-:W-:Y:S04]  /*5790*/  STL [R1+0x614], R113 ;  /* 0x0006147101007387 */ /* 0x000fe80000100800 */
[----:B------:R0:W-:Y:S04]  /*57a0*/  STL [R1+0x610], R19 ;  /* 0x0006101301007387 */ /* 0x0001e80000100800 */
[----:B------:R-:W-:Y:S01]  /*57b0*/  STL [R1+0x654], R152 ;  /* 0x0006549801007387 */ /* 0x000fe20000100800 */
[----:B0-----:R-:W-:-:S02]  /*57c0*/  LEA.HI.X.SX32 R19, R20, R3, 0x1, P6 ;  /* 0x0000000314137211 */ /* 0x001fc400030f0eff */
[----:B------:R-:W-:-:S03]  /*57d0*/  IADD3 R113, P6, PT, R21, R2, RZ ;  /* 0x0000000215717210 */ /* 0x000fc60007fde0ff */
[----:B------:R0:W4:Y:S04]  /*57e0*/  @!P4 LDG.E.U8 R4, desc[UR18][R18.64] ;  /* 0x000000121204c981 */ /* 0x000128000c1e1100 */
[----:B--2---:R-:W-:Y:S04]  /*57f0*/  STL [R1+0x37c], R22 ;  /* 0x00037c1601007387 */ /* 0x004fe80000100800 */
[----:B------:R1:W-:Y:S01]  /*5800*/  STL [R1+0x650], R19 ;  /* 0x0006501301007387 */ /* 0x0003e20000100800 */
[----:B0-----:R-:W-:Y:S01]  /*5810*/  @!P5 IMAD.MOV.U32 R18, RZ, RZ, R113 ;  /* 0x000000ffff12d224 */ /* 0x001fe200078e0071 */
[----:B-1----:R-:W-:-:S05]  /*5820*/  LEA.HI.X.SX32 R19, R21, R3, 0x1, P6 ;  /* 0x0000000315137211 */ /* 0x002fca00030f0eff */
[----:B------:R0:W2:Y:S01]  /*5830*/  @!P5 LDG.E.U8 R151, desc[UR18][R18.64] ;  /* 0x000000121297d981 */ /* 0x0000a2000c1e1100 */
[----:B------:R-:W-:Y:S02]  /*5840*/  IMAD R20, R36, 0x5b, RZ ;  /* 0x0000005b24147824 */ /* 0x000fe400078e02ff */
[----:B------:R-:W-:Y:S02]  /*5850*/  IMAD.MOV.U32 R152, RZ, RZ, R159 ;  /* 0x000000ffff987224 */ /* 0x000fe400078e009f */
[----:B------:R-:W-:Y:S01]  /*5860*/  IMAD.MOV.U32 R159, RZ, RZ, R109 ;  /* 0x000000ffff9f7224 */ /* 0x000fe200078e006d */
[C---:B------:R-:W-:Y:S01]  /*5870*/  IADD3 R109, P6, PT, R20.reuse, R2, RZ ;  /* 0x00000002146d7210 */ /* 0x040fe20007fde0ff */
[----:B------:R1:W-:Y:S03]  /*5880*/  STL [R1+0x694], R113 ;  /* 0x0006947101007387 */ /* 0x0003e60000100800 */
[----:B------:R-:W-:Y:S01]  /*5890*/  LEA.HI.X.SX32 R20, R20, R3, 0x1, P6 ;  /* 0x0000000314147211 */ /* 0x000fe200030f0eff */
[----:B------:R-:W-:Y:S01]  /*58a0*/  VIADD R22, R12, 0xffffff8c ;  /* 0xffffff8c0c167836 */ /* 0x000fe20000000000 */
[----:B------:R-:W-:Y:S01]  /*58b0*/  PRMT R148, RZ, 0x7610, R148 ;  /* 0x00007610ff947816 */ /* 0x000fe20000000094 */
[----:B0-----:R-:W-:-:S02]  /*58c0*/  @!P3 IMAD.MOV.U32 R18, RZ, RZ, R109 ;  /* 0x000000ffff12b224 */ /* 0x001fc400078e006d */
[----:B------:R-:W-:Y:S01]  /*58d0*/  IMAD R21, R36, 0x63, RZ ;  /* 0x0000006324157824 */ /* 0x000fe200078e02ff */
[----:B------:R-:W-:Y:S01]  /*58e0*/  ISETP.GE.U32.AND P4, PT, R22, 0x7fffff0d, PT ;  /* 0x7fffff0d1600780c */ /* 0x000fe20003f86070 */
[----:B------:R-:W-:-:S05]  /*58f0*/  VIADD R22, R12, 0xffffff84 ;  /* 0xffffff840c167836 */ /* 0x000fca0000000000 */
[----:B------:R-:W-:Y:S02]  /*5900*/  ISETP.GE.U32.AND P5, PT, R22, 0x7fffff05, PT ;  /* 0x7fffff051600780c */ /* 0x000fe40003fa6070 */
[----:B------:R-:W-:Y:S01]  /*5910*/  PRMT R22, RZ, 0x7610, R22 ;  /* 0x00007610ff167816 */ /* 0x000fe20000000016 */
[----:B----4-:R-:W-:Y:S04]  /*5920*/  STL [R1+0xb8c], R4 ;  /* 0x000b8c0401007387 */ /* 0x010fe80000100800 */
[----:B------:R0:W-:Y:S04]  /*5930*/  STL [R1+0x690], R19 ;  /* 0x0006901301007387 */ /* 0x0001e80000100800 */
[----:B------:R-:W-:Y:S04]  /*5940*/  STL [R1+0x6cc], R109 ;  /* 0x0006cc6d01007387 */ /* 0x000fe80000100800 */
[----:B-1----:R-:W4:Y:S01]  /*5950*/  LDL.LU R113, [R1+0xc00] ;  /* 0x000c000001717983 */ /* 0x002f220000300800 */
[----:B0-----:R-:W-:-:S03]  /*5960*/  @!P3 IMAD.MOV.U32 R19, RZ, RZ, R20 ;  /* 0x000000ffff13b224 */ /* 0x001fc600078e0014 */
[----:B------:R0:W-:Y:S04]  /*5970*/  STL [R1+0x6c8], R20 ;  /* 0x0006c81401007387 */ /* 0x0001e80000100800 */
[----:B------:R1:W3:Y:S04]  /*5980*/  @!P3 LDG.E.U8 R148, desc[UR18][R18.64] ;  /* 0x000000121294b981 */ /* 0x0002e8000c1e1100 */
[----:B--2---:R2:W-:Y:S01]  /*5990*/  STL [R1+0x370], R151 ;  /* 0x0003709701007387 */ /* 0x0045e20000100800 */
[----:B0-----:R-:W-:-:S03]  /*59a0*/  IMAD R20, R36, 0x6b, RZ ;  /* 0x0000006b24147824 */ /* 0x001fc600078e02ff */
[----:B------:R-:W4:Y:S01]  /*59b0*/  LDL.LU R109, [R1+0xbfc] ;  /* 0x000bfc00016d7983 */ /* 0x000f220000300800 */
[----:B-1----:R-:W-:Y:S01]  /*59c0*/  VIADD R18, R12, 0xfffffffb ;  /* 0xfffffffb0c127836 */ /* 0x002fe20000000000 */
[----:B--2---:R-:W-:-:S04]  /*59d0*/  IADD3 R151, P6, PT, R21, R2, RZ ;  /* 0x0000000215977210 */ /* 0x004fc80007fde0ff */
[----:B------:R-:W-:Y:S02]  /*59e0*/  ISETP.GE.U32.AND P3, PT, R18, 0x7fffff7c, PT ;  /* 0x7fffff7c1200780c */ /* 0x000fe40003f66070 */
[----:B------:R-:W-:Y:S01]  /*59f0*/  LEA.HI.X.SX32 R19, R21, R3, 0x1, P6 ;  /* 0x0000000315137211 */ /* 0x000fe200030f0eff */
[----:B------:R-:W-:-:S05]  /*5a00*/  @!P2 IMAD.MOV.U32 R18, RZ, RZ, R151 ;  /* 0x000000ffff12a224 */ /* 0x000fca00078e0097 */
[----:B------:R0:W2:Y:S04]  /*5a10*/  @!P2 LDG.E.U8 R22, desc[UR18][R18.64] ;  /* 0x000000121216a981 */ /* 0x0000a8000c1e1100 */
[----:B------:R-:W-:Y:S04]  /*5a20*/  STL [R1+0x704], R151 ;  /* 0x0007049701007387 */ /* 0x000fe80000100800 */
[----:B------:R-:W-:Y:S01]  /*5a30*/  STL [R1+0x700], R19 ;  /* 0x0007001301007387 */ /* 0x000fe20000100800 */
[----:B------:R-:W-:-:S03]  /*5a40*/  PRMT R147, RZ, 0x7610, R147 ;  /* 0x00007610ff937816 */ /* 0x000fc60000000093 */
[----:B---3--:R1:W-:Y:S02]  /*5a50*/  STL [R1+0x3a4], R148 ;  /* 0x0003a49401007387 */ /* 0x0083e40000100800 */
[----:B-1----:R-:W-:-:S04]  /*5a60*/  IADD3 R148, P6, PT, R20, R2, RZ ;  /* 0x0000000214947210 */ /* 0x002fc80007fde0ff */
[----:B0-----:R-:W-:Y:S01]  /*5a70*/  LEA.HI.X.SX32 R18, R20, R3, 0x1, P6 ;  /* 0x0000000314127211 */ /* 0x001fe200030f0eff */
[----:B------:R-:W-:Y:S04]  /*5a80*/  STL [R1+0x73c], R148 ;  /* 0x00073c9401007387 */ /* 0x000fe80000100800 */
[----:B------:R-:W-:Y:S01]  /*5a90*/  @!P0 IMAD.MOV.U32 R19, RZ, RZ, R18 ;  /* 0x000000ffff138224 */ /* 0x000fe200078e0012 */
[----:B--2---:R-:W-:Y:S04]  /*5aa0*/  STL [R1+0x33c], R22 ;  /* 0x00033c1601007387 */ /* 0x004fe80000100800 */
[----:B------:R0:W-:Y:S02]  /*5ab0*/  STL [R1+0x738], R18 ;  /* 0x0007381201007387 */ /* 0x0001e40000100800 */
[----:B0-----:R-:W-:-:S05]  /*5ac0*/  @!P0 IMAD.MOV.U32 R18, RZ, RZ, R148 ;  /* 0x000000ffff128224 */ /* 0x001fca00078e0094 */
[----:B------:R0:W2:Y:S01]  /*5ad0*/  @!P0 LDG.E.U8 R147, desc[UR18][R18.64] ;  /* 0x0000001212938981 */ /* 0x0000a2000c1e1100 */
[----:B------:R-:W-:-:S05]  /*5ae0*/  VIADD R21, R12, 0xfffffff3 ;  /* 0xfffffff30c157836 */ /* 0x000fca0000000000 */
[----:B------:R-:W-:Y:S01]  /*5af0*/  ISETP.GE.U32.AND P2, PT, R21, 0x7fffff74, PT ;  /* 0x7fffff741500780c */ /* 0x000fe20003f46070 */
[C---:B------:R-:W-:Y:S02]  /*5b00*/  IMAD R21, R36.reuse, 0x73, RZ ;  /* 0x0000007324157824 */ /* 0x040fe400078e02ff */
[----:B------:R-:W-:-:S03]  /*5b10*/  IMAD R20, R36, 0x7b, RZ ;  /* 0x0000007b24147824 */ /* 0x000fc600078e02ff */
[C---:B------:R-:W-:Y:S02]  /*5b20*/  IADD3 R151, P6, PT, R21.reuse, R2, RZ ;  /* 0x0000000215977210 */ /* 0x040fe40007fde0ff */
[----:B------:R-:W-:Y:S02]  /*5b30*/  PRMT R149, RZ, 0x7610, R149 ;  /* 0x00007610ff957816 */ /* 0x000fe40000000095 */
[----:B0-----:R-:W-:Y:S01]  /*5b40*/  LEA.HI.X.SX32 R19, R21, R3, 0x1, P6 ;  /* 0x0000000315137211 */ /* 0x001fe200030f0eff */
[----:B------:R-:W-:Y:S01]  /*5b50*/  STL [R1+0x774], R151 ;  /* 0x0007749701007387 */ /* 0x000fe20000100800 */
[----:B------:R-:W-:Y:S02]  /*5b60*/  @!P4 IMAD.MOV.U32 R18, RZ, RZ, R151 ;  /* 0x000000ffff12c224 */ /* 0x000fe400078e0097 */
[C---:B------:R-:W-:Y:S02]  /*5b70*/  VIADD R21, R12.reuse, 0xffffffe3 ;  /* 0xffffffe30c157836 */ /* 0x040fe40000000000 */
[----:B------:R-:W-:Y:S01]  /*5b80*/  VIADD R22, R12, 0xffffffeb ;  /* 0xffffffeb0c167836 */ /* 0x000fe20000000000 */
[----:B------:R0:W3:Y:S01]  /*5b90*/  @!P4 LDG.E.U8 R149, desc[UR18][R18.64] ;  /* 0x000000121295c981 */ /* 0x0000e2000c1e1100 */
[----:B------:R-:W-:-:S02]  /*5ba0*/  PRMT R145, RZ, 0x7610, R145 ;  /* 0x00007610ff917816 */ /* 0x000fc40000000091 */
[----:B------:R-:W-:Y:S02]  /*5bb0*/  ISETP.GE.U32.AND P4, PT, R21, 0x7fffff64, PT ;  /* 0x7fffff641500780c */ /* 0x000fe40003f86070 */
[----:B------:R-:W-:Y:S01]  /*5bc0*/  ISETP.GE.U32.AND P0, PT, R22, 0x7fffff6c, PT ;  /* 0x7fffff6c1600780c */ /* 0x000fe20003f06070 */
[----:B------:R-:W-:Y:S01]  /*5bd0*/  IMAD.SHL.U32 R22, R36, 0x4, RZ ;  /* 0x0000000424167824 */ /* 0x000fe200078e00ff */
[----:B------:R-:W-:Y:S01]  /*5be0*/  PRMT R144, RZ, 0x7610, R144 ;  /* 0x00007610ff907816 */ /* 0x000fe20000000090 */
[----:B--2---:R1:W-:Y:S02]  /*5bf0*/  STL [R1+0x32c], R147 ;  /* 0x00032c9301007387 */ /* 0x0043e40000100800 */
[----:B-1----:R-:W-:-:S04]  /*5c00*/  IADD3 R147, P6, PT, R20, R2, RZ ;  /* 0x0000000214937210 */ /* 0x002fc80007fde0ff */
[----:B------:R-:W-:Y:S01]  /*5c10*/  LEA.HI.X.SX32 R148, R20, R3, 0x1, P6 ;  /* 0x0000000314947211 */ /* 0x000fe200030f0eff */
[----:B------:R-:W-:-:S04]  /*5c20*/  @!P5 IMAD.MOV.U32 R20, RZ, RZ, R147 ;  /* 0x000000ffff14d224 */ /* 0x000fc800078e0093 */
[----:B------:R-:W-:Y:S01]  /*5c30*/  @!P5 IMAD.MOV.U32 R21, RZ, RZ, R148 ;  /* 0x000000ffff15d224 */ /* 0x000fe200078e0094 */
[----:B0-----:R-:W-:-:S04]  /*5c40*/  IADD3 R18, P6, PT, R22, R2, RZ ;  /* 0x0000000216127210 */ /* 0x001fc80007fde0ff */
[----:B------:R0:W2:Y:S04]  /*5c50*/  @!P5 LDG.E.U8 R145, desc[UR18][R20.64] ;  /* 0x000000121491d981 */ /* 0x0000a8000c1e1100 */
[----:B------:R1:W-:Y:S01]  /*5c60*/  STL [R1+0x770], R19 ;  /* 0x0007701301007387 */ /* 0x0003e20000100800 */
[----:B0-----:R-:W-:Y:S02]  /*5c70*/  VIADD R20, R12, 0xffffffdb ;  /* 0xffffffdb0c147836 */ /* 0x001fe40000000000 */
[----:B------:R-:W-:Y:S01]  /*5c80*/  IMAD R21, R36, 0xc, RZ ;  /* 0x0000000c24157824 */ /* 0x000fe200078e02ff */
[----:B-1----:R-:W-:Y:S02]  /*5c90*/  LEA.HI.X.SX32 R19, R22, R3, 0x1, P6 ;  /* 0x0000000316137211 */ /* 0x002fe400030f0eff */
[----:B------:R-:W-:-:S02]  /*5ca0*/  ISETP.GE.U32.AND P5, PT, R20, 0x7fffff5c, PT ;  /* 0x7fffff5c1400780c */ /* 0x000fc40003fa6070 */
[C---:B------:R-:W-:Y:S01]  /*5cb0*/  IADD3 R20, P6, PT, R21.reuse, R2, RZ ;  /* 0x0000000215147210 */ /* 0x040fe20007fde0ff */
[----:B------:R-:W2:Y:S03]  /*5cc0*/  @!P3 LDG.E.U8 R23, desc[UR18][R18.64] ;  /* 0x000000121217b981 */ /* 0x000ea6000c1e1100 */
[----:B------:R-:W-:-:S05]  /*5cd0*/  LEA.HI.X.SX32 R21, R21, R3, 0x1, P6 ;  /* 0x0000000315157211 */ /* 0x000fca00030f0eff */
[----:B------:R-:W4:Y:S01]  /*5ce0*/  @!P2 LDG.E.U8 R144, desc[UR18][R20.64] ;  /* 0x000000121490a981 */ /* 0x000f22000c1e1100 */
[----:B------:R-:W-:-:S03]  /*5cf0*/  VIADD R22, R12, 0xffffffd3 ;  /* 0xffffffd30c167836 */ /* 0x000fc60000000000 */
[----:B------:R-:W-:Y:S04]  /*5d00*/  STL [R1+0x7ac], R147 ;  /* 0x0007ac9301007387 */ /* 0x000fe80000100800 */
[----:B------:R-:W-:Y:S04]  /*5d10*/  STL [R1+0x7a8], R148 ;  /* 0x0007a89401007387 */ /* 0x000fe80000100800 */
[----:B---3--:R0:W-:Y:S01]  /*5d20*/  STL [R1+0x324], R149 ;  /* 0x0003249501007387 */ /* 0x0081e20000100800 */
[----:B------:R-:W-:Y:S01]  /*5d30*/  IMAD.MOV.U32 R151, RZ, RZ, R156 ;  /* 0x000000ffff977224 */ /* 0x000fe200078e009c */
[----:B------:R-:W-:-:S02]  /*5d40*/  ISETP.GE.U32.AND P3, PT, R22, 0x7fffff54, PT ;  /* 0x7fffff541600780c */ /* 0x000fc40003f66070 */
[----:B------:R-:W-:Y:S01]  /*5d50*/  STL [R1+0xa34], R18 ;  /* 0x000a341201007387 */ /* 0x000fe20000100800 */
[----:B0-----:R-:W-:Y:S02]  /*5d60*/  IMAD.MOV.U32 R149, RZ, RZ, R150 ;  /* 0x000000ffff957224 */ /* 0x001fe400078e0096 */
[C---:B------:R-:W-:Y:S01]  /*5d70*/  IMAD R150, R36.reuse, 0x14, RZ ;  /* 0x0000001424967824 */ /* 0x040fe200078e02ff */
[----:B------:R-:W-:Y:S01]  /*5d80*/  STL [R1+0xa30], R19 ;  /* 0x000a301301007387 */ /* 0x000fe20000100800 */
[----:B------:R-:W-:-:S03]  /*5d90*/  IMAD R22, R36, 0x1c, RZ ;  /* 0x0000001c24167824 */ /* 0x000fc600078e02ff */
[----:B------:R-:W-:-:S04]  /*5da0*/  IADD3 R156, P6, PT, R150, R2, RZ ;  /* 0x00000002969c7210 */ /* 0x000fc80007fde0ff */
[----:B------:R-:W-:Y:S01]  /*5db0*/  LEA.HI.X.SX32 R150, R150, R3, 0x1, P6 ;  /* 0x0000000396967211 */ /* 0x000fe200030f0eff */
[----:B------:R-:W-:Y:S01]  /*5dc0*/  IMAD.MOV.U32 R148, RZ, RZ, R108 ;  /* 0x000000ffff947224 */ /* 0x000fe200078e006c */
[----:B------:R-:W-:Y:S02]  /*5dd0*/  PRMT R29, RZ, 0x7610, R29 ;  /* 0x00007610ff1d7816 */ /* 0x000fe4000000001d */
[----:B------:R-:W-:Y:S01]  /*5de0*/  PRMT R143, RZ, 0x7610, R143 ;  /* 0x00007610ff8f7816 */ /* 0x000fe2000000008f */
[----:B--2---:R0:W-:Y:S04]  /*5df0*/  STL [R1+0x2f8], R23 ;  /* 0x0002f81701007387 */ /* 0x0041e80000100800 */
[----:B------:R-:W-:Y:S04]  /*5e00*/  STL [R1+0x300], R145 ;  /* 0x0003009101007387 */ /* 0x000fe80000100800 */
[----:B------:R-:W-:Y:S04]  /*5e10*/  STL [R1+0xa3c], R20 ;  /* 0x000a3c1401007387 */ /* 0x000fe80000100800 */
[----:B------:R-:W-:Y:S01]  /*5e20*/  STL [R1+0xa38], R21 ;  /* 0x000a381501007387 */ /* 0x000fe20000100800 */
[----:B0-----:R-:W-:-:S03]  /*5e30*/  VIADD R23, R12, 0xffffffcb ;  /* 0xffffffcb0c177836 */ /* 0x001fc60000000000 */
[----:B----4-:R0:W-:Y:S02]  /*5e40*/  STL [R1+0x2ec], R144 ;  /* 0x0002ec9001007387 */ /* 0x0101e40000100800 */
[----:B------:R-:W-:Y:S01]  /*5e50*/  ISETP.GE.U32.AND P2, PT, R23, 0x7fffff4c, PT ;  /* 0x7fffff4c1700780c */ /* 0x000fe20003f46070 */
[----:B------:R-:W-:Y:S01]  /*5e60*/  @!P0 IMAD.MOV.U32 R23, RZ, RZ, R150 ;  /* 0x000000ffff178224 */ /* 0x000fe200078e0096 */
[----:B0-----:R-:W-:-:S04]  /*5e70*/  IADD3 R144, P6, PT, R22, R2, RZ ;  /* 0x0000000216907210 */ /* 0x001fc80007fde0ff */
[----:B------:R-:W-:Y:S01]  /*5e80*/  LEA.HI.X.SX32 R108, R22, R3, 0x1, P6 ;  /* 0x00000003166c7211 */ /* 0x000fe200030f0eff */
[----:B------:R-:W-:Y:S01]  /*5e90*/  STL [R1+0xac], R144 ;  /* 0x0000ac9001007387 */ /* 0x000fe20000100800 */
[----:B------:R-:W-:-:S03]  /*5ea0*/  @!P0 IMAD.MOV.U32 R22, RZ, RZ, R156 ;  /* 0x000000ffff168224 */ /* 0x000fc600078e009c */
[----:B------:R0:W-:Y:S04]  /*5eb0*/  STL [R1+0xa44], R156 ;  /* 0x000a449c01007387 */ /* 0x0001e80000100800 */
[----:B------:R1:W2:Y:S01]  /*5ec0*/  @!P0 LDG.E.U8 R29, desc[UR18][R22.64] ;  /* 0x00000012161d8981 */ /* 0x0002a2000c1e1100 */
[----:B0-----:R-:W-:Y:S02]  /*5ed0*/  IMAD.MOV.U32 R156, RZ, RZ, R108 ;  /* 0x000000ffff9c7224 */ /* 0x001fe400078e006c */
[----:B-1----:R-:W-:Y:S02]  /*5ee0*/  @!P4 IMAD.MOV.U32 R22, RZ, RZ, R144 ;  /* 0x000000ffff16c224 */ /* 0x002fe400078e0090 */
[----:B------:R-:W-:-:S05]  /*5ef0*/  @!P4 IMAD.MOV.U32 R23, RZ, RZ, R156 ;  /* 0x000000ffff17c224 */ /* 0x000fca00078e009c */
[----:B------:R0:W3:Y:S01]  /*5f00*/  @!P4 LDG.E.U8 R143, desc[UR18][R22.64] ;  /* 0x00000012168fc981 */ /* 0x0000e2000c1e1100 */
[----:B------:R-:W-:Y:S02]  /*5f10*/  IMAD.MOV.U32 R147, RZ, RZ, R25 ;  /* 0x000000ffff937224 */ /* 0x000fe400078e0019 */
[----:B------:R-:W-:Y:S01]  /*5f20*/  IMAD R25, R36, 0x24, RZ ;  /* 0x0000002424197824 */ /* 0x000fe200078e02ff */
[----:B------:R1:W-:Y:S01]  /*5f30*/  STL [R1+0xa8], R108 ;  /* 0x0000a86c01007387 */ /* 0x0003e20000100800 */
[----:B------:R-:W-:Y:S02]  /*5f40*/  IMAD.MOV.U32 R145, RZ, RZ, R24 ;  /* 0x000000ffff917224 */ /* 0x000fe400078e0018 */
[C---:B------:R-:W-:Y:S01]  /*5f50*/  VIADD R24, R12.reuse, 0xffffffc3 ;  /* 0xffffffc30c187836 */ /* 0x040fe20000000000 */
[----:B-1----:R-:W4:Y:S04]  /*5f60*/  LDL.LU R108, [R1+0xbf8] ;  /* 0x000bf800016c7983 */ /* 0x002f280000300800 */
[----:B------:R1:W-:Y:S01]  /*5f70*/  STL [R1+0xa40], R150 ;  /* 0x000a409601007387 */ /* 0x0003e20000100800 */
[----:B0-----:R-:W-:Y:S01]  /*5f80*/  VIADD R22, R12, 0xffffffbb ;  /* 0xffffffbb0c167836 */ /* 0x001fe20000000000 */
[----:B------:R-:W-:Y:S01]  /*5f90*/  ISETP.GE.U32.AND P0, PT, R24, 0x7fffff44, PT ;  /* 0x7fffff441800780c */ /* 0x000fe20003f06070 */
[----:B------:R-:W-:Y:S01]  /*5fa0*/  IMAD R24, R36, 0x2c, RZ ;  /* 0x0000002c24187824 */ /* 0x000fe200078e02ff */
[----:B-1----:R-:W-:-:S04]  /*5fb0*/  IADD3 R150, P6, PT, R25, R2, RZ ;  /* 0x0000000219967210 */ /* 0x002fc80007fde0ff */
[----:B------:R-:W-:Y:S02]  /*5fc0*/  LEA.HI.X.SX32 R23, R25, R3, 0x1, P6 ;  /* 0x0000000319177211 */ /* 0x000fe400030f0eff */
[----:B------:R-:W-:Y:S02]  /*5fd0*/  PRMT R146, RZ, 0x7610, R146 ;  /* 0x00007610ff927816 */ /* 0x000fe40000000092 */
[----:B------:R-:W-:Y:S01]  /*5fe0*/  ISETP.GE.U32.AND P4, PT, R22, 0x7fffff3c, PT ;  /* 0x7fffff3c1600780c */ /* 0x000fe20003f86070 */
[----:B------:R-:W-:-:S05]  /*5ff0*/  @!P5 IMAD.MOV.U32 R22, RZ, RZ, R150 ;  /* 0x000000ffff16d224 */ /* 0x000fca00078e0096 */
[----:B------:R0:W4:Y:S01]  /*6000*/  @!P5 LDG.E.U8 R146, desc[UR18][R22.64] ;  /* 0x000000121692d981 */ /* 0x000122000c1e1100 */
[----:B------:R-:W-:-:S03]  /*6010*/  PRMT R142, RZ, 0x7610, R142 ;  /* 0x00007610ff8e7816 */ /* 0x000fc6000000008e */
[----:B--2---:R1:W-:Y:S04]  /*6020*/  STL [R1+0x2c0], R29 ;  /* 0x0002c01d01007387 */ /* 0x0043e80000100800 */
[----:B-1----:R-:W2:Y:S04]  /*6030*/  LDL.LU R29, [R1+0xbf4] ;  /* 0x000bf400011d7983 */ /* 0x002ea80000300800 */
[----:B------:R-:W-:Y:S04]  /*6040*/  STL [R1+0xec], R150 ;  /* 0x0000ec9601007387 */ /* 0x000fe80000100800 */
[----:B------:R-:W-:Y:S04]  /*6050*/  STL [R1+0xe8], R23 ;  /* 0x0000e81701007387 */ /* 0x000fe80000100800 */
[----:B---3--:R1:W-:Y:S02]  /*6060*/  STL [R1+0x2bc], R143 ;  /* 0x0002bc8f01007387 */ /* 0x0083e40000100800 */
[----:B-1----:R-:W-:-:S04]  /*6070*/  IADD3 R143, P6, PT, R24, R2, RZ ;  /* 0x00000002188f7210 */ /* 0x002fc80007fde0ff */
[----:B0-----:R-:W-:Y:S01]  /*6080*/  LEA.HI.X.SX32 R22, R24, R3, 0x1, P6 ;  /* 0x0000000318167211 */ /* 0x001fe200030f0eff */
[----:B------:R-:W-:Y:S04]  /*6090*/  STL [R1+0x55c], R143 ;  /* 0x00055c8f01007387 */ /* 0x000fe80000100800 */
[----:B------:R0:W-:Y:S01]  /*60a0*/  STL [R1+0x558], R22 ;  /* 0x0005581601007387 */ /* 0x0001e20000100800 */
[----:B------:R-:W-:Y:S02]  /*60b0*/  @!P3 IMAD.MOV.U32 R23, RZ, RZ, R22 ;  /* 0x000000ffff17b224 */ /* 0x000fe400078e0016 */
[----:B0-----:R-:W-:-:S05]  /*60c0*/  @!P3 IMAD.MOV.U32 R22, RZ, RZ, R143 ;  /* 0x000000ffff16b224 */ /* 0x001fca00078e008f */
[----:B------:R0:W3:Y:S01]  /*60d0*/  @!P3 LDG.E.U8 R142, desc[UR18][R22.64] ;  /* 0x00000012168eb981 */ /* 0x0000e2000c1e1100 */
[----:B------:R-:W-:-:S05]  /*60e0*/  VIADD R25, R12, 0xffffffb3 ;  /* 0xffffffb30c197836 */ /* 0x000fca0000000000 */
[----:B------:R-:W-:Y:S01]  /*60f0*/  ISETP.GE.U32.AND P5, PT, R25, 0x7fffff34, PT ;  /* 0x7fffff341900780c */ /* 0x000fe20003fa6070 */
[----:B------:R-:W-:Y:S01]  /*6100*/  IMAD R25, R36, 0x34, RZ ;  /* 0x0000003424197824 */ /* 0x000fe200078e02ff */
[----:B----4-:R1:W-:Y:S01]  /*6110*/  STL [R1+0x2b8], R146 ;  /* 0x0002b89201007387 */ /* 0x0103e20000100800 */
[----:B------:R-:W-:-:S03]  /*6120*/  PRMT R141, RZ, 0x7610, R141 ;  /* 0x00007610ff8d7816 */ /* 0x000fc6000000008d */
[----:B-1----:R-:W-:-:S04]  /*6130*/  IADD3 R146, P6, PT, R25, R2, RZ ;  /* 0x0000000219927210 */ /* 0x002fc80007fde0ff */
[----:B0-----:R-:W-:Y:S01]  /*6140*/  LEA.HI.X.SX32 R22, R25, R3, 0x1, P6 ;  /* 0x0000000319167211 */ /* 0x001fe200030f0eff */
[----:B------:R-:W-:Y:S04]  /*6150*/  STL [R1+0x59c], R146 ;  /* 0x00059c9201007387 */ /* 0x000fe80000100800 */
[----:B------:R-:W-:Y:S01]  /*6160*/  @!P2 IMAD.MOV.U32 R23, RZ, RZ, R22 ;  /* 0x000000ffff17a224 */ /* 0x000fe200078e0016 */
[----:B---3--:R-:W-:Y:S04]  /*6170*/  STL [R1+0x2b4], R142 ;  /* 0x0002b48e01007387 */ /* 0x008fe80000100800 */
[----:B------:R0:W-:Y:S02]  /*6180*/  STL [R1+0x598], R22 ;  /* 0x0005981601007387 */ /* 0x0001e40000100800 */
[----:B0-----:R-:W-:-:S05]  /*6190*/  @!P2 IMAD.MOV.U32 R22, RZ, RZ, R146 ;  /* 0x000000ffff16a224 */ /* 0x001fca00078e0092 */
[----:B------:R0:W3:Y:S01]  /*61a0*/  @!P2 LDG.E.U8 R141, desc[UR18][R22.64] ;  /* 0x00000012168da981 */ /* 0x0000e2000c1e1100 */
[----:B------:R-:W-:-:S05]  /*61b0*/  IMAD R24, R36, 0x3c, RZ ;  /* 0x0000003c24187824 */ /* 0x000fca00078e02ff */
[----:B------:R-:W-:Y:S01]  /*61c0*/  IADD3 R142, P6, PT, R24, R2, RZ ;  /* 0x00000002188e7210 */ /* 0x000fe20007fde0ff */
[----:B------:R-:W-:-:S03]  /*61d0*/  IMAD.MOV.U32 R144, RZ, RZ, R161 ;  /* 0x000000ffff907224 */ /* 0x000fc600078e00a1 */
[----:B------:R-:W-:Y:S01]  /*61e0*/  LEA.HI.X.SX32 R143, R24, R3, 0x1, P6 ;  /* 0x00000003188f7211 */ /* 0x000fe200030f0eff */
[----:B------:R-:W-:Y:S01]  /*61f0*/  IMAD.MOV.U32 R161, RZ, RZ, R26 ;  /* 0x000000ffffa17224 */ /* 0x000fe200078e001a */
[----:B------:R-:W-:Y:S01]  /*6200*/  PRMT R140, RZ, 0x7610, R140 ;  /* 0x00007610ff8c7816 */ /* 0x000fe2000000008c */
[----:B------:R-:W-:Y:S02]  /*6210*/  VIADD R26, R12, 0xffffffab ;  /* 0xffffffab0c1a7836 */ /* 0x000fe40000000000 */
[----:B0-----:R-:W-:Y:S02]  /*6220*/  @!P0 IMAD.MOV.U32 R22, RZ, RZ, R142 ;  /* 0x000000ffff168224 */ /* 0x001fe400078e008e */
[----:B------:R-:W-:Y:S02]  /*6230*/  @!P0 IMAD.MOV.U32 R23, RZ, RZ, R143 ;  /* 0x000000ffff178224 */ /* 0x000fe400078e008f */
[----:B------:R-:W-:Y:S01]  /*6240*/  IMAD R25, R36, 0x44, RZ ;  /* 0x0000004424197824 */ /* 0x000fe200078e02ff */
[----:B------:R-:W-:Y:S01]  /*6250*/  ISETP.GE.U32.AND P3, PT, R26, 0x7fffff2c, PT ;  /* 0x7fffff2c1a00780c */ /* 0x000fe20003f66070 */
[----:B------:R-:W-:Y:S01]  /*6260*/  STL [R1+0x5dc], R142 ;  /* 0x0005dc8e01007387 */ /* 0x000fe20000100800 */
[----:B------:R-:W-:-:S03]  /*6270*/  VIADD R26, R12, 0xffffffa3 ;  /* 0xffffffa30c1a7836 */ /* 0x000fc60000000000 */
[----:B------:R-:W-:Y:S04]  /*6280*/  STL [R1+0x5d8], R143 ;  /* 0x0005d88f01007387 */ /* 0x000fe80000100800 */
[----:B------:R0:W4:Y:S01]  /*6290*/  @!P0 LDG.E.U8 R140, desc[UR18][R22.64] ;  /* 0x00000012168c8981 */ /* 0x000122000c1e1100 */
[----:B------:R-:W-:Y:S02]  /*62a0*/  ISETP.GE.U32.AND P2, PT, R26, 0x7fffff24, PT ;  /* 0x7fffff241a00780c */ /* 0x000fe40003f46070 */
[----:B------:R-:W-:Y:S01]  /*62b0*/  PRMT R26, RZ, 0x7610, R26 ;  /* 0x00007610ff1a7816 */ /* 0x000fe2000000001a */
[----:B0-----:R-:W-:-:S05]  /*62c0*/  VIADD R22, R12, 0xffffff9b ;  /* 0xffffff9b0c167836 */ /* 0x001fca0000000000 */
[----:B------:R-:W-:Y:S01]  /*62d0*/  ISETP.GE.U32.AND P0, PT, R22, 0x7fffff1c, PT ;  /* 0x7fffff1c1600780c */ /* 0x000fe20003f06070 */
[----:B---3--:R0:W-:Y:S02]  /*62e0*/  STL [R1+0x2b0], R141 ;  /* 0x0002b08d01007387 */ /* 0x0081e40000100800 */
[----:B0-----:R-:W-:-:S04]  /*62f0*/  IADD3 R141, P6, PT, R25, R2, RZ ;  /* 0x00000002198d7210 */ /* 0x001fc80007fde0ff */
[----:B------:R-:W-:Y:S01]  /*6300*/  LEA.HI.X.SX32 R23, R25, R3, 0x1, P6 ;  /* 0x0000000319177211 */ /* 0x000fe200030f0eff */
[----:B------:R-:W-:-:S05]  /*6310*/  @!P4 IMAD.MOV.U32 R22, RZ, RZ, R141 ;  /* 0x000000ffff16c224 */ /* 0x000fca00078e008d */
[----:B------:R0:W3:Y:S01]  /*6320*/  @!P4 LDG.E.U8 R26, desc[UR18][R22.64] ;  /* 0x00000012161ac981 */ /* 0x0000e2000c1e1100 */
[----:B------:R-:W-:-:S03]  /*6330*/  IMAD R24, R36, 0x4c, RZ ;  /* 0x0000004c24187824 */ /* 0x000fc600078e02ff */
[----:B------:R-:W-:Y:S04]  /*6340*/  STL [R1+0x61c], R141 ;  /* 0x00061c8d01007387 */ /* 0x000fe80000100800 */
[----:B------:R-:W-:Y:S04]  /*6350*/  STL [R1+0x618], R23 ;  /* 0x0006181701007387 */ /* 0x000fe80000100800 */
[----:B----4-:R1:W-:Y:S01]  /*6360*/  STL [R1+0x2ac], R140 ;  /* 0x0002ac8c01007387 */ /* 0x0103e20000100800 */
[----:B------:R-:W-:Y:S02]  /*6370*/  PRMT R139, RZ, 0x7610, R139 ;  /* 0x00007610ff8b7816 */ /* 0x000fe4000000008b */
        /* <DEDUP_REMOVED lines=8> */
[----:B------:R-:W-:-:S05]  /*6400*/  VIADD R25, R12, 0xffffff93 ;  /* 0xffffff930c197836 */ /* 0x000fca0000000000 */
[----:B------:R-:W-:Y:S01]  /*6410*/  ISETP.GE.U32.AND P4, PT, R25, 0x7fffff14, PT ;  /* 0x7fffff141900780c */ /* 0x000fe20003f86070 */
[----:B------:R-:W-:-:S05]  /*6420*/  IMAD R25, R36, 0x54, RZ ;  /* 0x0000005424197824 */ /* 0x000fca00078e02ff */
[----:B------:R-:W-:Y:S01]  /*6430*/  IADD3 R141, P6, PT, R25, R2, RZ ;  /* 0x00000002198d7210 */ /* 0x000fe20007fde0ff */
[----:B------:R-:W-:-:S03]  /*6440*/  IMAD R24, R36, 0x5c, RZ ;  /* 0x0000005c24187824 */ /* 0x000fc600078e02ff */
[----:B------:R-:W-:Y:S01]  /*6450*/  LEA.HI.X.SX32 R142, R25, R3, 0x1, P6 ;  /* 0x00000003198e7211 */ /* 0x000fe200030f0eff */
[----:B------:R-:W-:Y:S01]  /*6460*/  STL [R1+0x69c], R141 ;  /* 0x00069c8d01007387 */ /* 0x000fe20000100800 */
[----:B------:R-:W-:Y:S01]  /*6470*/  PRMT R137, RZ, 0x7610, R137 ;  /* 0x00007610ff897816 */ /* 0x000fe20000000089 */
[----:B0-----:R-:W-:Y:S02]  /*6480*/  @!P3 IMAD.MOV.U32 R22, RZ, RZ, R141 ;  /* 0x000000ffff16b224 */ /* 0x001fe400078e008d */
[----:B------:R-:W-:-:S05]  /*6490*/  @!P3 IMAD.MOV.U32 R23, RZ, RZ, R142 ;  /* 0x000000ffff17b224 */ /* 0x000fca00078e008e */
[----:B------:R0:W4:Y:S01]  /*64a0*/  @!P3 LDG.E.U8 R137, desc[UR18][R22.64] ;  /* 0x000000121689b981 */ /* 0x000122000c1e1100 */
[----:B------:R-:W-:-:S03]  /*64b0*/  PRMT R138, RZ, 0x7610, R138 ;  /* 0x00007610ff8a7816 */ /* 0x000fc6000000008a */
[----:B---3--:R1:W-:Y:S02]  /*64c0*/  STL [R1+0x27c], R139 ;  /* 0x00027c8b01007387 */ /* 0x0083e40000100800 */
[----:B-1----:R-:W-:-:S04]  /*64d0*/  IADD3 R139, P6, PT, R24, R2, RZ ;  /* 0x00000002188b7210 */ /* 0x002fc80007fde0ff */
[----:B------:R-:W-:Y:S01]  /*64e0*/  LEA.HI.X.SX32 R140, R24, R3, 0x1, P6 ;  /* 0x00000003188c7211 */ /* 0x000fe200030f0eff */
[----:B0-----:R-:W-:-:S04]  /*64f0*/  @!P2 IMAD.MOV.U32 R22, RZ, RZ, R139 ;  /* 0x000000ffff16a224 */ /* 0x001fc800078e008b */
[----:B------:R-:W-:-:S05]  /*6500*/  @!P2 IMAD.MOV.U32 R23, RZ, RZ, R140 ;  /* 0x000000ffff17a224 */ /* 0x000fca00078e008c */
[----:B------:R0:W3:Y:S01]  /*6510*/  @!P2 LDG.E.U8 R138, desc[UR18][R22.64] ;  /* 0x00000012168aa981 */ /* 0x0000e2000c1e1100 */
[----:B------:R-:W-:-:S03]  /*6520*/  IMAD R25, R36, 0x64, RZ ;  /* 0x0000006424197824 */ /* 0x000fc600078e02ff */
[----:B------:R-:W-:Y:S04]  /*6530*/  STL [R1+0x698], R142 ;  /* 0x0006988e01007387 */ /* 0x000fe80000100800 */
[----:B------:R-:W-:Y:S01]  /*6540*/  STL [R1+0x6d4], R139 ;  /* 0x0006d48b01007387 */ /* 0x000fe20000100800 */
[----:B------:R-:W-:-:S03]  /*6550*/  VIADD R26, R12, 0xffffff8b ;  /* 0xffffff8b0c1a7836 */ /* 0x000fc60000000000 */
[----:B------:R-:W-:Y:S04]  /*6560*/  STL [R1+0x6d0], R140 ;  /* 0x0006d08c01007387 */ /* 0x000fe80000100800 */
[----:B----4-:R1:W-:Y:S01]  /*6570*/  STL [R1+0x278], R137 ;  /* 0x0002788901007387 */ /* 0x0103e20000100800 */
[----:B------:R-:W-:Y:S01]  /*6580*/  ISETP.GE.U32.AND P5, PT, R26, 0x7fffff0c, PT ;  /* 0x7fffff0c1a00780c */ /* 0x000fe20003fa6070 */
[----:B------:R-:W-:Y:S01]  /*6590*/  IMAD R24, R36, 0x6c, RZ ;  /* 0x0000006c24187824 */ /* 0x000fe200078e02ff */
[----:B-1----:R-:W-:Y:S01]  /*65a0*/  IADD3 R137, P6, PT, R25, R2, RZ ;  /* 0x0000000219897210 */ /* 0x002fe20007fde0ff */
[----:B------:R-:W-:-:S03]  /*65b0*/  VIADD R26, R12, 0xffffff83 ;  /* 0xffffff830c1a7836 */ /* 0x000fc60000000000 */
[----:B0-----:R-:W-:Y:S01]  /*65c0*/  LEA.HI.X.SX32 R23, R25, R3, 0x1, P6 ;  /* 0x0000000319177211 */ /* 0x001fe200030f0eff */
[----:B------:R-:W-:Y:S01]  /*65d0*/  STL [R1+0x70c], R137 ;  /* 0x00070c8901007387 */ /* 0x000fe20000100800 */
[----:B------:R-:W-:-:S03]  /*65e0*/  VIADD R22, R12, 0xfffffffa ;  /* 0xfffffffa0c167836 */ /* 0x000fc60000000000 */
[----:B------:R-:W-:Y:S01]  /*65f0*/  STL [R1+0x708], R23 ;  /* 0x0007081701007387 */ /* 0x000fe20000100800 */
[----:B------:R-:W-:Y:S02]  /*6600*/  ISETP.GE.U32.AND P3, PT, R26, 0x7fffff04, PT ;  /* 0x7fffff041a00780c */ /* 0x000fe40003f66070 */
[----:B------:R-:W-:Y:S02]  /*6610*/  PRMT R26, RZ, 0x7610, R26 ;  /* 0x00007610ff1a7816 */ /* 0x000fe4000000001a */
[----:B------:R-:W-:Y:S01]  /*6620*/  ISETP.GE.U32.AND P2, PT, R22, 0x7fffff7b, PT ;  /* 0x7fffff7b1600780c */ /* 0x000fe20003f46070 */
[----:B------:R-:W-:Y:S01]  /*6630*/  @!P0 IMAD.MOV.U32 R22, RZ, RZ, R137 ;  /* 0x000000ffff168224 */ /* 0x000fe200078e0089 */
[----:B------:R-:W-:-:S04]  /*6640*/  PRMT R135, RZ, 0x7610, R135 ;  /* 0x00007610ff877816 */ /* 0x000fc80000000087 */
[----:B------:R0:W4:Y:S04]  /*6650*/  @!P0 LDG.E.U8 R26, desc[UR18][R22.64] ;  /* 0x00000012161a8981 */ /* 0x000128000c1e1100 */
        /* <DEDUP_REMOVED lines=8> */
[C---:B------:R-:W-:Y:S02]  /*66e0*/  IMAD R25, R36.reuse, 0x74, RZ ;  /* 0x0000007424197824 */ /* 0x040fe400078e02ff */
[----:B------:R-:W-:-:S03]  /*66f0*/  IMAD R24, R36, 0x7c, RZ ;  /* 0x0000007c24187824 */ /* 0x000fc600078e02ff */
[CC--:B------:R-:W-:Y:S01]  /*6700*/  IADD3 R137, P6, PT, R25.reuse, R2.reuse, RZ ;  /* 0x0000000219897210 */ /* 0x0c0fe20007fde0ff */
[----:B------:R-:W-:Y:S02]  /*6710*/  IMAD.MOV.U32 R143, RZ, RZ, R154 ;  /* 0x000000ffff8f7224 */ /* 0x000fe400078e009a */
[----:B------:R-:W-:Y:S01]  /*6720*/  IMAD.MOV.U32 R154, RZ, RZ, R159 ;  /* 0x000000ffff9a7224 */ /* 0x000fe200078e009f */
[----:B0-----:R-:W-:Y:S01]  /*6730*/  LEA.HI.X.SX32 R22, R25, R3, 0x1, P6 ;  /* 0x0000000319167211 */ /* 0x001fe200030f0eff */
[----:B------:R-:W-:Y:S01]  /*6740*/  IMAD.MOV.U32 R159, RZ, RZ, R111 ;  /* 0x000000ffff9f7224 */ /* 0x000fe200078e006f */
[----:B------:R-:W-:Y:S01]  /*6750*/  STL [R1+0x744], R138 ;  /* 0x0007448a01007387 */ /* 0x000fe20000100800 */
[----:B------:R-:W-:-:S03]  /*6760*/  IADD3 R111, P6, PT, R24, R2, RZ ;  /* 0x00000002186f7210 */ /* 0x000fc60007fde0ff */
[----:B----4-:R-:W-:Y:S01]  /*6770*/  STL [R1+0x270], R26 ;  /* 0x0002701a01007387 */ /* 0x010fe20000100800 */
[----:B------:R-:W-:Y:S01]  /*6780*/  PRMT R136, RZ, 0x7610, R136 ;  /* 0x00007610ff887816 */ /* 0x000fe20000000088 */
[----:B------:R-:W-:Y:S02]  /*6790*/  @!P5 IMAD.MOV.U32 R23, RZ, RZ, R22 ;  /* 0x000000ffff17d224 */ /* 0x000fe400078e0016 */
[----:B------:R-:W-:Y:S01]  /*67a0*/  STL [R1+0x740], R139 ;  /* 0x0007408b01007387 */ /* 0x000fe20000100800 */
[----:B------:R-:W-:-:S03]  /*67b0*/  VIADD R25, R12, 0xffffffe2 ;  /* 0xffffffe20c197836 */ /* 0x000fc60000000000 */
[----:B------:R-:W-:Y:S04]  /*67c0*/  STL [R1+0x77c], R137 ;  /* 0x00077c8901007387 */ /* 0x000fe80000100800 */
[----:B------:R0:W-:Y:S04]  /*67d0*/  STL [R1+0x778], R22 ;  /* 0x0007781601007387 */ /* 0x0001e80000100800 */
[----:B------:R-:W-:Y:S01]  /*67e0*/  STL [R1+0x7b4], R111 ;  /* 0x0007b46f01007387 */ /* 0x000fe20000100800 */
[----:B0-----:R-:W-:-:S05]  /*67f0*/  @!P5 IMAD.MOV.U32 R22, RZ, RZ, R137 ;  /* 0x000000ffff16d224 */ /* 0x001fca00078e0089 */
[----:B------:R-:W4:Y:S01]  /*6800*/  @!P5 LDG.E.U8 R136, desc[UR18][R22.64] ;  /* 0x000000121688d981 */ /* 0x000f22000c1e1100 */
[----:B------:R-:W-:-:S03]  /*6810*/  ISETP.GE.U32.AND P5, PT, R25, 0x7fffff63, PT ;  /* 0x7fffff631900780c */ /* 0x000fc60003fa6070 */
[----:B---3--:R0:W-:Y:S02]  /*6820*/  STL [R1+0x26c], R135 ;  /* 0x00026c8701007387 */ /* 0x0081e40000100800 */
[----:B0-----:R-:W-:Y:S01]  /*6830*/  LEA.HI.X.SX32 R135, R24, R3, 0x1, P6 ;  /* 0x0000000318877211 */ /* 0x001fe200030f0eff */
[----:B------:R-:W-:-:S04]  /*6840*/  @!P3 IMAD.MOV.U32 R24, RZ, RZ, R111 ;  /* 0x000000ffff18b224 */ /* 0x000fc800078e006f */
[----:B------:R-:W-:-:S05]  /*6850*/  @!P3 IMAD.MOV.U32 R25, RZ, RZ, R135 ;  /* 0x000000ffff19b224 */ /* 0x000fca00078e0087 */
[----:B------:R0:W3:Y:S01]  /*6860*/  @!P3 LDG.E.U8 R110, desc[UR18][R24.64] ;  /* 0x00000012186eb981 */ /* 0x0000e2000c1e1100 */
[----:B------:R-:W-:-:S05]  /*6870*/  VIADD R26, R12, 0xffffffea ;  /* 0xffffffea0c1a7836 */ /* 0x000fca0000000000 */
[----:B------:R-:W-:Y:S01]  /*6880*/  ISETP.GE.U32.AND P4, PT, R26, 0x7fffff6b, PT ;  /* 0x7fffff6b1a00780c */ /* 0x000fe20003f86070 */
[----:B------:R-:W-:Y:S01]  /*6890*/  IMAD R26, R36, 0x5, RZ ;  /* 0x00000005241a7824 */ /* 0x000fe200078e02ff */
[----:B------:R-:W-:Y:S01]  /*68a0*/  STL [R1+0x7b0], R135 ;  /* 0x0007b08701007387 */ /* 0x000fe20000100800 */
[----:B0-----:R-:W-:-:S03]  /*68b0*/  VIADD R24, R12, 0xffffffda ;  /* 0xffffffda0c187836 */ /* 0x001fc60000000000 */
[C---:B------:R-:W-:Y:S02]  /*68c0*/  IADD3 R22, P6, PT, R26.reuse, R2, RZ ;  /* 0x000000021a167210 */ /* 0x040fe40007fde0ff */
[----:B------:R-:W-:Y:S02]  /*68d0*/  PRMT R134, RZ, 0x7610, R134 ;  /* 0x00007610ff867816 */ /* 0x000fe40000000086 */
[----:B------:R-:W-:Y:S02]  /*68e0*/  LEA.HI.X.SX32 R23, R26, R3, 0x1, P6 ;  /* 0x000000031a177211 */ /* 0x000fe400030f0eff */
[----:B------:R-:W-:Y:S01]  /*68f0*/  ISETP.GE.U32.AND P3, PT, R24, 0x7fffff5b, PT ;  /* 0x7fffff5b1800780c */ /* 0x000fe20003f66070 */
[----:B------:R-:W-:Y:S01]  /*6900*/  VIADD R24, R12, 0xffffffd2 ;  /* 0xffffffd20c187836 */ /* 0x000fe20000000000 */
[----:B------:R-:W-:Y:S01]  /*6910*/  PRMT R133, RZ, 0x7610, R133 ;  /* 0x00007610ff857816 */ /* 0x000fe20000000085 */
[----:B------:R-:W2:Y:S03]  /*6920*/  @!P2 LDG.E.U8 R134, desc[UR18][R22.64] ;  /* 0x000000121686a981 */ /* 0x000ea6000c1e1100 */
[----:B------:R-:W-:Y:S01]  /*6930*/  ISETP.GE.U32.AND P2, PT, R24, 0x7fffff53, PT ;  /* 0x7fffff531800780c */ /* 0x000fe20003f46070 */
[----:B---3--:R0:W-:Y:S02]  /*6940*/  STL [R1+0x244], R110 ;  /* 0x0002446e01007387 */ /* 0x0081e40000100800 */
[----:B0-----:R-:W-:-:S05]  /*6950*/  IMAD R110, R36, 0xd, RZ ;  /* 0x0000000d246e7824 */ /* 0x001fca00078e02ff */
[----:B------:R-:W-:-:S04]  /*6960*/  IADD3 R111, P6, PT, R110, R2, RZ ;  /* 0x000000026e6f7210 */ /* 0x000fc80007fde0ff */
[----:B------:R-:W-:Y:S01]  /*6970*/  LEA.HI.X.SX32 R110, R110, R3, 0x1, P6 ;  /* 0x000000036e6e7211 */ /* 0x000fe200030f0eff */
[----:B------:R-:W-:-:S04]  /*6980*/  @!P0 IMAD.MOV.U32 R24, RZ, RZ, R111 ;  /* 0x000000ffff188224 */ /* 0x000fc800078e006f */
[----:B------:R-:W-:-:S05]  /*6990*/  @!P0 IMAD.MOV.U32 R25, RZ, RZ, R110 ;  /* 0x000000ffff198224 */ /* 0x000fca00078e006e */
[----:B------:R0:W3:Y:S01]  /*69a0*/  @!P0 LDG.E.U8 R133, desc[UR18][R24.64] ;  /* 0x0000001218858981 */ /* 0x0000e2000c1e1100 */
[----:B------:R-:W-:Y:S02]  /*69b0*/  IMAD.MOV.U32 R142, RZ, RZ, R143 ;  /* 0x000000ffff8e7224 */ /* 0x000fe400078e008f */
[----:B------:R-:W-:Y:S02]  /*69c0*/  IMAD.MOV.U32 R143, RZ, RZ, R145 ;  /* 0x000000ffff8f7224 */ /* 0x000fe400078e0091 */
[----:B------:R-:W-:Y:S02]  /*69d0*/  IMAD.MOV.U32 R145, RZ, RZ, R147 ;  /* 0x000000ffff917224 */ /* 0x000fe400078e0093 */
[----:B------:R-:W-:Y:S02]  /*69e0*/  IMAD.MOV.U32 R147, RZ, RZ, R149 ;  /* 0x000000ffff937224 */ /* 0x000fe400078e0095 */
[----:B------:R-:W-:Y:S02]  /*69f0*/  IMAD.MOV.U32 R149, RZ, RZ, R151 ;  /* 0x000000ffff957224 */ /* 0x000fe400078e0097 */
[----:B------:R-:W-:-:S02]  /*6a00*/  IMAD.MOV.U32 R151, RZ, RZ, R157 ;  /* 0x000000ffff977224 */ /* 0x000fc400078e009d */
[C---:B------:R-:W-:Y:S02]  /*6a10*/  IMAD R157, R36.reuse, 0x15, RZ ;  /* 0x00000015249d7824 */ /* 0x040fe400078e02ff */
[----:B------:R-:W-:Y:S02]  /*6a20*/  IMAD.MOV.U32 R140, RZ, RZ, R148 ;  /* 0x000000ffff8c7224 */ /* 0x000fe400078e0094 */
[----:B------:R-:W-:Y:S02]  /*6a30*/  IMAD.MOV.U32 R148, RZ, RZ, R162 ;  /* 0x000000ffff947224 */ /* 0x000fe400078e00a2 */
[----:B------:R-:W-:Y:S01]  /*6a40*/  IMAD.MOV.U32 R162, RZ, RZ, R158 ;  /* 0x000000ffffa27224 */ /* 0x000fe200078e009e */
[C---:B------:R-:W-:Y:S01]  /*6a50*/  IADD3 R158, P6, PT, R157.reuse, R2, RZ ;  /* 0x000000029d9e7210 */ /* 0x040fe20007fde0ff */
[----:B----4-:R-:W-:Y:S01]  /*6a60*/  STL [R1+0x248], R136 ;  /* 0x0002488801007387 */ /* 0x010fe20000100800 */
[----:B------:R-:W-:Y:S02]  /*6a70*/  IMAD R26, R36, 0x1d, RZ ;  /* 0x0000001d241a7824 */ /* 0x000fe400078e02ff */
[----:B------:R-:W-:Y:S01]  /*6a80*/  LEA.HI.X.SX32 R157, R157, R3, 0x1, P6 ;  /* 0x000000039d9d7211 */ /* 0x000fe200030f0eff */
[----:B------:R-:W-:Y:S01]  /*6a90*/  STL [R1+0xa4c], R22 ;  /* 0x000a4c1601007387 */ /* 0x000fe20000100800 */
[----:B------:R-:W-:-:S03]  /*6aa0*/  PRMT R132, RZ, 0x7610, R132 ;  /* 0x00007610ff847816 */ /* 0x000fc60000000084 */
[----:B------:R-:W-:Y:S01]  /*6ab0*/  STL [R1+0xa48], R23 ;  /* 0x000a481701007387 */ /* 0x000fe20000100800 */
[----:B0-----:R-:W-:-:S03]  /*6ac0*/  @!P4 IMAD.MOV.U32 R24, RZ, RZ, R158 ;  /* 0x000000ffff18c224 */ /* 0x001fc600078e009e */
[----:B------:R-:W-:Y:S01]  /*6ad0*/  STL [R1+0xa54], R111 ;  /* 0x000a546f01007387 */ /* 0x000fe20000100800 */
[----:B------:R-:W-:-:S03]  /*6ae0*/  @!P4 IMAD.MOV.U32 R25, RZ, RZ, R157 ;  /* 0x000000ffff19c224 */ /* 0x000fc600078e009d */
[----:B------:R-:W-:Y:S04]  /*6af0*/  STL [R1+0xa50], R110 ;  /* 0x000a506e01007387 */ /* 0x000fe80000100800 */
[----:B--2---:R-:W-:Y:S04]  /*6b00*/  STL [R1+0x23c], R134 ;  /* 0x00023c8601007387 */ /* 0x004fe80000100800 */
[----:B------:R0:W2:Y:S01]  /*6b10*/  @!P4 LDG.E.U8 R132, desc[UR18][R24.64] ;  /* 0x000000121884c981 */ /* 0x0000a2000c1e1100 */
[----:B------:R-:W-:-:S03]  /*6b20*/  PRMT R131, RZ, 0x7610, R131 ;  /* 0x00007610ff837816 */ /* 0x000fc60000000083 */
[----:B---3--:R1:W-:Y:S02]  /*6b30*/  STL [R1+0x238], R133 ;  /* 0x0002388501007387 */ /* 0x0083e40000100800 */
[----:B-1----:R-:W-:-:S04]  /*6b40*/  IADD3 R133, P6, PT, R26, R2, RZ ;  /* 0x000000021a857210 */ /* 0x002fc80007fde0ff */
[----:B------:R-:W-:Y:S01]  /*6b50*/  LEA.HI.X.SX32 R134, R26, R3, 0x1, P6 ;  /* 0x000000031a867211 */ /* 0x000fe200030f0eff */
[----:B0-----:R-:W-:-:S04]  /*6b60*/  @!P5 IMAD.MOV.U32 R24, RZ, RZ, R133 ;  /* 0x000000ffff18d224 */ /* 0x001fc800078e0085 */
[----:B------:R-:W-:-:S05]  /*6b70*/  @!P5 IMAD.MOV.U32 R25, RZ, RZ, R134 ;  /* 0x000000ffff19d224 */ /* 0x000fca00078e0086 */
[----:B------:R0:W3:Y:S01]  /*6b80*/  @!P5 LDG.E.U8 R131, desc[UR18][R24.64] ;  /* 0x000000121883d981 */ /* 0x0000e2000c1e1100 */
[----:B------:R-:W-:Y:S02]  /*6b90*/  IMAD.MOV.U32 R141, RZ, RZ, R144 ;  /* 0x000000ffff8d7224 */ /* 0x000fe400078e0090 */
[----:B------:R-:W-:Y:S02]  /*6ba0*/  IMAD.MOV.U32 R144, RZ, RZ, R153 ;  /* 0x000000ffff907224 */ /* 0x000fe400078e0099 */
[----:B------:R-:W-:Y:S02]  /*6bb0*/  IMAD.MOV.U32 R153, RZ, RZ, R27 ;  /* 0x000000ffff997224 */ /* 0x000fe400078e001b */
[----:B------:R-:W-:Y:S01]  /*6bc0*/  VIADD R27, R12, 0xffffffca ;  /* 0xffffffca0c1b7836 */ /* 0x000fe20000000000 */
[----:B------:R-:W-:Y:S04]  /*6bd0*/  STL [R1+0xb4], R133 ;  /* 0x0000b48501007387 */ /* 0x000fe80000100800 */
[----:B------:R-:W-:Y:S01]  /*6be0*/  ISETP.GE.U32.AND P0, PT, R27, 0x7fffff4b, PT ;  /* 0x7fffff4b1b00780c */ /* 0x000fe20003f06070 */
[----:B------:R-:W-:Y:S01]  /*6bf0*/  IMAD R27, R36, 0x25, RZ ;  /* 0x00000025241b7824 */ /* 0x000fe200078e02ff */
[----:B------:R-:W-:Y:S04]  /*6c00*/  STL [R1+0xa5c], R158 ;  /* 0x000a5c9e01007387 */ /* 0x000fe80000100800 */
[----:B------:R-:W-:Y:S04]  /*6c10*/  STL [R1+0xa58], R157 ;  /* 0x000a589d01007387 */ /* 0x000fe80000100800 */
[----:B------:R-:W-:Y:S04]  /*6c20*/  STL [R1+0xb0], R134 ;  /* 0x0000b08601007387 */ /* 0x000fe80000100800 */
[----:B--2---:R1:W-:Y:S01]  /*6c30*/  STL [R1+0x234], R132 ;  /* 0x0002348401007387 */ /* 0x0043e20000100800 */
[----:B------:R-:W-:-:S02]  /*6c40*/  IMAD.MOV.U32 R137, RZ, RZ, R148 ;  /* 0x000000ffff897224 */ /* 0x000fc400078e0094 */
[----:B------:R-:W-:Y:S02]  /*6c50*/  IMAD.MOV.U32 R148, RZ, RZ, R151 ;  /* 0x000000ffff947224 */ /* 0x000fe400078e0097 */
[----:B------:R-:W-:Y:S01]  /*6c60*/  IMAD.MOV.U32 R151, RZ, RZ, R153 ;  /* 0x000000ffff977224 */ /* 0x000fe200078e0099 */
[----:B-1----:R-:W-:Y:S01]  /*6c70*/  IADD3 R132, P6, PT, R27, R2, RZ ;  /* 0x000000021b847210 */ /* 0x002fe20007fde0ff */
[----:B------:R-:W-:-:S03]  /*6c80*/  IMAD.MOV.U32 R153, RZ, RZ, R28 ;  /* 0x000000ffff997224 */ /* 0x000fc600078e001c */
[----:B0-----:R-:W-:Y:S01]  /*6c90*/  LEA.HI.X.SX32 R25, R27, R3, 0x1, P6 ;  /* 0x000000031b197211 */ /* 0x001fe200030f0eff */
[----:B------:R-:W-:Y:S01]  /*6ca0*/  IMAD R26, R36, 0x2d, RZ ;  /* 0x0000002d241a7824 */ /* 0x000fe200078e02ff */
[----:B------:R-:W-:Y:S01]  /*6cb0*/  STL [R1+0x524], R132 ;  /* 0x0005248401007387 */ /* 0x000fe20000100800 */
[C---:B------:R-:W-:Y:S02]  /*6cc0*/  VIADD R28, R12.reuse, 0xffffffc2 ;  /* 0xffffffc20c1c7836 */ /* 0x040fe40000000000 */
[----:B------:R-:W-:Y:S01]  /*6cd0*/  VIADD R24, R12, 0xffffffba ;  /* 0xffffffba0c187836 */ /* 0x000fe20000000000 */
[----:B------:R-:W-:Y:S02]  /*6ce0*/  STL [R1+0xf0], R25 ;  /* 0x0000f01901007387 */ /* 0x000fe40000100800 */
[----:B------:R-:W-:Y:S02]  /*6cf0*/  ISETP.GE.U32.AND P4, PT, R28, 0x7fffff43, PT ;  /* 0x7fffff431c00780c */ /* 0x000fe40003f86070 */
[----:B------:R-:W-:-:S02]  /*6d00*/  PRMT R28, RZ, 0x7610, R28 ;  /* 0x00007610ff1c7816 */ /* 0x000fc4000000001c */
        /* <DEDUP_REMOVED lines=13> */
[----:B------:R-:W-:Y:S04]  /*6de0*/  STL [R1+0x564], R131 ;  /* 0x0005648301007387 */ /* 0x000fe80000100800 */
[----:B------:R-:W-:Y:S01]  /*6df0*/  IADD3 R132, P6, PT, R27, R2, RZ ;  /* 0x000000021b847210 */ /* 0x000fe20007fde0ff */
[----:B------:R-:W-:-:S03]  /*6e00*/  IMAD R26, R36, 0x3d, RZ ;  /* 0x0000003d241a7824 */ /* 0x000fc600078e02ff */
[----:B0-----:R-:W-:Y:S02]  /*6e10*/  LEA.HI.X.SX32 R24, R27, R3, 0x1, P6 ;  /* 0x000000031b187211 */ /* 0x001fe400030f0eff */
[----:B------:R-:W-:-:S03]  /*6e20*/  PRMT R129, RZ, 0x7610, R129 ;  /* 0x00007610ff817816 */ /* 0x000fc60000000081 */
[----:B------:R-:W-:Y:S01]  /*6e30*/  @!P0 IMAD.MOV.U32 R25, RZ, RZ, R24 ;  /* 0x000000ffff198224 */ /* 0x000fe200078e0018 */
[----:B--2---:R-:W-:Y:S04]  /*6e40*/  STL [R1+0x22c], R28 ;  /* 0x00022c1c01007387 */ /* 0x004fe80000100800 */
[----:B------:R-:W-:Y:S04]  /*6e50*/  STL [R1+0x560], R133 ;  /* 0x0005608501007387 */ /* 0x000fe80000100800 */
[----:B------:R-:W-:Y:S01]  /*6e60*/  STL [R1+0x5a4], R132 ;  /* 0x0005a48401007387 */ /* 0x000fe20000100800 */
[----:B------:R-:W-:-:S03]  /*6e70*/  PRMT R128, RZ, 0x7610, R128 ;  /* 0x00007610ff807816 */ /* 0x000fc60000000080 */
[----:B---3--:R0:W-:Y:S04]  /*6e80*/  STL [R1+0x228], R130 ;  /* 0x0002288201007387 */ /* 0x0081e80000100800 */
[----:B------:R1:W-:Y:S01]  /*6e90*/  STL [R1+0x5a0], R24 ;  /* 0x0005a01801007387 */ /* 0x0003e20000100800 */
[----:B0-----:R-:W-:Y:S01]  /*6ea0*/  IADD3 R130, P6, PT, R26, R2, RZ ;  /* 0x000000021a827210 */ /* 0x001fe20007fde0ff */
[----:B-1----:R-:W-:-:S03]  /*6eb0*/  @!P0 IMAD.MOV.U32 R24, RZ, RZ, R132 ;  /* 0x000000ffff188224 */ /* 0x002fc600078e0084 */
[----:B------:R-:W-:Y:S02]  /*6ec0*/  LEA.HI.X.SX32 R131, R26, R3, 0x1, P6 ;  /* 0x000000031a837211 */ /* 0x000fe400030f0eff */
[----:B------:R0:W2:Y:S02]  /*6ed0*/  @!P0 LDG.E.U8 R129, desc[UR18][R24.64] ;  /* 0x0000001218818981 */ /* 0x0000a4000c1e1100 */
[----:B0-----:R-:W-:Y:S02]  /*6ee0*/  @!P4 IMAD.MOV.U32 R24, RZ, RZ, R130 ;  /* 0x000000ffff18c224 */ /* 0x001fe400078e0082 */
[----:B------:R-:W-:-:S05]  /*6ef0*/  @!P4 IMAD.MOV.U32 R25, RZ, RZ, R131 ;  /* 0x000000ffff19c224 */ /* 0x000fca00078e0083 */
[----:B------:R0:W3:Y:S01]  /*6f00*/  @!P4 LDG.E.U8 R128, desc[UR18][R24.64] ;  /* 0x000000121880c981 */ /* 0x0000e2000c1e1100 */
[----:B------:R-:W-:-:S03]  /*6f10*/  IMAD R27, R36, 0x45, RZ ;  /* 0x00000045241b7824 */ /* 0x000fc600078e02ff */
[----:B------:R-:W-:Y:S01]  /*6f20*/  STL [R1+0x5e4], R130 ;  /* 0x0005e48201007387 */ /* 0x000fe20000100800 */
[----:B------:R-:W-:-:S03]  /*6f30*/  VIADD R28, R12, 0xffffffaa ;  /* 0xffffffaa0c1c7836 */ /* 0x000fc60000000000 */
[----:B------:R-:W-:Y:S01]  /*6f40*/  STL [R1+0x5e0], R131 ;  /* 0x0005e08301007387 */ /* 0x000fe20000100800 */
[----:B------:R-:W-:Y:S01]  /*6f50*/  IMAD R26, R36, 0x4d, RZ ;  /* 0x0000004d241a7824 */ /* 0x000fe200078e02ff */
[----:B------:R-:W-:Y:S01]  /*6f60*/  ISETP.GE.U32.AND P2, PT, R28, 0x7fffff2b, PT ;  /* 0x7fffff2b1c00780c */ /* 0x000fe20003f46070 */
[C---:B------:R-:W-:Y:S02]  /*6f70*/  VIADD R28, R12.reuse, 0xffffffa2 ;  /* 0xffffffa20c1c7836 */ /* 0x040fe40000000000 */
[----:B0-----:R-:W-:-:S03]  /*6f80*/  VIADD R24, R12, 0xffffff9a ;  /* 0xffffff9a0c187836 */ /* 0x001fc60000000000 */
[----:B------:R-:W-:Y:S02]  /*6f90*/  ISETP.GE.U32.AND P0, PT, R28, 0x7fffff23, PT ;  /* 0x7fffff231c00780c */ /* 0x000fe40003f06070 */
[----:B------:R-:W-:Y:S02]  /*6fa0*/  PRMT R28, RZ, 0x7610, R28 ;  /* 0x00007610ff1c7816 */ /* 0x000fe4000000001c */
[----:B------:R-:W-:Y:S02]  /*6fb0*/  ISETP.GE.U32.AND P4, PT, R24, 0x7fffff1b, PT ;  /* 0x7fffff1b1800780c */ /* 0x000fe40003f86070 */
[----:B------:R-:W-:Y:S01]  /*6fc0*/  PRMT R127, RZ, 0x7610, R127 ;  /* 0x00007610ff7f7816 */ /* 0x000fe2000000007f */
[----:B--2---:R0:W-:Y:S02]  /*6fd0*/  STL [R1+0x220], R129 ;  /* 0x0002208101007387 */ /* 0x0041e40000100800 */
[----:B0-----:R-:W-:-:S04]  /*6fe0*/  IADD3 R129, P6, PT, R27, R2, RZ ;  /* 0x000000021b817210 */ /* 0x001fc80007fde0ff */
[----:B------:R-:W-:Y:S01]  /*6ff0*/  LEA.HI.X.SX32 R25, R27, R3, 0x1, P6 ;  /* 0x000000031b197211 */ /* 0x000fe200030f0eff */
[----:B------:R-:W-:Y:S04]  /*7000*/  STL [R1+0x624], R129 ;  /* 0x0006248101007387 */ /* 0x000fe80000100800 */
[----:B------:R-:W-:Y:S04]  /*7010*/  STL [R1+0x620], R25 ;  /* 0x0006201901007387 */ /* 0x000fe80000100800 */
[----:B---3--:R0:W-:Y:S01]  /*7020*/  STL [R1+0x21c], R128 ;  /* 0x00021c8001007387 */ /* 0x0081e20000100800 */
[----:B------:R-:W-:-:S05]  /*7030*/  @!P5 IMAD.MOV.U32 R24, RZ, RZ, R129 ;  /* 0x000000ffff18d224 */ /* 0x000fca00078e0081 */
[----:B------:R1:W2:Y:S01]  /*7040*/  @!P5 LDG.E.U8 R28, desc[UR18][R24.64] ;  /* 0x00000012181cd981 */ /* 0x0002a2000c1e1100 */
[----:B0-----:R-:W-:-:S04]  /*7050*/  IADD3 R128, P6, PT, R26, R2, RZ ;  /* 0x000000021a807210 */ /* 0x001fc80007fde0ff */
[----:B------:R-:W-:Y:S01]  /*7060*/  LEA.HI.X.SX32 R130, R26, R3, 0x1, P6 ;  /* 0x000000031a827211 */ /* 0x000fe200030f0eff */
[----:B-1----:R-:W-:-:S04]  /*7070*/  @!P3 IMAD.MOV.U32 R24, RZ, RZ, R128 ;  /* 0x000000ffff18b224 */ /* 0x002fc800078e0080 */
        /* <DEDUP_REMOVED lines=11> */
[----:B------:R-:W-:Y:S01]  /*7130*/  PRMT R126, RZ, 0x7610, R126 ;  /* 0x00007610ff7e7816 */ /* 0x000fe2000000007e */
[----:B--2---:R-:W-:Y:S04]  /*7140*/  STL [R1+0x218], R28 ;  /* 0x0002181c01007387 */ /* 0x004fe80000100800 */
[----:B------:R-:W-:Y:S04]  /*7150*/  STL [R1+0x660], R130 ;  /* 0x0006608201007387 */ /* 0x000fe80000100800 */
[----:B------:R-:W-:Y:S04]  /*7160*/  STL [R1+0x6a4], R129 ;  /* 0x0006a48101007387 */ /* 0x000fe80000100800 */
        /* <DEDUP_REMOVED lines=36> */
[C---:B------:R-:W-:Y:S02]  /*73b0*/  IMAD R27, R36.reuse, 0x75, RZ ;  /* 0x00000075241b7824 */ /* 0x040fe400078e02ff */
[----:B------:R-:W-:Y:S02]  /*73c0*/  IMAD.MOV.U32 R136, RZ, RZ, R137 ;  /* 0x000000ffff887224 */ /* 0x000fe400078e0089 */
[----:B------:R-:W-:Y:S01]  /*73d0*/  IMAD R26, R36, 0x7d, RZ ;  /* 0x0000007d241a7824 */ /* 0x000fe200078e02ff */
[CC--:B------:R-:W-:Y:S01]  /*73e0*/  IADD3 R125, P6, PT, R27.reuse, R2.reuse, RZ ;  /* 0x000000021b7d7210 */ /* 0x0c0fe20007fde0ff */
[----:B------:R-:W-:Y:S02]  /*73f0*/  IMAD.MOV.U32 R137, RZ, RZ, R140 ;  /* 0x000000ffff897224 */ /* 0x000fe400078e008c */
[----:B------:R-:W-:Y:S02]  /*7400*/  IMAD.MOV.U32 R140, RZ, RZ, R141 ;  /* 0x000000ffff8c7224 */ /* 0x000fe400078e008d */
[----:B------:R-:W-:Y:S01]  /*7410*/  IMAD.MOV.U32 R141, RZ, RZ, R145 ;  /* 0x000000ffff8d7224 */ /* 0x000fe200078e0091 */
[----:B0-----:R-:W-:Y:S01]  /*7420*/  LEA.HI.X.SX32 R24, R27, R3, 0x1, P6 ;  /* 0x000000031b187211 */ /* 0x001fe200030f0eff */
[----:B------:R-:W-:Y:S01]  /*7430*/  IMAD.MOV.U32 R145, RZ, RZ, R149 ;  /* 0x000000ffff917224 */ /* 0x000fe200078e0095 */
[----:B------:R-:W-:Y:S01]  /*7440*/  STL [R1+0x74c], R126 ;  /* 0x00074c7e01007387 */ /* 0x000fe20000100800 */
[----:B------:R-:W-:Y:S01]  /*7450*/  IMAD.MOV.U32 R149, RZ, RZ, R118 ;  /* 0x000000ffff957224 */ /* 0x000fe200078e0076 */
[----:B------:R-:W-:Y:S01]  /*7460*/  IADD3 R118, P6, PT, R26, R2, RZ ;  /* 0x000000021a767210 */ /* 0x000fe20007fde0ff */
[----:B------:R-:W-:Y:S01]  /*7470*/  @!P3 IMAD.MOV.U32 R25, RZ, RZ, R24 ;  /* 0x000000ffff19b224 */ /* 0x000fe200078e0018 */
[----:B------:R-:W-:Y:S01]  /*7480*/  PRMT R124, RZ, 0x7610, R124 ;  /* 0x00007610ff7c7816 */ /* 0x000fe2000000007c */
[----:B------:R-:W-:Y:S01]  /*7490*/  VIADD R27, R12, 0xffffffe1 ;  /* 0xffffffe10c1b7836 */ /* 0x000fe20000000000 */
[----:B------:R-:W-:Y:S01]  /*74a0*/  PRMT R121, RZ, 0x7610, R121 ;  /* 0x00007610ff797816 */ /* 0x000fe20000000079 */
[----:B--2---:R-:W-:Y:S04]  /*74b0*/  STL [R1+0x1e0], R28 ;  /* 0x0001e01c01007387 */ /* 0x004fe80000100800 */
[----:B------:R-:W-:Y:S04]  /*74c0*/  STL [R1+0x748], R127 ;  /* 0x0007487f01007387 */ /* 0x000fe80000100800 */
[----:B------:R-:W-:Y:S04]  /*74d0*/  STL [R1+0x784], R125 ;  /* 0x0007847d01007387 */ /* 0x000fe80000100800 */
[----:B------:R0:W-:Y:S04]  /*74e0*/  STL [R1+0x780], R24 ;  /* 0x0007801801007387 */ /* 0x0001e80000100800 */
[----:B------:R-:W-:Y:S04]  /*74f0*/  STL [R1+0x7bc], R118 ;  /* 0x0007bc7601007387 */ /* 0x000fe80000100800 */
[----:B---3--:R1:W-:Y:S01]  /*7500*/  STL [R1+0x1dc], R122 ;  /* 0x0001dc7a01007387 */ /* 0x0083e20000100800 */
[----:B0-----:R-:W-:-:S05]  /*7510*/  @!P3 IMAD.MOV.U32 R24, RZ, RZ, R125 ;  /* 0x000000ffff18b224 */ /* 0x001fca00078e007d */
[----:B------:R0:W2:Y:S01]  /*7520*/  @!P3 LDG.E.U8 R124, desc[UR18][R24.64] ;  /* 0x00000012187cb981 */ /* 0x0000a2000c1e1100 */
[----:B-1----:R-:W-:Y:S01]  /*7530*/  LEA.HI.X.SX32 R122, R26, R3, 0x1, P6 ;  /* 0x000000031a7a7211 */ /* 0x002fe200030f0eff */
[----:B------:R-:W-:Y:S01]  /*7540*/  @!P2 IMAD.MOV.U32 R26, RZ, RZ, R118 ;  /* 0x000000ffff1aa224 */ /* 0x000fe200078e0076 */
[----:B------:R-:W-:-:S03]  /*7550*/  ISETP.GE.U32.AND P3, PT, R27, 0x7fffff62, PT ;  /* 0x7fffff621b00780c */ /* 0x000fc60003f66070 */
[----:B------:R-:W-:-:S05]  /*7560*/  @!P2 IMAD.MOV.U32 R27, RZ, RZ, R122 ;  /* 0x000000ffff1ba224 */ /* 0x000fca00078e007a */
[----:B------:R1:W3:Y:S01]  /*7570*/  @!P2 LDG.E.U8 R112, desc[UR18][R26.64] ;  /* 0x000000121a70a981 */ /* 0x0002e2000c1e1100 */
[----:B------:R-:W-:-:S05]  /*7580*/  VIADD R28, R12, 0xffffffe9 ;  /* 0xffffffe90c1c7836 */ /* 0x000fca0000000000 */
[----:B------:R-:W-:Y:S01]  /*7590*/  ISETP.GE.U32.AND P5, PT, R28, 0x7fffff6a, PT ;  /* 0x7fffff6a1c00780c */ /* 0x000fe20003fa6070 */
[----:B------:R-:W-:-:S05]  /*75a0*/  IMAD R28, R36, 0x6, RZ ;  /* 0x00000006241c7824 */ /* 0x000fca00078e02ff */
[----:B0-----:R-:W-:-:S04]  /*75b0*/  IADD3 R24, P6, PT, R28, R2, RZ ;  /* 0x000000021c187210 */ /* 0x001fc80007fde0ff */
[----:B------:R-:W-:-:S05]  /*75c0*/  LEA.HI.X.SX32 R25, R28, R3, 0x1, P6 ;  /* 0x000000031c197211 */ /* 0x000fca00030f0eff */
[----:B------:R-:W4:Y:S04]  /*75d0*/  @!P0 LDG.E.U8 R121, desc[UR18][R24.64] ;  /* 0x0000001218798981 */ /* 0x000f28000c1e1100 */
[----:B------:R-:W-:Y:S01]  /*75e0*/  STL [R1+0x7b8], R122 ;  /* 0x0007b87a01007387 */ /* 0x000fe20000100800 */
[----:B-1----:R-:W-:-:S05]  /*75f0*/  VIADD R26, R12, 0xffffffd9 ;  /* 0xffffffd90c1a7836 */ /* 0x002fca0000000000 */
[----:B------:R-:W-:Y:S01]  /*7600*/  ISETP.GE.U32.AND P2, PT, R26, 0x7fffff5a, PT ;  /* 0x7fffff5a1a00780c */ /* 0x000fe20003f46070 */
[----:B------:R-:W-:Y:S01]  /*7610*/  VIADD R26, R12, 0xffffffd1 ;  /* 0xffffffd10c1a7836 */ /* 0x000fe20000000000 */
[----:B------:R-:W-:Y:S01]  /*7620*/  PRMT R120, RZ, 0x7610, R120 ;  /* 0x00007610ff787816 */ /* 0x000fe20000000078 */
[----:B------:R-:W-:Y:S02]  /*7630*/  IMAD.MOV.U32 R131, RZ, RZ, R136 ;  /* 0x000000ffff837224 */ /* 0x000fe400078e0088 */
[----:B------:R-:W-:Y:S01]  /*7640*/  IMAD.MOV.U32 R136, RZ, RZ, R155 ;  /* 0x000000ffff887224 */ /* 0x000fe200078e009b */
[----:B------:R-:W-:Y:S01]  /*7650*/  ISETP.GE.U32.AND P0, PT, R26, 0x7fffff52, PT ;  /* 0x7fffff521a00780c */ /* 0x000fe20003f06070 */
[----:B------:R-:W-:Y:S02]  /*7660*/  IMAD.MOV.U32 R155, RZ, RZ, R163 ;  /* 0x000000ffff9b7224 */ /* 0x000fe400078e00a3 */
[----:B------:R-:W-:Y:S02]  /*7670*/  IMAD R163, R36, 0x16, RZ ;  /* 0x0000001624a37824 */ /* 0x000fe400078e02ff */
[----:B------:R-:W-:-:S02]  /*7680*/  IMAD.MOV.U32 R134, RZ, RZ, R140 ;  /* 0x000000ffff867224 */ /* 0x000fc400078e008c */
[----:B------:R-:W-:Y:S02]  /*7690*/  IMAD.MOV.U32 R140, RZ, RZ, R141 ;  /* 0x000000ffff8c7224 */ /* 0x000fe400078e008d */
[----:B------:R-:W-:Y:S02]  /*76a0*/  IMAD.MOV.U32 R141, RZ, RZ, R147 ;  /* 0x000000ffff8d7224 */ /* 0x000fe400078e0093 */
[----:B------:R-:W-:Y:S01]  /*76b0*/  IMAD.MOV.U32 R147, RZ, RZ, R164 ;  /* 0x000000ffff937224 */ /* 0x000fe200078e00a4 */
[----:B---3--:R0:W-:Y:S02]  /*76c0*/  STL [R1+0x1d4], R112 ;  /* 0x0001d47001007387 */ /* 0x0081e40000100800 */
[----:B0-----:R-:W-:-:S05]  /*76d0*/  IMAD R112, R36, 0xe, RZ ;  /* 0x0000000e24707824 */ /* 0x001fca00078e02ff */
[----:B------:R-:W-:-:S04]  /*76e0*/  IADD3 R118, P6, PT, R112, R2, RZ ;  /* 0x0000000270767210 */ /* 0x000fc80007fde0ff */
[----:B------:R-:W-:Y:S01]  /*76f0*/  LEA.HI.X.SX32 R112, R112, R3, 0x1, P6 ;  /* 0x0000000370707211 */ /* 0x000fe200030f0eff */
[----:B------:R-:W-:-:S04]  /*7700*/  @!P4 IMAD.MOV.U32 R26, RZ, RZ, R118 ;  /* 0x000000ffff1ac224 */ /* 0x000fc800078e0076 */
[----:B------:R-:W-:Y:S01]  /*7710*/  @!P4 IMAD.MOV.U32 R27, RZ, RZ, R112 ;  /* 0x000000ffff1bc224 */ /* 0x000fe200078e0070 */
[----:B------:R-:W-:-:S04]  /*7720*/  IADD3 R164, P6, PT, R163, R2, RZ ;  /* 0x00000002a3a47210 */ /* 0x000fc80007fde0ff */
[----:B------:R0:W3:Y:S01]  /*7730*/  @!P4 LDG.E.U8 R120, desc[UR18][R26.64] ;  /* 0x000000121a78c981 */ /* 0x0000e2000c1e1100 */
[----:B------:R-:W-:-:S03]  /*7740*/  LEA.HI.X.SX32 R163, R163, R3, 0x1, P6 ;  /* 0x00000003a3a37211 */ /* 0x000fc600030f0eff */
[----:B--2---:R-:W-:Y:S04]  /*7750*/  STL [R1+0x1d8], R124 ;  /* 0x0001d87c01007387 */ /* 0x004fe80000100800 */
[----:B------:R-:W-:Y:S04]  /*7760*/  STL [R1+0xa64], R24 ;  /* 0x000a641801007387 */ /* 0x000fe80000100800 */
[----:B------:R-:W-:Y:S01]  /*7770*/  STL [R1+0xa60], R25 ;  /* 0x000a601901007387 */ /* 0x000fe20000100800 */
[----:B0-----:R-:W-:-:S03]  /*7780*/  @!P5 IMAD.MOV.U32 R26, RZ, RZ, R164 ;  /* 0x000000ffff1ad224 */ /* 0x001fc600078e00a4 */
[----:B----4-:R-:W-:Y:S01]  /*7790*/  STL [R1+0x1d0], R121 ;  /* 0x0001d07901007387 */ /* 0x010fe20000100800 */
[----:B------:R-:W-:-:S03]  /*77a0*/  @!P5 IMAD.MOV.U32 R27, RZ, RZ, R163 ;  /* 0x000000ffff1bd224 */ /* 0x000fc600078e00a3 */
[----:B------:R0:W-:Y:S02]  /*77b0*/  STL [R1+0xa6c], R118 ;  /* 0x000a6c7601007387 */ /* 0x0001e40000100800 */
[----:B0-----:R-:W-:-:S06]  /*77c0*/  PRMT R118, RZ, 0x7610, R118 ;  /* 0x00007610ff767816 */ /* 0x001fcc0000000076 */
[----:B------:R0:W2:Y:S01]  /*77d0*/  @!P5 LDG.E.U8 R118, desc[UR18][R26.64] ;  /* 0x000000121a76d981 */ /* 0x0000a2000c1e1100 */
[----:B------:R-:W-:-:S03]  /*77e0*/  IMAD R28, R36, 0x1e, RZ ;  /* 0x0000001e241c7824 */ /* 0x000fc600078e02ff */
[----:B------:R1:W-:Y:S01]  /*77f0*/  STL [R1+0xa68], R112 ;  /* 0x000a687001007387 */ /* 0x0003e20000100800 */
[----:B------:R-:W-:Y:S02]  /*7800*/  IMAD.MOV.U32 R133, RZ, RZ, R137 ;  /* 0x000000ffff857224 */ /* 0x000fe400078e0089 */
[----:B------:R-:W-:Y:S02]  /*7810*/  IMAD.MOV.U32 R137, RZ, RZ, R145 ;  /* 0x000000ffff897224 */ /* 0x000fe400078e0091 */
[----:B------:R-:W-:Y:S02]  /*7820*/  IMAD.MOV.U32 R145, RZ, RZ, R162 ;  /* 0x000000ffff917224 */ /* 0x000fe400078e00a2 */
[----:B------:R-:W-:Y:S02]  /*7830*/  IMAD.MOV.U32 R162, RZ, RZ, R30 ;  /* 0x000000ffffa27224 */ /* 0x000fe400078e001e */
[----:B------:R-:W-:Y:S01]  /*7840*/  VIADD R30, R12, 0xffffffc9 ;  /* 0xffffffc90c1e7836 */ /* 0x000fe20000000000 */
[----:B-1----:R-:W-:Y:S01]  /*7850*/  PRMT R112, RZ, 0x7610, R112 ;  /* 0x00007610ff707816 */ /* 0x002fe20000000070 */
[----:B------:R-:W-:-:S02]  /*7860*/  IMAD.MOV.U32 R129, RZ, RZ, R134 ;  /* 0x000000ffff817224 */ /* 0x000fc400078e0086 */
[----:B------:R-:W-:Y:S01]  /*7870*/  IMAD.MOV.U32 R134, RZ, RZ, R136 ;  /* 0x000000ffff867224 */ /* 0x000fe200078e0088 */
[----:B------:R-:W-:Y:S01]  /*7880*/  ISETP.GE.U32.AND P4, PT, R30, 0x7fffff4a, PT ;  /* 0x7fffff4a1e00780c */ /* 0x000fe20003f86070 */
[----:B------:R-:W-:Y:S02]  /*7890*/  IMAD R30, R36, 0x26, RZ ;  /* 0x00000026241e7824 */ /* 0x000fe400078e02ff */
[----:B------:R-:W-:Y:S02]  /*78a0*/  IMAD.MOV.U32 R136, RZ, RZ, R145 ;  /* 0x000000ffff887224 */ /* 0x000fe400078e0091 */
[----:B------:R-:W-:Y:S02]  /*78b0*/  IMAD.MOV.U32 R145, RZ, RZ, R31 ;  /* 0x000000ffff917224 */ /* 0x000fe400078e001f */
[----:B------:R-:W-:-:S05]  /*78c0*/  VIADD R31, R12, 0xffffffc1 ;  /* 0xffffffc10c1f7836 */ /* 0x000fca0000000000 */
[----:B------:R-:W-:Y:S02]  /*78d0*/  ISETP.GE.U32.AND P5, PT, R31, 0x7fffff42, PT ;  /* 0x7fffff421f00780c */ /* 0x000fe40003fa6070 */
[----:B------:R-:W-:Y:S01]  /*78e0*/  PRMT R31, RZ, 0x7610, R31 ;  /* 0x00007610ff1f7816 */ /* 0x000fe2000000001f */
[----:B---3--:R1:W-:Y:S02]  /*78f0*/  STL [R1+0x1cc], R120 ;  /* 0x0001cc7801007387 */ /* 0x0083e40000100800 */
[----:B-1----:R-:W-:-:S04]  /*7900*/  IADD3 R120, P6, PT, R28, R2, RZ ;  /* 0x000000021c787210 */ /* 0x002fc80007fde0ff */
[----:B------:R-:W-:Y:S01]  /*7910*/  LEA.HI.X.SX32 R121, R28, R3, 0x1, P6 ;  /* 0x000000031c797211 */ /* 0x000fe200030f0eff */
[----:B0-----:R-:W-:Y:S01]  /*7920*/  @!P3 IMAD.MOV.U32 R26, RZ, RZ, R120 ;  /* 0x000000ffff1ab224 */ /* 0x001fe200078e0078 */
[----:B------:R-:W-:Y:S03]  /*7930*/  STL [R1+0xbc], R120 ;  /* 0x0000bc7801007387 */ /* 0x000fe60000100800 */
[----:B------:R-:W-:Y:S01]  /*7940*/  @!P3 IMAD.MOV.U32 R27, RZ, RZ, R121 ;  /* 0x000000ffff1bb224 */ /* 0x000fe200078e0079 */
[----:B------:R-:W-:Y:S04]  /*7950*/  STL [R1+0xa74], R164 ;  /* 0x000a74a401007387 */ /* 0x000fe80000100800 */
[----:B------:R-:W-:Y:S04]  /*7960*/  STL [R1+0xa70], R163 ;  /* 0x000a70a301007387 */ /* 0x000fe80000100800 */
[----:B------:R-:W-:Y:S04]  /*7970*/  STL [R1+0xb8], R121 ;  /* 0x0000b87901007387 */ /* 0x000fe80000100800 */
[----:B------:R0:W3:Y:S04]  /*7980*/  @!P3 LDG.E.U8 R112, desc[UR18][R26.64] ;  /* 0x000000121a70b981 */ /* 0x0000e8000c1e1100 */
[----:B--2---:R1:W-:Y:S01]  /*7990*/  STL [R1+0x1a0], R118 ;  /* 0x0001a07601007387 */ /* 0x0043e20000100800 */
[----:B0-----:R-:W-:Y:S01]  /*79a0*/  VIADD R26, R12, 0xffffffb9 ;  /* 0xffffffb90c1a7836 */ /* 0x001fe20000000000 */
[----:B-1----:R-:W-:-:S04]  /*79b0*/  IADD3 R118, P6, PT, R30, R2, RZ ;  /* 0x000000021e767210 */ /* 0x002fc80007fde0ff */
[----:B------:R-:W-:Y:S02]  /*79c0*/  ISETP.GE.U32.AND P3, PT, R26, 0x7fffff3a, PT ;  /* 0x7fffff3a1a00780c */ /* 0x000fe40003f66070 */
[----:B------:R-:W-:Y:S01]  /*79d0*/  LEA.HI.X.SX32 R27, R30, R3, 0x1, P6 ;  /* 0x000000031e1b7211 */ /* 0x000fe200030f0eff */
[----:B------:R-:W-:-:S05]  /*79e0*/  @!P2 IMAD.MOV.U32 R26, RZ, RZ, R118 ;  /* 0x000000ffff1aa224 */ /* 0x000fca00078e0076 */
[----:B------:R0:W2:Y:S01]  /*79f0*/  @!P2 LDG.E.U8 R31, desc[UR18][R26.64] ;  /* 0x000000121a1fa981 */ /* 0x0000a2000c1e1100 */
[----:B------:R-:W-:-:S03]  /*7a00*/  IMAD R28, R36, 0x2e, RZ ;  /* 0x0000002e241c7824 */ /* 0x000fc600078e02ff */
[----:B------:R-:W-:Y:S01]  /*7a10*/  STL [R1+0x52c], R118 ;  /* 0x00052c7601007387 */ /* 0x000fe20000100800 */
[----:B------:R-:W-:-:S03]  /*7a20*/  PRMT R111, RZ, 0x7610, R111 ;  /* 0x00007610ff6f7816 */ /* 0x000fc6000000006f */
[----:B---3--:R1:W-:Y:S04]  /*7a30*/  STL [R1+0x19c], R112 ;  /* 0x00019c7001007387 */ /* 0x0083e80000100800 */
[----:B------:R3:W-:Y:S01]  /*7a40*/  STL [R1+0x528], R27 ;  /* 0x0005281b01007387 */ /* 0x0007e20000100800 */
[----:B-1----:R-:W-:-:S04]  /*7a50*/  IADD3 R112, P6, PT, R28, R2, RZ ;  /* 0x000000021c707210 */ /* 0x002fc80007fde0ff */
[----:B0-----:R-:W-:Y:S01]  /*7a60*/  LEA.HI.X.SX32 R26, R28, R3, 0x1, P6 ;  /* 0x000000031c1a7211 */ /* 0x001fe200030f0eff */
[----:B------:R-:W-:Y:S04]  /*7a70*/  STL [R1+0x56c], R112 ;  /* 0x00056c7001007387 */ /* 0x000fe80000100800 */
[----:B---3--:R-:W-:Y:S01]  /*7a80*/  @!P0 IMAD.MOV.U32 R27, RZ, RZ, R26 ;  /* 0x000000ffff1b8224 */ /* 0x008fe200078e001a */
[----:B--2---:R-:W-:Y:S04]  /*7a90*/  STL [R1+0x198], R31 ;  /* 0x0001981f01007387 */ /* 0x004fe80000100800 */
[----:B------:R0:W-:Y:S02]  /*7aa0*/  STL [R1+0x568], R26 ;  /* 0x0005681a01007387 */ /* 0x0001e40000100800 */
[----:B0-----:R-:W-:-:S05]  /*7ab0*/  @!P0 IMAD.MOV.U32 R26, RZ, RZ, R112 ;  /* 0x000000ffff1a8224 */ /* 0x001fca00078e0070 */
[----:B------:R0:W2:Y:S01]  /*7ac0*/  @!P0 LDG.E.U8 R111, desc[UR18][R26.64] ;  /* 0x000000121a6f8981 */ /* 0x0000a2000c1e1100 */
[----:B------:R-:W-:-:S05]  /*7ad0*/  VIADD R30, R12, 0xffffffb1 ;  /* 0xffffffb10c1e7836 */ /* 0x000fca0000000000 */
[----:B------:R-:W-:Y:S01]  /*7ae0*/  ISETP.GE.U32.AND P2, PT, R30, 0x7fffff32, PT ;  /* 0x7fffff321e00780c */ /* 0x000fe20003f46070 */
[----:B------:R-:W-:-:S05]  /*7af0*/  IMAD R30, R36, 0x36, RZ ;  /* 0x00000036241e7824 */ /* 0x000fca00078e02ff */
[----:B------:R-:W-:-:S04]  /*7b00*/  IADD3 R118, P6, PT, R30, R2, RZ ;  /* 0x000000021e767210 */ /* 0x000fc80007fde0ff */
[----:B0-----:R-:W-:Y:S01]  /*7b10*/  LEA.HI.X.SX32 R26, R30, R3, 0x1, P6 ;  /* 0x000000031e1a7211 */ /* 0x001fe200030f0eff */
[----:B------:R-:W-:Y:S01]  /*7b20*/  STL [R1+0x5ac], R118 ;  /* 0x0005ac7601007387 */ /* 0x000fe20000100800 */
[----:B------:R-:W-:-:S03]  /*7b30*/  PRMT R110, RZ, 0x7610, R110 ;  /* 0x00007610ff6e7816 */ /* 0x000fc6000000006e */
[----:B------:R-:W-:Y:S01]  /*7b40*/  @!P4 IMAD.MOV.U32 R27, RZ, RZ, R26 ;  /* 0x000000ffff1bc224 */ /* 0x000fe200078e001a */
[----:B--2---:R-:W-:Y:S04]  /*7b50*/  STL [R1+0x194], R111 ;  /* 0x0001946f01007387 */ /* 0x004fe80000100800 */
[----:B------:R0:W-:Y:S02]  /*7b60*/  STL [R1+0x5a8], R26 ;  /* 0x0005a81a01007387 */ /* 0x0001e40000100800 */
[----:B0-----:R-:W-:-:S05]  /*7b70*/  @!P4 IMAD.MOV.U32 R26, RZ, RZ, R118 ;  /* 0x000000ffff1ac224 */ /* 0x001fca00078e0076 */
[----:B------:R0:W2:Y:S01]  /*7b80*/  @!P4 LDG.E.U8 R110, desc[UR18][R26.64] ;  /* 0x000000121a6ec981 */ /* 0x0000a2000c1e1100 */
[----:B------:R-:W-:-:S05]  /*7b90*/  IMAD R28, R36, 0x3e, RZ ;  /* 0x0000003e241c7824 */ /* 0x000fca00078e02ff */
[----:B------:R-:W-:-:S04]  /*7ba0*/  IADD3 R111, P6, PT, R28, R2, RZ ;  /* 0x000000021c6f7210 */ /* 0x000fc80007fde0ff */
[----:B------:R-:W-:Y:S01]  /*7bb0*/  LEA.HI.X.SX32 R112, R28, R3, 0x1, P6 ;  /* 0x000000031c707211 */ /* 0x000fe200030f0eff */
[----:B0-----:R-:W-:Y:S01]  /*7bc0*/  @!P5 IMAD.MOV.U32 R26, RZ, RZ, R111 ;  /* 0x000000ffff1ad224 */ /* 0x001fe200078e006f */
[----:B------:R-:W-:Y:S01]  /*7bd0*/  PRMT R22, RZ, 0x7610, R22 ;  /* 0x00007610ff167816 */ /* 0x000fe20000000016 */
[----:B------:R-:W-:Y:S02]  /*7be0*/  IMAD R30, R36, 0x46, RZ ;  /* 0x00000046241e7824 */ /* 0x000fe400078e02ff */
[----:B------:R-:W-:Y:S01]  /*7bf0*/  @!P5 IMAD.MOV.U32 R27, RZ, RZ, R112 ;  /* 0x000000ffff1bd224 */ /* 0x000fe200078e0070 */
[----:B------:R-:W-:Y:S04]  /*7c00*/  STL [R1+0x5ec], R111 ;  /* 0x0005ec6f01007387 */ /* 0x000fe80000100800 */
[----:B------:R-:W-:Y:S04]  /*7c10*/  STL [R1+0x5e8], R112 ;  /* 0x0005e87001007387 */ /* 0x000fe80000100800 */
[----:B------:R0:W3:Y:S01]  /*7c20*/  @!P5 LDG.E.U8 R22, desc[UR18][R26.64] ;  /* 0x000000121a16d981 */ /* 0x0000e2000c1e1100 */
[----:B------:R-:W-:Y:S01]  /*7c30*/  PRMT R25, RZ, 0x7610, R25 ;  /* 0x00007610ff197816 */ /* 0x000fe20000000019 */
[----:B0-----:R-:W-:-:S05]  /*7c40*/  VIADD R26, R12, 0xffffff99 ;  /* 0xffffff990c1a7836 */ /* 0x001fca0000000000 */
[----:B------:R-:W-:Y:S01]  /*7c50*/  ISETP.GE.U32.AND P5, PT, R26, 0x7fffff1a, PT ;  /* 0x7fffff1a1a00780c */ /* 0x000fe20003fa6070 */
[----:B--2---:R0:W-:Y:S02]  /*7c60*/  STL [R1+0x190], R110 ;  /* 0x0001906e01007387 */ /* 0x0041e40000100800 */
[----:B0-----:R-:W-:-:S04]  /*7c70*/  IADD3 R110, P6, PT, R30, R2, RZ ;  /* 0x000000021e6e7210 */ /* 0x001fc80007fde0ff */
[----:B------:R-:W-:Y:S01]  /*7c80*/  LEA.HI.X.SX32 R27, R30, R3, 0x1, P6 ;  /* 0x000000031e1b7211 */ /* 0x000fe200030f0eff */
[----:B------:R-:W-:-:S05]  /*7c90*/  @!P3 IMAD.MOV.U32 R26, RZ, RZ, R110 ;  /* 0x000000ffff1ab224 */ /* 0x000fca00078e006e */
[----:B------:R0:W2:Y:S01]  /*7ca0*/  @!P3 LDG.E.U8 R25, desc[UR18][R26.64] ;  /* 0x000000121a19b981 */ /* 0x0000a2000c1e1100 */
[----:B------:R-:W-:-:S03]  /*7cb0*/  IMAD R28, R36, 0x4e, RZ ;  /* 0x0000004e241c7824 */ /* 0x000fc600078e02ff */
[----:B------:R-:W-:Y:S04]  /*7cc0*/  STL [R1+0x62c], R110 ;  /* 0x00062c6e01007387 */ /* 0x000fe80000100800 */
[----:B---3--:R1:W-:Y:S01]  /*7cd0*/  STL [R1+0x18c], R22 ;  /* 0x00018c1601007387 */ /* 0x0083e20000100800 */
[----:B------:R-:W-:-:S03]  /*7ce0*/  VIADD R31, R12, 0xffffffa9 ;  /* 0xffffffa90c1f7836 */ /* 0x000fc60000000000 */
[----:B------:R-:W-:Y:S01]  /*7cf0*/  STL [R1+0x628], R27 ;  /* 0x0006281b01007387 */ /* 0x000fe20000100800 */
[----:B-1----:R-:W-:-:S05]  /*7d00*/  IADD3 R22, P6, PT, R28, R2, RZ ;  /* 0x000000021c167210 */ /* 0x002fca0007fde0ff */
[----:B------:R-:W-:Y:S01]  /*7d10*/  STL [R1+0x66c], R22 ;  /* 0x00066c1601007387 */ /* 0x000fe20000100800 */
[----:B------:R-:W-:Y:S01]  /*7d20*/  ISETP.GE.U32.AND P0, PT, R31, 0x7fffff2a, PT ;  /* 0x7fffff2a1f00780c */ /* 0x000fe20003f06070 */
[----:B0-----:R-:W-:Y:S01]  /*7d30*/  @!P2 IMAD.MOV.U32 R26, RZ, RZ, R22 ;  /* 0x000000ffff1aa224 */ /* 0x001fe200078e0016 */
[----:B------:R-:W-:Y:S02]  /*7d40*/  PRMT R20, RZ, 0x7610, R20 ;  /* 0x00007610ff147816 */ /* 0x000fe40000000014 */
[----:B------:R-:W-:Y:S01]  /*7d50*/  PRMT R21, RZ, 0x7610, R21 ;  /* 0x00007610ff157816 */ /* 0x000fe20000000015 */
[----:B--2---:R0:W-:Y:S02]  /*7d60*/  STL [R1+0x160], R25 ;  /* 0x0001601901007387 */ /* 0x0041e40000100800 */
[----:B0-----:R-:W-:Y:S01]  /*7d70*/  LEA.HI.X.SX32 R25, R28, R3, 0x1, P6 ;  /* 0x000000031c197211 */ /* 0x001fe200030f0eff */
[----:B------:R-:W-:-:S05]  /*7d80*/  IMAD R28, R36, 0x56, RZ ;  /* 0x00000056241c7824 */ /* 0x000fca00078e02ff */
[C---:B------:R-:W-:Y:S01]  /*7d90*/  IADD3 R22, P6, PT, R28.reuse, R2, RZ ;  /* 0x000000021c167210 */ /* 0x040fe20007fde0ff */
[----:B------:R-:W-:Y:S01]  /*7da0*/  @!P2 IMAD.MOV.U32 R27, RZ, RZ, R25 ;  /* 0x000000ffff1ba224 */ /* 0x000fe200078e0019 */
[----:B------:R0:W-:Y:S04]  /*7db0*/  STL [R1+0x668], R25 ;  /* 0x0006681901007387 */ /* 0x0001e80000100800 */
[----:B------:R1:W2:Y:S01]  /*7dc0*/  @!P2 LDG.E.U8 R20, desc[UR18][R26.64] ;  /* 0x000000121a14a981 */ /* 0x0002a2000c1e1100 */
[----:B0-----:R-:W-:Y:S01]  /*7dd0*/  LEA.HI.X.SX32 R25, R28, R3, 0x1, P6 ;  /* 0x000000031c197211 */ /* 0x001fe200030f0eff */
[----:B-1----:R-:W-:-:S04]  /*7de0*/  @!P0 IMAD.MOV.U32 R26, RZ, RZ, R22 ;  /* 0x000000ffff1a8224 */ /* 0x002fc800078e0016 */
[----:B------:R-:W-:-:S05]  /*7df0*/  @!P0 IMAD.MOV.U32 R27, RZ, RZ, R25 ;  /* 0x000000ffff1b8224 */ /* 0x000fca00078e0019 */
[----:B------:R0:W3:Y:S01]  /*7e00*/  @!P0 LDG.E.U8 R21, desc[UR18][R26.64] ;  /* 0x000000121a158981 */ /* 0x0000e2000c1e1100 */
[C---:B------:R-:W-:Y:S02]  /*7e10*/  VIADD R30, R12.reuse, 0xffffff91 ;  /* 0xffffff910c1e7836 */ /* 0x040fe40000000000 */
[----:B------:R-:W-:-:S03]  /*7e20*/  VIADD R31, R12, 0xffffffa1 ;  /* 0xffffffa10c1f7836 */ /* 0x000fc60000000000 */
[----:B------:R-:W-:Y:S01]  /*7e30*/  ISETP.GE.U32.AND P3, PT, R30, 0x7fffff12, PT ;  /* 0x7fffff121e00780c */ /* 0x000fe20003f66070 */
[----:B------:R-:W-:Y:S01]  /*7e40*/  VIADD R30, R12, 0xffffff89 ;  /* 0xffffff890c1e7836 */ /* 0x000fe20000000000 */
[----:B------:R-:W-:-:S04]  /*7e50*/  ISETP.GE.U32.AND P4, PT, R31, 0x7fffff22, PT ;  /* 0x7fffff221f00780c */ /* 0x000fc80003f86070 */
[----:B------:R-:W-:Y:S01]  /*7e60*/  ISETP.GE.U32.AND P2, PT, R30, 0x7fffff0a, PT ;  /* 0x7fffff0a1e00780c */ /* 0x000fe20003f46070 */
[----:B------:R-:W-:Y:S01]  /*7e70*/  IMAD R30, R36, 0x5e, RZ ;  /* 0x0000005e241e7824 */ /* 0x000fe200078e02ff */
[----:B------:R-:W-:Y:S01]  /*7e80*/  STL [R1+0x6ac], R22 ;  /* 0x0006ac1601007387 */ /* 0x000fe20000100800 */
[----:B------:R-:W-:-:S05]  /*7e90*/  VIADD R28, R12, 0xffffff81 ;  /* 0xffffff810c1c7836 */ /* 0x000fca0000000000 */
[----:B------:R-:W-:Y:S01]  /*7ea0*/  ISETP.GE.U32.AND P0, PT, R28, 0x7fffff02, PT ;  /* 0x7fffff021c00780c */ /* 0x000fe20003f06070 */
[----:B------:R-:W-:Y:S01]  /*7eb0*/  IMAD R28, R36, 0x66, RZ ;  /* 0x00000066241c7824 */ /* 0x000fe200078e02ff */
[----:B------:R-:W-:Y:S02]  /*7ec0*/  PRMT R18, RZ, 0x7610, R18 ;  /* 0x00007610ff127816 */ /* 0x000fe40000000012 */
[----:B------:R-:W-:Y:S01]  /*7ed0*/  PRMT R19, RZ, 0x7610, R19 ;  /* 0x00007610ff137816 */ /* 0x000fe20000000013 */
[----:B--2---:R1:W-:Y:S04]  /*7ee0*/  STL [R1+0x15c], R20 ;  /* 0x00015c1401007387 */ /* 0x0043e80000100800 */
[----:B------:R-:W-:Y:S01]  /*7ef0*/  STL [R1+0x6a8], R25 ;  /* 0x0006a81901007387 */ /* 0x000fe20000100800 */
[----:B-1----:R-:W-:-:S05]  /*7f00*/  IADD3 R20, P6, PT, R30, R2, RZ ;  /* 0x000000021e147210 */ /* 0x002fca0007fde0ff */
[----:B------:R-:W-:Y:S01]  /*7f10*/  STL [R1+0x6e4], R20 ;  /* 0x0006e41401007387 */ /* 0x000fe20000100800 */
[----:B0-----:R-:W-:-:S03]  /*7f20*/  @!P4 IMAD.MOV.U32 R26, RZ, RZ, R20 ;  /* 0x000000ffff1ac224 */ /* 0x001fc600078e0014 */
[----:B---3--:R0:W-:Y:S02]  /*7f30*/  STL [R1+0x158], R21 ;  /* 0x0001581501007387 */ /* 0x0081e40000100800 */
[----:B0-----:R-:W-:Y:S02]  /*7f40*/  LEA.HI.X.SX32 R21, R30, R3, 0x1, P6 ;  /* 0x000000031e157211 */ /* 0x001fe400030f0eff */
[----:B------:R-:W-:-:S03]  /*7f50*/  IADD3 R20, P6, PT, R28, R2, RZ ;  /* 0x000000021c147210 */ /* 0x000fc60007fde0ff */
[----:B------:R-:W-:Y:S01]  /*7f60*/  @!P4 IMAD.MOV.U32 R27, RZ, RZ, R21 ;  /* 0x000000ffff1bc224 */ /* 0x000fe200078e0015 */
[----:B------:R0:W-:Y:S04]  /*7f70*/  STL [R1+0x6e0], R21 ;  /* 0x0006e01501007387 */ /* 0x0001e80000100800 */
[----:B------:R1:W2:Y:S01]  /*7f80*/  @!P4 LDG.E.U8 R18, desc[UR18][R26.64] ;  /* 0x000000121a12c981 */ /* 0x0002a2000c1e1100 */
[----:B0-----:R-:W-:Y:S01]  /*7f90*/  LEA.HI.X.SX32 R21, R28, R3, 0x1, P6 ;  /* 0x000000031c157211 */ /* 0x001fe200030f0eff */
[----:B-1----:R-:W-:-:S04]  /*7fa0*/  @!P5 IMAD.MOV.U32 R26, RZ, RZ, R20 ;  /* 0x000000ffff1ad224 */ /* 0x002fc800078e0014 */
[----:B------:R-:W-:-:S05]  /*7fb0*/  @!P5 IMAD.MOV.U32 R27, RZ, RZ, R21 ;  /* 0x000000ffff1bd224 */ /* 0x000fca00078e0015 */
[----:B------:R0:W3:Y:S01]  /*7fc0*/  @!P5 LDG.E.U8 R19, desc[UR18][R26.64] ;  /* 0x000000121a13d981 */ /* 0x0000e2000c1e1100 */
[----:B------:R-:W-:-:S05]  /*7fd0*/  VIADD R30, R12, 0xfffffff8 ;  /* 0xfffffff80c1e7836 */ /* 0x000fca0000000000 */
        /* <DEDUP_REMOVED lines=22> */
[----:B------:R-:W3:Y:S01]  /*8140*/  @!P2 LDG.E.U8 R17, desc[UR18][R26.64] ;  /* 0x000000121a11a981 */ /* 0x000ee2000c1e1100 */
[----:B------:R-:W-:-:S05]  /*8150*/  VIADD R30, R12, 0xffffffe8 ;  /* 0xffffffe80c1e7836 */ /* 0x000fca0000000000 */
[----:B------:R-:W-:Y:S01]  /*8160*/  ISETP.GE.U32.AND P3, PT, R30, 0x7fffff69, PT ;  /* 0x7fffff691e00780c */ /* 0x000fe20003f66070 */
[----:B------:R-:W-:Y:S01]  /*8170*/  IMAD R30, R36, 0x7e, RZ ;  /* 0x0000007e241e7824 */ /* 0x000fe200078e02ff */
[----:B------:R-:W-:Y:S01]  /*8180*/  STL [R1+0x78c], R18 ;  /* 0x00078c1201007387 */ /* 0x000fe20000100800 */
[----:B------:R-:W-:Y:S01]  /*8190*/  VIADD R28, R12, 0xffffffe0 ;  /* 0xffffffe00c1c7836 */ /* 0x000fe20000000000 */
[----:B------:R-:W-:-:S04]  /*81a0*/  PRMT R15, RZ, 0x7610, R15 ;  /* 0x00007610ff0f7816 */ /* 0x000fc8000000000f */
[----:B------:R-:W-:Y:S01]  /*81b0*/  ISETP.GE.U32.AND P2, PT, R28, 0x7fffff61, PT ;  /* 0x7fffff611c00780c */ /* 0x000fe20003f46070 */
[----:B------:R-:W-:Y:S01]  /*81c0*/  IMAD R28, R36, 0x7, RZ ;  /* 0x00000007241c7824 */ /* 0x000fe200078e02ff */
[----:B------:R-:W-:Y:S01]  /*81d0*/  PRMT R14, RZ, 0x7610, R14 ;  /* 0x00007610ff0e7816 */ /* 0x000fe2000000000e */
[----:B--2---:R0:W-:Y:S04]  /*81e0*/  STL [R1+0x14c], R16 ;  /* 0x00014c1001007387 */ /* 0x0041e80000100800 */
[----:B------:R-:W-:Y:S01]  /*81f0*/  STL [R1+0x788], R19 ;  /* 0x0007881301007387 */ /* 0x000fe20000100800 */
[----:B0-----:R-:W-:-:S05]  /*8200*/  IADD3 R16, P6, PT, R30, R2, RZ ;  /* 0x000000021e107210 */ /* 0x001fca0007fde0ff */
[----:B------:R-:W-:Y:S04]  /*8210*/  STL [R1+0x7c4], R16 ;  /* 0x0007c41001007387 */ /* 0x000fe80000100800 */
[----:B---3--:R0:W-:Y:S01]  /*8220*/  STL [R1+0x90], R17 ;  /* 0x0000901101007387 */ /* 0x0081e20000100800 */
[----:B------:R-:W-:Y:S01]  /*8230*/  @!P0 IMAD.MOV.U32 R26, RZ, RZ, R16 ;  /* 0x000000ffff1a8224 */ /* 0x000fe200078e0010 */
[----:B0-----:R-:W-:-:S05]  /*8240*/  LEA.HI.X.SX32 R17, R30, R3, 0x1, P6 ;  /* 0x000000031e117211 */ /* 0x001fca00030f0eff */
[----:B------:R-:W-:-:S05]  /*8250*/  @!P0 IMAD.MOV.U32 R27, RZ, RZ, R17 ;  /* 0x000000ffff1b8224 */ /* 0x000fca00078e0011 */
[----:B------:R0:W2:Y:S02]  /*8260*/  @!P0 LDG.E.U8 R15, desc[UR18][R26.64] ;  /* 0x000000121a0f8981 */ /* 0x0000a4000c1e1100 */
[----:B0-----:R-:W-:-:S04]  /*8270*/  IADD3 R26, P6, PT, R28, R2, RZ ;  /* 0x000000021c1a7210 */ /* 0x001fc80007fde0ff */
[----:B------:R-:W-:-:S05]  /*8280*/  LEA.HI.X.SX32 R27, R28, R3, 0x1, P6 ;  /* 0x000000031c1b7211 */ /* 0x000fca00030f0eff */
[----:B------:R-:W3:Y:S01]  /*8290*/  @!P4 LDG.E.U8 R14, desc[UR18][R26.64] ;  /* 0x000000121a0ec981 */ /* 0x000ee2000c1e1100 */
[----:B------:R-:W-:Y:S02]  /*82a0*/  IMAD.MOV.U32 R127, RZ, RZ, R140 ;  /* 0x000000ffff7f7224 */ /* 0x000fe400078e008c */
[----:B------:R-:W-:Y:S02]  /*82b0*/  IMAD.MOV.U32 R140, RZ, RZ, R147 ;  /* 0x000000ffff8c7224 */ /* 0x000fe400078e0093 */
[----:B------:R-:W-:Y:S02]  /*82c0*/  IMAD.MOV.U32 R147, RZ, RZ, R151 ;  /* 0x000000ffff937224 */ /* 0x000fe400078e0097 */
[----:B------:R-:W-:Y:S02]  /*82d0*/  IMAD.MOV.U32 R151, RZ, RZ, R154 ;  /* 0x000000ffff977224 */ /* 0x000fe400078e009a */
[----:B------:R-:W-:Y:S02]  /*82e0*/  IMAD.MOV.U32 R128, RZ, RZ, R133 ;  /* 0x000000ffff807224 */ /* 0x000fe400078e0085 */
[----:B------:R-:W-:-:S02]  /*82f0*/  IMAD.MOV.U32 R154, RZ, RZ, R162 ;  /* 0x000000ffff9a7224 */ /* 0x000fc400078e00a2 */
[----:B------:R-:W-:Y:S02]  /*8300*/  IMAD.MOV.U32 R133, RZ, RZ, R136 ;  /* 0x000000ffff857224 */ /* 0x000fe400078e0088 */
[----:B------:R-:W-:Y:S02]  /*8310*/  IMAD.MOV.U32 R162, RZ, RZ, R119 ;  /* 0x000000ffffa27224 */ /* 0x000fe400078e0077 */
[----:B------:R-:W-:Y:S02]  /*8320*/  IMAD.MOV.U32 R136, RZ, RZ, R141 ;  /* 0x000000ffff887224 */ /* 0x000fe400078e008d */
[----:B------:R-:W-:Y:S02]  /*8330*/  IMAD R119, R36, 0xf, RZ ;  /* 0x0000000f24777824 */ /* 0x000fe400078e02ff */
[----:B------:R-:W-:Y:S02]  /*8340*/  IMAD.MOV.U32 R141, RZ, RZ, R148 ;  /* 0x000000ffff8d7224 */ /* 0x000fe400078e0094 */
[----:B------:R-:W-:-:S02]  /*8350*/  IMAD.MOV.U32 R148, RZ, RZ, R153 ;  /* 0x000000ffff947224 */ /* 0x000fc400078e0099 */
[----:B------:R-:W-:Y:S02]  /*8360*/  IMAD.MOV.U32 R153, RZ, RZ, R159 ;  /* 0x000000ffff997224 */ /* 0x000fe400078e009f */
[----:B------:R-:W-:Y:S01]  /*8370*/  IMAD.MOV.U32 R159, RZ, RZ, R123 ;  /* 0x000000ffff9f7224 */ /* 0x000fe200078e007b */
[C---:B------:R-:W-:Y:S01]  /*8380*/  IADD3 R123, P6, PT, R119.reuse, R2, RZ ;  /* 0x00000002777b7210 */ /* 0x040fe20007fde0ff */
[----:B------:R-:W-:Y:S01]  /*8390*/  IMAD.MOV.U32 R124, RZ, RZ, R129 ;  /* 0x000000ffff7c7224 */ /* 0x000fe200078e0081 */
[----:B------:R-:W-:Y:S01]  /*83a0*/  STL [R1+0x7c0], R17 ;  /* 0x0007c01101007387 */ /* 0x000fe20000100800 */
[----:B------:R-:W-:Y:S02]  /*83b0*/  IMAD.MOV.U32 R129, RZ, RZ, R165 ;  /* 0x000000ffff817224 */ /* 0x000fe400078e00a5 */
[----:B------:R-:W-:Y:S01]  /*83c0*/  IMAD R165, R36, 0x17, RZ ;  /* 0x0000001724a57824 */ /* 0x000fe200078e02ff */
[----:B------:R-:W-:Y:S01]  /*83d0*/  LEA.HI.X.SX32 R119, R119, R3, 0x1, P6 ;  /* 0x0000000377777211 */ /* 0x000fe200030f0eff */
[----:B------:R-:W-:Y:S01]  /*83e0*/  VIADD R30, R12, 0xffffffd8 ;  /* 0xffffffd80c1e7836 */ /* 0x000fe20000000000 */
[----:B------:R-:W-:-:S03]  /*83f0*/  PRMT R11, RZ, 0x7610, R11 ;  /* 0x00007610ff0b7816 */ /* 0x000fc6000000000b */
[----:B------:R-:W-:Y:S01]  /*8400*/  @!P5 IMAD.MOV.U32 R31, RZ, RZ, R119 ;  /* 0x000000ffff1fd224 */ /* 0x000fe200078e0077 */
[----:B------:R-:W-:Y:S01]  /*8410*/  ISETP.GE.U32.AND P0, PT, R30, 0x7fffff59, PT ;  /* 0x7fffff591e00780c */ /* 0x000fe20003f06070 */
[----:B------:R-:W-:Y:S01]  /*8420*/  @!P5 IMAD.MOV.U32 R30, RZ, RZ, R123 ;  /* 0x000000ffff1ed224 */ /* 0x000fe200078e007b */
[----:B------:R-:W-:-:S04]  /*8430*/  PRMT R13, RZ, 0x7610, R13 ;  /* 0x00007610ff0d7816 */ /* 0x000fc8000000000d */
[----:B------:R0:W4:Y:S04]  /*8440*/  @!P5 LDG.E.U8 R11, desc[UR18][R30.64] ;  /* 0x000000121e0bd981 */ /* 0x000128000c1e1100 */
[----:B--2---:R-:W-:Y:S04]  /*8450*/  STL [R1+0x8c], R15 ;  /* 0x00008c0f01007387 */ /* 0x004fe80000100800 */
[----:B------:R-:W-:Y:S04]  /*8460*/  STL [R1+0xa7c], R26 ;  /* 0x000a7c1a01007387 */ /* 0x000fe80000100800 */
[----:B------:R-:W-:Y:S04]  /*8470*/  STL [R1+0xa78], R27 ;  /* 0x000a781b01007387 */ /* 0x000fe80000100800 */
[----:B---3--:R1:W-:Y:S02]  /*8480*/  STL [R1+0x88], R14 ;  /* 0x0000880e01007387 */ /* 0x0083e40000100800 */
[----:B-1----:R-:W-:-:S04]  /*8490*/  IADD3 R14, P6, PT, R165, R2, RZ ;  /* 0x00000002a50e7210 */ /* 0x002fc80007fde0ff */
[----:B------:R-:W-:Y:S01]  /*84a0*/  LEA.HI.X.SX32 R165, R165, R3, 0x1, P6 ;  /* 0x00000003a5a57211 */ /* 0x000fe200030f0eff */
[----:B0-----:R-:W-:-:S04]  /*84b0*/  @!P3 IMAD.MOV.U32 R30, RZ, RZ, R14 ;  /* 0x000000ffff1eb224 */ /* 0x001fc800078e000e */
[----:B------:R-:W-:-:S05]  /*84c0*/  @!P3 IMAD.MOV.U32 R31, RZ, RZ, R165 ;  /* 0x000000ffff1fb224 */ /* 0x000fca00078e00a5 */
[----:B------:R0:W2:Y:S01]  /*84d0*/  @!P3 LDG.E.U8 R13, desc[UR18][R30.64] ;  /* 0x000000121e0db981 */ /* 0x0000a2000c1e1100 */
[----:B------:R-:W-:-:S05]  /*84e0*/  VIADD R28, R12, 0xffffffd0 ;  /* 0xffffffd00c1c7836 */ /* 0x000fca0000000000 */
[----:B------:R-:W-:Y:S01]  /*84f0*/  ISETP.GE.U32.AND P4, PT, R28, 0x7fffff51, PT ;  /* 0x7fffff511c00780c */ /* 0x000fe20003f86070 */
[----:B------:R-:W-:Y:S01]  /*8500*/  VIADD R28, R12, 0xffffffc8 ;  /* 0xffffffc80c1c7836 */ /* 0x000fe20000000000 */
[----:B------:R-:W-:Y:S04]  /*8510*/  STL [R1+0xa84], R123 ;  /* 0x000a847b01007387 */ /* 0x000fe80000100800 */
[----:B------:R-:W-:Y:S01]  /*8520*/  ISETP.GE.U32.AND P5, PT, R28, 0x7fffff49, PT ;  /* 0x7fffff491c00780c */ /* 0x000fe20003fa6070 */
[----:B------:R-:W-:Y:S01]  /*8530*/  IMAD R28, R36, 0x1f, RZ ;  /* 0x0000001f241c7824 */ /* 0x000fe200078e02ff */
[----:B------:R-:W-:Y:S04]  /*8540*/  STL [R1+0xa80], R119 ;  /* 0x000a807701007387 */ /* 0x000fe80000100800 */
[----:B----4-:R1:W-:Y:S04]  /*8550*/  STL [R1+0x84], R11 ;  /* 0x0000840b01007387 */ /* 0x0103e80000100800 */
[----:B------:R-:W-:Y:S01]  /*8560*/  STL [R1+0x10], R14 ;  /* 0x0000100e01007387 */ /* 0x000fe20000100800 */
[----:B-1----:R-:W-:-:S03]  /*8570*/  IADD3 R11, P6, PT, R28, R2, RZ ;  /* 0x000000021c0b7210 */ /* 0x002fc60007fde0ff */
[----:B------:R-:W-:Y:S04]  /*8580*/  STL [R1+0xa88], R165 ;  /* 0x000a88a501007387 */ /* 0x000fe80000100800 */
[----:B------:R-:W-:Y:S01]  /*8590*/  STL [R1+0xc4], R11 ;  /* 0x0000c40b01007387 */ /* 0x000fe20000100800 */
[----:B------:R-:W-:Y:S01]  /*85a0*/  PRMT R10, RZ, 0x7610, R10 ;  /* 0x00007610ff0a7816 */ /* 0x000fe2000000000a */
[----:B0-----:R-:W-:Y:S02]  /*85b0*/  @!P2 IMAD.MOV.U32 R30, RZ, RZ, R11 ;  /* 0x000000ffff1ea224 */ /* 0x001fe400078e000b */
[----:B--2---:R0:W-:Y:S02]  /*85c0*/  STL [R1+0x80], R13 ;  /* 0x0000800d01007387 */ /* 0x0041e40000100800 */
[----:B0-----:R-:W-:-:S05]  /*85d0*/  LEA.HI.X.SX32 R13, R28, R3, 0x1, P6 ;  /* 0x000000031c0d7211 */ /* 0x001fca00030f0eff */
[----:B------:R-:W-:-:S05]  /*85e0*/  @!P2 IMAD.MOV.U32 R31, RZ, RZ, R13 ;  /* 0x000000ffff1fa224 */ /* 0x000fca00078e000d */
[----:B------:R-:W2:Y:S01]  /*85f0*/  @!P2 LDG.E.U8 R10, desc[UR18][R30.64] ;  /* 0x000000121e0aa981 */ /* 0x000ea2000c1e1100 */
[----:B------:R-:W-:Y:S02]  /*8600*/  IMAD.MOV.U32 R122, RZ, RZ, R127 ;  /* 0x000000ffff7a7224 */ /* 0x000fe400078e007f */
[----:B------:R-:W-:Y:S02]  /*8610*/  IMAD.MOV.U32 R127, RZ, RZ, R144 ;  /* 0x000000ffff7f7224 */ /* 0x000fe400078e0090 */
[----:B------:R-:W-:Y:S02]  /*8620*/  IMAD.MOV.U32 R144, RZ, RZ, R35 ;  /* 0x000000ffff907224 */ /* 0x000fe400078e0023 */
[----:B------:R-:W-:Y:S02]  /*8630*/  VIADD R35, R12, 0xffffffc0 ;  /* 0xffffffc00c237836 */ /* 0x000fe40000000000 */
[----:B------:R-:W-:Y:S01]  /*8640*/  IMAD R28, R36, 0x27, RZ ;  /* 0x00000027241c7824 */ /* 0x000fe200078e02ff */
[----:B------:R-:W-:Y:S02]  /*8650*/  STL [R1+0xc0], R13 ;  /* 0x0000c00d01007387 */ /* 0x000fe40000100800 */
[----:B------:R-:W-:Y:S01]  /*8660*/  ISETP.GE.U32.AND P3, PT, R35, 0x7fffff41, PT ;  /* 0x7fffff412300780c */ /* 0x000fe20003f66070 */
[----:B------:R-:W-:Y:S01]  /*8670*/  VIADD R35, R12, 0xffffffb8 ;  /* 0xffffffb80c237836 */ /* 0x000fe20000000000 */
[----:B------:R-:W-:-:S04]  /*8680*/  PRMT R9, RZ, 0x7610, R9 ;  /* 0x00007610ff097816 */ /* 0x000fc80000000009 */
[----:B------:R-:W-:Y:S01]  /*8690*/  ISETP.GE.U32.AND P2, PT, R35, 0x7fffff39, PT ;  /* 0x7fffff392300780c */ /* 0x000fe20003f46070 */
[----:B------:R-:W-:Y:S01]  /*86a0*/  IMAD R35, R36, 0x2f, RZ ;  /* 0x0000002f24237824 */ /* 0x000fe200078e02ff */
[----:B------:R-:W-:Y:S01]  /*86b0*/  PRMT R7, RZ, 0x7610, R7 ;  /* 0x00007610ff077816 */ /* 0x000fe20000000007 */
[----:B--2---:R0:W-:Y:S02]  /*86c0*/  STL [R1+0x7c], R10 ;  /* 0x00007c0a01007387 */ /* 0x0041e40000100800 */
[----:B0-----:R-:W-:-:S04]  /*86d0*/  IADD3 R10, P6, PT, R28, R2, RZ ;  /* 0x000000021c0a7210 */ /* 0x001fc80007fde0ff */
[----:B------:R-:W-:Y:S01]  /*86e0*/  LEA.HI.X.SX32 R13, R28, R3, 0x1, P6 ;  /* 0x000000031c0d7211 */ /* 0x000fe200030f0eff */
[----:B------:R-:W-:Y:S01]  /*86f0*/  @!P0 IMAD.MOV.U32 R30, RZ, RZ, R10 ;  /* 0x000000ffff1e8224 */ /* 0x000fe200078e000a */
[----:B------:R-:W-:-:S03]  /*8700*/  IADD3 R11, P6, PT, R35, R2, RZ ;  /* 0x00000002230b7210 */ /* 0x000fc60007fde0ff */
[----:B------:R-:W-:Y:S01]  /*8710*/  @!P0 IMAD.MOV.U32 R31, RZ, RZ, R13 ;  /* 0x000000ffff1f8224 */ /* 0x000fe200078e000d */
[----:B------:R-:W-:Y:S04]  /*8720*/  STL [R1+0x534], R10 ;  /* 0x0005340a01007387 */ /* 0x000fe80000100800 */
[----:B------:R0:W-:Y:S04]  /*8730*/  STL [R1+0x530], R13 ;  /* 0x0005300d01007387 */ /* 0x0001e80000100800 */
[----:B------:R1:W2:Y:S01]  /*8740*/  @!P0 LDG.E.U8 R9, desc[UR18][R30.64] ;  /* 0x000000121e098981 */ /* 0x0002a2000c1e1100 */
[----:B0-----:R-:W-:Y:S01]  /*8750*/  LEA.HI.X.SX32 R13, R35, R3, 0x1, P6 ;  /* 0x00000003230d7211 */ /* 0x001fe200030f0eff */
[----:B-1----:R-:W-:-:S04]  /*8760*/  @!P4 IMAD.MOV.U32 R30, RZ, RZ, R11 ;  /* 0x000000ffff1ec224 */ /* 0x002fc800078e000b */
[----:B------:R-:W-:-:S05]  /*8770*/  @!P4 IMAD.MOV.U32 R31, RZ, RZ, R13 ;  /* 0x000000ffff1fc224 */ /* 0x000fca00078e000d */
[----:B------:R0:W3:Y:S01]  /*8780*/  @!P4 LDG.E.U8 R7, desc[UR18][R30.64] ;  /* 0x000000121e07c981 */ /* 0x0000e2000c1e1100 */
[----:B------:R-:W-:-:S03]  /*8790*/  IMAD R28, R36, 0x37, RZ ;  /* 0x00000037241c7824 */ /* 0x000fc600078e02ff */
[----:B------:R-:W-:Y:S01]  /*87a0*/  STL [R1+0x574], R11 ;  /* 0x0005740b01007387 */ /* 0x000fe20000100800 */
[----:B------:R-:W-:Y:S01]  /*87b0*/  IMAD R35, R36, 0x3f, RZ ;  /* 0x0000003f24237824 */ /* 0x000fe200078e02ff */
[----:B------:R-:W-:Y:S02]  /*87c0*/  PRMT R8, RZ, 0x7610, R8 ;  /* 0x00007610ff087816 */ /* 0x000fe40000000008 */
[----:B------:R-:W-:Y:S01]  /*87d0*/  PRMT R6, RZ, 0x7610, R6 ;  /* 0x00007610ff067816 */ /* 0x000fe20000000006 */
[----:B--2---:R1:W-:Y:S02]  /*87e0*/  STL [R1+0x78], R9 ;  /* 0x0000780901007387 */ /* 0x0043e40000100800 */
[C---:B-1----:R-:W-:Y:S02]  /*87f0*/  IADD3 R9, P6, PT, R28.reuse, R2, RZ ;  /* 0x000000021c097210 */ /* 0x042fe40007fde0ff */
[----:B------:R-:W-:Y:S02]  /*8800*/  STL [R1+0x570], R13 ;  /* 0x0005700d01007387 */ /* 0x000fe40000100800 */
[----:B------:R-:W-:-:S02]  /*8810*/  LEA.HI.X.SX32 R10, R28, R3, 0x1, P6 ;  /* 0x000000031c0a7211 */ /* 0x000fc400030f0eff */
[----:B------:R-:W-:Y:S04]  /*8820*/  STL [R1+0x5b4], R9 ;  /* 0x0005b40901007387 */ /* 0x000fe80000100800 */
[----:B------:R-:W-:Y:S01]  /*8830*/  STL [R1+0x5b0], R10 ;  /* 0x0005b00a01007387 */ /* 0x000fe20000100800 */
[----:B0-----:R-:W-:-:S03]  /*8840*/  @!P5 IMAD.MOV.U32 R30, RZ, RZ, R9 ;  /* 0x000000ffff1ed224 */ /* 0x001fc600078e0009 */
[----:B---3--:R0:W-:Y:S01]  /*8850*/  STL [R1+0x74], R7 ;  /* 0x0000740701007387 */ /* 0x0081e20000100800 */
[----:B------:R-:W-:-:S05]  /*8860*/  @!P5 IMAD.MOV.U32 R31, RZ, RZ, R10 ;  /* 0x000000ffff1fd224 */ /* 0x000fca00078e000a */
[----:B------:R1:W2:Y:S01]  /*8870*/  @!P5 LDG.E.U8 R8, desc[UR18][R30.64] ;  /* 0x000000121e08d981 */ /* 0x0002a2000c1e1100 */
[----:B0-----:R-:W-:-:S04]  /*8880*/  IADD3 R7, P4, PT, R35, R2, RZ ;  /* 0x0000000223077210 */ /* 0x001fc80007f9e0ff */
[----:B------:R-:W-:Y:S01]  /*8890*/  LEA.HI.X.SX32 R9, R35, R3, 0x1, P4 ;  /* 0x0000000323097211 */ /* 0x000fe200020f0eff */
[----:B-1----:R-:W-:-:S04]  /*88a0*/  @!P3 IMAD.MOV.U32 R30, RZ, RZ, R7 ;  /* 0x000000ffff1eb224 */ /* 0x002fc800078e0007 */
[----:B------:R-:W-:-:S05]  /*88b0*/  @!P3 IMAD.MOV.U32 R31, RZ, RZ, R9 ;  /* 0x000000ffff1fb224 */ /* 0x000fca00078e0009 */
[----:B------:R-:W3:Y:S01]  /*88c0*/  @!P3 LDG.E.U8 R6, desc[UR18][R30.64] ;  /* 0x000000121e06b981 */ /* 0x000ee2000c1e1100 */
[----:B------:R-:W-:Y:S02]  /*88d0*/  IMAD.MOV.U32 R121, RZ, RZ, R122 ;  /* 0x000000ffff797224 */ /* 0x000fe400078e007a */
[----:B------:R-:W-:Y:S02]  /*88e0*/  IMAD.MOV.U32 R122, RZ, RZ, R152 ;  /* 0x000000ffff7a7224 */ /* 0x000fe400078e0098 */
[----:B------:R-:W-:Y:S02]  /*88f0*/  IMAD.MOV.U32 R152, RZ, RZ, R38 ;  /* 0x000000ffff987224 */ /* 0x000fe400078e0026 */
[----:B------:R-:W-:Y:S01]  /*8900*/  VIADD R38, R12, 0xffffffb0 ;  /* 0xffffffb00c267836 */ /* 0x000fe20000000000 */
[----:B------:R-:W-:Y:S04]  /*8910*/  STL [R1+0x5f4], R7 ;  /* 0x0005f40701007387 */ /* 0x000fe80000100800 */
[----:B------:R-:W-:Y:S01]  /*8920*/  ISETP.GE.U32.AND P0, PT, R38, 0x7fffff31, PT ;  /* 0x7fffff312600780c */ /* 0x000fe20003f06070 */
[----:B------:R-:W-:-:S02]  /*8930*/  IMAD R38, R36, 0x47, RZ ;  /* 0x0000004724267824 */ /* 0x000fc400078e02ff */
[----:B------:R-:W-:Y:S01]  /*8940*/  IMAD R28, R36, 0x4f, RZ ;  /* 0x0000004f241c7824 */ /* 0x000fe200078e02ff */
[----:B------:R-:W-:Y:S02]  /*8950*/  PRMT R4, RZ, 0x7610, R4 ;  /* 0x00007610ff047816 */ /* 0x000fe40000000004 */
[----:B------:R-:W-:Y:S01]  /*8960*/  PRMT R5, RZ, 0x7610, R5 ;  /* 0x00007610ff057816 */ /* 0x000fe20000000005 */
[----:B------:R-:W-:Y:S01]  /*8970*/  IMAD.MOV.U32 R120, RZ, RZ, R121 ;  /* 0x000000ffff787224 */ /* 0x000fe200078e0079 */
[----:B--2---:R0:W-:Y:S04]  /*8980*/  STL [R1+0x70], R8 ;  /* 0x0000700801007387 */ /* 0x0041e80000100800 */
[----:B------:R1:W-:Y:S01]  /*8990*/  STL [R1+0x5f0], R9 ;  /* 0x0005f00901007387 */ /* 0x0003e20000100800 */
[----:B0-----:R-:W-:-:S03]  /*89a0*/  IADD3 R8, P4, PT, R38, R2, RZ ;  /* 0x0000000226087210 */ /* 0x001fc60007f9e0ff */
[----:B------:R-:W-:Y:S01]  /*89b0*/  STL [R1+0xb90], R36 ;  /* 0x000b902401007387 */ /* 0x000fe20000100800 */
[----:B-1----:R-:W-:-:S03]  /*89c0*/  LEA.HI.X.SX32 R9, R38, R3, 0x1, P4 ;  /* 0x0000000326097211 */ /* 0x002fc600020f0eff */
[----:B------:R-:W-:Y:S04]  /*89d0*/  STL [R1+0x634], R8 ;  /* 0x0006340801007387 */ /* 0x000fe80000100800 */
[----:B---3--:R0:W-:Y:S01]  /*89e0*/  STL [R1+0x6c], R6 ;  /* 0x00006c0601007387 */ /* 0x0081e20000100800 */
[----:B------:R-:W-:Y:S02]  /*89f0*/  @!P2 IMAD.MOV.U32 R30, RZ, RZ, R8 ;  /* 0x000000ffff1ea224 */ /* 0x000fe400078e0008 */
[----:B------:R-:W-:-:S05]  /*8a00*/  @!P2 IMAD.MOV.U32 R31, RZ, RZ, R9 ;  /* 0x000000ffff1fa224 */ /* 0x000fca00078e0009 */
[----:B------:R1:W2:Y:S01]  /*8a10*/  @!P2 LDG.E.U8 R4, desc[UR18][R30.64] ;  /* 0x000000121e04a981 */ /* 0x0002a2000c1e1100 */
[----:B0-----:R-:W-:-:S04]  /*8a20*/  IADD3 R6, P3, PT, R28, R2, RZ ;  /* 0x000000021c067210 */ /* 0x001fc80007f7e0ff */
[----:B------:R-:W-:Y:S01]  /*8a30*/  LEA.HI.X.SX32 R7, R28, R3, 0x1, P3 ;  /* 0x000000031c077211 */ /* 0x000fe200018f0eff */
[----:B-1----:R-:W-:-:S04]  /*8a40*/  @!P0 IMAD.MOV.U32 R30, RZ, RZ, R6 ;  /* 0x000000ffff1e8224 */ /* 0x002fc800078e0006 */
[----:B------:R-:W-:Y:S01]  /*8a50*/  @!P0 IMAD.MOV.U32 R31, RZ, RZ, R7 ;  /* 0x000000ffff1f8224 */ /* 0x000fe200078e0007 */
[----:B------:R-:W-:Y:S04]  /*8a60*/  STL [R1+0xb94], R2 ;  /* 0x000b940201007387 */ /* 0x000fe80000100800 */
[----:B------:R0:W3:Y:S04]  /*8a70*/  @!P0 LDG.E.U8 R5, desc[UR18][R30.64] ;  /* 0x000000121e058981 */ /* 0x0000e8000c1e1100 */
[----:B------:R-:W-:Y:S04]  /*8a80*/  STL [R1+0x674], R6 ;  /* 0x0006740601007387 */ /* 0x000fe80000100800 */
[----:B------:R-:W-:Y:S04]  /*8a90*/  STL [R1+0x630], R9 ;  /* 0x0006300901007387 */ /* 0x000fe80000100800 */
[----:B------:R1:W-:Y:S04]  /*8aa0*/  STL [R1+0xb98], R3 ;  /* 0x000b980301007387 */ /* 0x0003e80000100800 */
[----:B------:R-:W-:Y:S04]  /*8ab0*/  STL [R1+0x670], R7 ;  /* 0x0006700701007387 */ /* 0x000fe80000100800 */
[----:B------:R-:W4:Y:S01]  /*8ac0*/  LDL R121, [R1+0x8e0] ;  /* 0x0008e00001797983 */ /* 0x000f220000100800 */
[----:B------:R-:W-:-:S05]  /*8ad0*/  IMAD R35, R107, R37, RZ ;  /* 0x000000256b237224 */ /* 0x000fca00078e02ff */
[----:B------:R-:W-:Y:S01]  /*8ae0*/  IADD3 R38, P3, PT, R35, UR14, RZ ;  /* 0x0000000e23267c10 */ /* 0x000fe2000ff7e0ff */
[C---:B-1----:R-:W-:Y:S01]  /*8af0*/  VIADD R3, R0.reuse, 0x73 ;  /* 0x0000007300037836 */ /* 0x042fe20000000000 */
[C---:B------:R-:W-:Y:S02]  /*8b00*/  ISETP.GT.U32.AND P6, PT, R39.reuse, R46, PT ;  /* 0x0000002e2700720c */ /* 0x040fe40003fc4070 */
[C---:B------:R-:W-:Y:S02]  /*8b10*/  ISETP.GT.U32.AND P2, PT, R39.reuse, R45, PT ;  /* 0x0000002d2700720c */ /* 0x040fe40003f44070 */
[C---:B------:R-:W-:Y:S02]  /*8b20*/  ISETP.GT.U32.AND P4, PT, R39.reuse, R47, PT ;  /* 0x0000002f2700720c */ /* 0x040fe40003f84070 */
[----:B------:R-:W-:Y:S01]  /*8b30*/  ISETP.GT.U32.AND P5, PT, R39, R44, PT ;  /* 0x0000002c2700720c */ /* 0x000fe20003fa4070 */
[C---:B------:R-:W-:Y:S01]  /*8b40*/  VIADD R2, R0.reuse, 0x7b ;  /* 0x0000007b00027836 */ /* 0x040fe20000000000 */
[----:B------:R-:W-:Y:S01]  /*8b50*/  LEA.HI.X.SX32 R35, R35, UR15, 0x1, P3 ;  /* 0x0000000f23237c11 */ /* 0x000fe200098f0eff */
[C---:B------:R-:W-:Y:S01]  /*8b60*/  VIADD R13, R0.reuse, 0x2c ;  /* 0x0000002c000d7836 */ /* 0x040fe20000000000 */
[C---:B------:R-:W-:Y:S01]  /*8b70*/  ISETP.GT.U32.AND P3, PT, R39.reuse, R42, PT ;  /* 0x0000002a2700720c */ /* 0x040fe20003f64070 */
[----:B------:R-:W-:Y:S01]  /*8b80*/  VIADD R22, R0, 0x34 ;  /* 0x0000003400167836 */ /* 0x000fe20000000000 */
[----:B--2---:R1:W-:Y:S11]  /*8b90*/  STL [R1+0x68], R4 ;  /* 0x0000680401007387 */ /* 0x0043f60000100800 */
[--C-:B------:R-:W-:Y:S01]  /*8ba0*/  @!P3 IMAD.IADD R42, R42, 0x1, -R39.reuse ;  /* 0x000000012a2ab824 */ /* 0x100fe200078e0a27 */
[----:B------:R-:W-:Y:S01]  /*8bb0*/  ISETP.GT.U32.AND P0, PT, R39, R43, PT ;  /* 0x0000002b2700720c */ /* 0x000fe20003f04070 */
[--C-:B------:R-:W-:Y:S01]  /*8bc0*/  @!P6 IMAD.IADD R46, R46, 0x1, -R39.reuse ;  /* 0x000000012e2ee824 */ /* 0x100fe200078e0a27 */
[----:B0-----:R-:W-:Y:S01]  /*8bd0*/  IABS R30, R3 ;  /* 0x00000003001e7213 */ /* 0x001fe20000000000 */
[----:B------:R-:W-:Y:S01]  /*8be0*/  @!P2 IMAD.IADD R45, R45, 0x1, -R39 ;  /* 0x000000012d2da824 */ /* 0x000fe200078e0a27 */
[----:B------:R-:W0:Y:S01]  /*8bf0*/  LDCU UR14, c[0x0][0x3b0] ;  /* 0x00007600ff0e77ac */ /* 0x000e220008000800 */
[----:B-1----:R-:W-:Y:S01]  /*8c00*/  VIADD R4, R0, 0x6b ;  /* 0x0000006b00047836 */ /* 0x002fe20000000000 */
[----:B------:R-:W1:Y:S01]  /*8c10*/  LDCU UR15, c[0x0][0x3b0] ;  /* 0x00007600ff0f77ac */ /* 0x000e620008000800 */
[----:B---3--:R2:W-:Y:S02]  /*8c20*/  STL [R1+0x64], R5 ;  /* 0x0000640501007387 */ /* 0x0085e40000100800 */
[----:B--2---:R-:W-:-:S02]  /*8c30*/  IMAD.MOV.U32 R5, RZ, RZ, R101 ;  /* 0x000000ffff057224 */ /* 0x004fc400078e0065 */
[----:B------:R-:W-:Y:S03]  /*8c40*/  STL [R1+0x8dc], R4 ;  /* 0x0008dc0401007387 */ /* 0x000fe60000100800 */
[----:B------:R-:W-:Y:S01]  /*8c50*/  ISETP.GE.AND P3, PT, R5, RZ, PT ;  /* 0x000000ff0500720c */ /* 0x000fe20003f66270 */
[----:B------:R-:W-:Y:S01]  /*8c60*/  IMAD.MOV.U32 R5, RZ, RZ, R120 ;  /* 0x000000ffff057224 */ /* 0x000fe200078e0078 */
[----:B------:R-:W-:Y:S01]  /*8c70*/  STL [R1+0x8d8], R3 ;  /* 0x0008d80301007387 */ /* 0x000fe20000100800 */
[----:B----4-:R-:W-:Y:S02]  /*8c80*/  IMAD.MOV.U32 R120, RZ, RZ, R121 ;  /* 0x000000ffff787224 */ /* 0x010fe400078e0079 */
[----:B------:R-:W-:Y:S01]  /*8c90*/  IMAD.MOV.U32 R121, RZ, RZ, R122 ;  /* 0x000000ffff797224 */ /* 0x000fe200078e007a */
[----:B------:R-:W-:Y:S01]  /*8ca0*/  STL [R1+0xa8c], R37 ;  /* 0x000a8c2501007387 */ /* 0x000fe20000100800 */
[----:B------:R-:W-:-:S02]  /*8cb0*/  IMAD.MOV.U32 R122, RZ, RZ, R124 ;  /* 0x000000ffff7a7224 */ /* 0x000fc400078e007c */
[----:B------:R-:W-:Y:S02]  /*8cc0*/  IMAD.MOV.U32 R124, RZ, RZ, R129 ;  /* 0x000000ffff7c7224 */ /* 0x000fe400078e0081 */
[----:B------:R-:W2:Y:S01]  /*8cd0*/  LDL R129, [R1+0x8f4] ;  /* 0x0008f40001817983 */ /* 0x000ea20000100800 */
[----:B------:R-:W-:Y:S01]  /*8ce0*/  ISETP.GT.U32.AND P2, PT, R39, R46, PT ;  /* 0x0000002e2700720c */ /* 0x000fe20003f44070 */
[--C-:B------:R-:W-:Y:S01]  /*8cf0*/  @!P0 IMAD.IADD R43, R43, 0x1, -R39.reuse ;  /* 0x000000012b2b8824 */ /* 0x100fe200078e0a27 */
[----:B------:R-:W-:Y:S01]  /*8d00*/  ISETP.GT.U32.AND P0, PT, R39, R45, PT ;  /* 0x0000002d2700720c */ /* 0x000fe20003f04070 */
[--C-:B------:R-:W-:Y:S02]  /*8d10*/  @!P4 IMAD.IADD R47, R47, 0x1, -R39.reuse ;  /* 0x000000012f2fc824 */ /* 0x100fe400078e0a27 */
[----:B------:R-:W-:-:S03]  /*8d20*/  @!P5 IMAD.IADD R44, R44, 0x1, -R39 ;  /* 0x000000012c2cd824 */ /* 0x000fc600078e0a27 */
[C---:B------:R-:W-:Y:S02]  /*8d30*/  ISETP.GT.U32.AND P4, PT, R39.reuse, R47, PT ;  /* 0x0000002f2700720c */ /* 0x040fe40003f84070 */
[----:B------:R-:W-:-:S03]  /*8d40*/  ISETP.GT.U32.AND P5, PT, R39, R44, PT ;  /* 0x0000002c2700720c */ /* 0x000fc60003fa4070 */
[--C-:B------:R-:W-:Y:S01]  /*8d50*/  @!P2 IMAD.IADD R46, R46, 0x1, -R39.reuse ;  /* 0x000000012e2ea824 */ /* 0x100fe200078e0a27 */
[----:B------:R-:W-:Y:S01]  /*8d60*/  ISETP.GT.U32.AND P2, PT, R39, R34, PT ;  /* 0x000000222700720c */ /* 0x000fe20003f44070 */
[----:B------:R-:W-:Y:S01]  /*8d70*/  @!P0 IMAD.IADD R45, R45, 0x1, -R39 ;  /* 0x000000012d2d8824 */ /* 0x000fe200078e0a27 */
[C---:B------:R-:W-:Y:S02]  /*8d80*/  ISETP.GT.U32.AND P0, PT, R39.reuse, R33, PT ;  /* 0x000000212700720c */ /* 0x040fe40003f04070 */
[----:B------:R-:W-:-:S03]  /*8d90*/  ISETP.GT.U32.AND P6, PT, R39, R43, PT ;  /* 0x0000002b2700720c */ /* 0x000fc60003fc4070 */
[--C-:B------:R-:W-:Y:S01]  /*8da0*/  @!P4 IMAD.IADD R47, R47, 0x1, -R39.reuse ;  /* 0x000000012f2fc824 */ /* 0x100fe200078e0a27 */
[C---:B------:R-:W-:Y:S01]  /*8db0*/  ISETP.GT.U32.AND P4, PT, R39.reuse, R41, PT ;  /* 0x000000292700720c */ /* 0x040fe20003f84070 */
[----:B------:R-:W-:Y:S01]  /*8dc0*/  @!P5 IMAD.IADD R44, R44, 0x1, -R39 ;  /* 0x000000012c2cd824 */ /* 0x000fe200078e0a27 */
[----:B------:R-:W-:-:S03]  /*8dd0*/  ISETP.GT.U32.AND P5, PT, R39, R32, PT ;  /* 0x000000202700720c */ /* 0x000fc60003fa4070 */
[----:B------:R-:W-:Y:S01]  /*8de0*/  @!P2 IMAD.IADD R34, R34, 0x1, -R39 ;  /* 0x000000012222a824 */ /* 0x000fe200078e0a27 */
[----:B------:R-:W-:Y:S01]  /*8df0*/  ISETP.GE.AND P2, PT, R120, RZ, PT ;  /* 0x000000ff7800720c */ /* 0x000fe20003f46270 */
[----:B------:R-:W-:Y:S02]  /*8e00*/  IMAD.MOV.U32 R120, RZ, RZ, R121 ;  /* 0x000000ffff787224 */ /* 0x000fe400078e0079 */
[----:B------:R-:W-:Y:S02]  /*8e10*/  IMAD.MOV.U32 R121, RZ, RZ, R124 ;  /* 0x000000ffff797224 */ /* 0x000fe400078e007c */
[--C-:B------:R-:W-:Y:S01]  /*8e20*/  @!P0 IMAD.IADD R33, R33, 0x1, -R39.reuse ;  /* 0x0000000121218824 */ /* 0x100fe200078e0a27 */
[----:B------:R-:W-:Y:S01]  /*8e30*/  ISETP.GE.AND P0, PT, R120, RZ, PT ;  /* 0x000000ff7800720c */ /* 0x000fe20003f06270 */
[--C-:B------:R-:W-:Y:S02]  /*8e40*/  @!P6 IMAD.IADD R43, R43, 0x1, -R39.reuse ;  /* 0x000000012b2be824 */ /* 0x100fe400078e0a27 */
[--C-:B------:R-:W-:Y:S01]  /*8e50*/  @!P4 IMAD.IADD R41, R41, 0x1, -R39.reuse ;  /* 0x000000012929c824 */ /* 0x100fe200078e0a27 */
[----:B------:R-:W-:Y:S01]  /*8e60*/  ISETP.GE.AND P4, PT, R5, RZ, PT ;  /* 0x000000ff0500720c */ /* 0x000fe20003f86270 */
[----:B------:R-:W-:Y:S01]  /*8e70*/  @!P5 IMAD.IADD R32, R32, 0x1, -R39 ;  /* 0x000000012020d824 */ /* 0x000fe200078e0a27 */
[----:B------:R-:W-:Y:S01]  /*8e80*/  ISETP.GT.U32.AND P5, PT, R39, R42, PT ;  /* 0x0000002a2700720c */ /* 0x000fe20003fa4070 */
[----:B------:R-:W-:-:S02]  /*8e90*/  IMAD.MOV.U32 R5, RZ, RZ, R131 ;  /* 0x000000ffff057224 */ /* 0x000fc400078e0083 */
[----:B------:R-:W-:Y:S02]  /*8ea0*/  IMAD.MOV.U32 R131, RZ, RZ, R105 ;  /* 0x000000ffff837224 */ /* 0x000fe400078e0069 */
[----:B------:R-:W-:-:S04]  /*8eb0*/  IMAD.MOV.U32 R105, RZ, RZ, R43 ;  /* 0x000000ffff697224 */ /* 0x000fc800078e002b */
[----:B------:R-:W-:Y:S01]  /*8ec0*/  @!P0 IMAD.MOV R105, RZ, RZ, -R105 ;  /* 0x000000ffff698224 */ /* 0x000fe200078e0a69 */
[----:B------:R-:W-:-:S03]  /*8ed0*/  ISETP.GT.U32.AND P0, PT, R39, R100, PT ;  /* 0x000000642700720c */ /* 0x000fc60003f04070 */
[--C-:B------:R-:W-:Y:S01]  /*8ee0*/  @!P5 IMAD.IADD R42, R42, 0x1, -R39.reuse ;  /* 0x000000012a2ad824 */ /* 0x100fe200078e0a27 */
[----:B------:R-:W-:Y:S01]  /*8ef0*/  ISETP.GT.U32.AND P5, PT, R39, R96, PT ;  /* 0x000000602700720c */ /* 0x000fe20003fa4070 */
[----:B------:R-:W-:Y:S08]  /*8f00*/  STL [R1+0xb9c], R105 ;  /* 0x000b9c6901007387 */ /* 0x000ff00000100800 */
[--C-:B------:R-:W-:Y:S01]  /*8f10*/  @!P0 IMAD.IADD R100, R100, 0x1, -R39.reuse ;  /* 0x0000000164648824 */ /* 0x100fe200078e0a27 */
[----:B------:R-:W-:Y:S03]  /*8f20*/  STL [R1+0x8d4], R2 ;  /* 0x0008d40201007387 */ /* 0x000fe60000100800 */
[----:B------:R-:W-:-:S02]  /*8f30*/  @!P5 IMAD.IADD R96, R96, 0x1, -R39 ;  /* 0x000000016060d824 */ /* 0x000fc400078e0a27 */
[----:B--2---:R-:W-:Y:S02]  /*8f40*/  IMAD.MOV.U32 R124, RZ, RZ, R129 ;  /* 0x000000ffff7c7224 */ /* 0x004fe400078e0081 */
[----:B------:R-:W-:Y:S02]  /*8f50*/  IMAD.MOV.U32 R129, RZ, RZ, R103 ;  /* 0x000000ffff817224 */ /* 0x000fe400078e0067 */
[----:B------:R-:W-:Y:S02]  /*8f60*/  IMAD.MOV.U32 R103, RZ, RZ, R47 ;  /* 0x000000ffff677224 */ /* 0x000fe400078e002f */
[----:B------:R-:W-:-:S04]  /*8f70*/  IMAD.MOV.U32 R47, RZ, RZ, R44 ;  /* 0x000000ffff2f7224 */ /* 0x000fc800078e002c */
[----:B------:R-:W-:Y:S01]  /*8f80*/  @!P2 IMAD.MOV R47, RZ, RZ, -R47 ;  /* 0x000000ffff2fa224 */ /* 0x000fe200078e0a2f */
[----:B------:R-:W-:Y:S01]  /*8f90*/  ISETP.GT.U32.AND P2, PT, R39, R33, PT ;  /* 0x000000212700720c */ /* 0x000fe20003f44070 */
[----:B------:R-:W-:-:S12]  /*8fa0*/  IMAD.MOV.U32 R120, RZ, RZ, R124 ;  /* 0x000000ffff787224 */ /* 0x000fd800078e007c */
[----:B------:R-:W-:Y:S01]  /*8fb0*/  @!P2 IMAD.IADD R33, R33, 0x1, -R39 ;  /* 0x000000012121a824 */ /* 0x000fe200078e0a27 */
[----:B------:R-:W-:Y:S01]  /*8fc0*/  ISETP.GE.AND P2, PT, R5, RZ, PT ;  /* 0x000000ff0500720c */ /* 0x000fe20003f46270 */
[----:B------:R-:W-:Y:S02]  /*8fd0*/  IMAD.MOV.U32 R5, RZ, RZ, R120 ;  /* 0x000000ffff057224 */ /* 0x000fe400078e0078 */
[----:B------:R-:W-:Y:S02]  /*8fe0*/  IMAD.MOV.U32 R120, RZ, RZ, R121 ;  /* 0x000000ffff787224 */ /* 0x000fe400078e0079 */
[----:B------:R-:W-:Y:S01]  /*8ff0*/  IMAD.MOV.U32 R121, RZ, RZ, R122 ;  /* 0x000000ffff797224 */ /* 0x000fe200078e007a */
[----:B------:R-:W-:Y:S01]  /*9000*/  ISETP.GE.AND P0, PT, R5, RZ, PT ;  /* 0x000000ff0500720c */ /* 0x000fe20003f06270 */
[----:B------:R-:W-:Y:S02]  /*9010*/  IMAD.MOV.U32 R122, RZ, RZ, R127 ;  /* 0x000000ffff7a7224 */ /* 0x000fe400078e007f */
[----:B------:R-:W-:-:S02]  /*9020*/  IMAD.MOV.U32 R5, RZ, RZ, R120 ;  /* 0x000000ffff057224 */ /* 0x000fc400078e0078 */
[----:B------:R-:W-:Y:S02]  /*9030*/  IMAD.MOV.U32 R120, RZ, RZ, R121 ;  /* 0x000000ffff787224 */ /* 0x000fe400078e0079 */
[----:B------:R-:W-:Y:S01]  /*9040*/  IMAD.MOV.U32 R121, RZ, RZ, R122 ;  /* 0x000000ffff797224 */ /* 0x000fe200078e007a */
[----:B------:R-:W-:Y:S01]  /*9050*/  ISETP.GE.AND P5, PT, R5, RZ, PT ;  /* 0x000000ff0500720c */ /* 0x000fe20003fa6270 */
[----:B------:R-:W-:Y:S01]  /*9060*/  IMAD.MOV.U32 R5, RZ, RZ, R120 ;  /* 0x000000ffff057224 */ /* 0x000fe200078e0078 */
[----:B------:R-:W2:Y:S01]  /*9070*/  LDL R122, [R1+0x934] ;  /* 0x00093400017a7983 */ /* 0x000ea20000100800 */
[----:B------:R-:W-:-:S03]  /*9080*/  IMAD.MOV.U32 R120, RZ, RZ, R121 ;  /* 0x000000ffff787224 */ /* 0x000fc600078e0079 */
[----:B------:R-:W3:Y:S01]  /*9090*/  LDL R121, [R1+0x930] ;  /* 0x0009300001797983 */ /* 0x000ee20000100800 */
[----:B------:R-:W-:Y:S01]  /*90a0*/  IABS R31, R4 ;  /* 0x00000004001f7213 */ /* 0x000fe20000000000 */
[----:B------:R-:W-:-:S04]  /*90b0*/  IMAD.MOV.U32 R124, RZ, RZ, R129 ;  /* 0x000000ffff7c7224 */ /* 0x000fc800078e0081 */
[----:B------:R-:W-:Y:S01]  /*90c0*/  IMAD.HI.U32 R28, R40, R31, RZ ;  /* 0x0000001f281c7227 */ /* 0x000fe200078e00ff */
[----:B------:R-:W-:-:S03]  /*90d0*/  ISETP.GE.AND P6, PT, R0, RZ, PT ;  /* 0x000000ff0000720c */ /* 0x000fc60003fc6270 */
[----:B------:R-:W-:Y:S02]  /*90e0*/  IMAD.MOV.U32 R129, RZ, RZ, R102 ;  /* 0x000000ffff817224 */ /* 0x000fe400078e0066 */
[----:B------:R-:W-:Y:S02]  /*90f0*/  IMAD.MOV R28, RZ, RZ, -R28 ;  /* 0x000000ffff1c7224 */ /* 0x000fe400078e0a1c */
[----:B------:R-:W-:Y:S02]  /*9100*/  IMAD.MOV.U32 R102, RZ, RZ, R46 ;  /* 0x000000ffff667224 */ /* 0x000fe400078e002e */
[----:B------:R-:W-:-:S04]  /*9110*/  IMAD.HI.U32 R101, R40, R30, RZ ;  /* 0x0000001e28657227 */ /* 0x000fc800078e00ff */
[C---:B------:R-:W-:Y:S02]  /*9120*/  IMAD R31, R39.reuse, R28, R31 ;  /* 0x0000001c271f7224 */ /* 0x040fe400078e021f */
[----:B------:R-:W-:Y:S01]  /*9130*/  @!P3 IMAD.MOV R102, RZ, RZ, -R102 ;  /* 0x000000ffff66b224 */ /* 0x000fe200078e0a66 */
[----:B------:R-:W-:Y:S01]  /*9140*/  ISETP.GT.U32.AND P3, PT, R39, R41, PT ;  /* 0x000000292700720c */ /* 0x000fe20003f64070 */
[----:B------:R-:W-:Y:S02]  /*9150*/  IMAD.MOV R28, RZ, RZ, -R101 ;  /* 0x000000ffff1c7224 */ /* 0x000fe400078e0a65 */
[----:B------:R-:W-:-:S04]  /*9160*/  IMAD.MOV.U32 R101, RZ, RZ, R45 ;  /* 0x000000ffff657224 */ /* 0x000fc800078e002d */
[----:B------:R-:W-:Y:S01]  /*9170*/  @!P4 IMAD.MOV R101, RZ, RZ, -R101 ;  /* 0x000000ffff65c224 */ /* 0x000fe200078e0a65 */
[C---:B------:R-:W-:Y:S01]  /*9180*/  ISETP.GT.U32.AND P4, PT, R39.reuse, R34, PT ;  /* 0x000000222700720c */ /* 0x040fe20003f84070 */
[----:B------:R-:W-:Y:S01]  /*9190*/  @!P6 IMAD.MOV R103, RZ, RZ, -R103 ;  /* 0x000000ffff67e224 */ /* 0x000fe200078e0a67 */
[----:B------:R-:W-:-:S03]  /*91a0*/  ISETP.GT.U32.AND P6, PT, R39, R32, PT ;  /* 0x000000202700720c */ /* 0x000fc60003fc4070 */
[----:B------:R-:W-:Y:S01]  /*91b0*/  @!P3 IMAD.IADD R41, R41, 0x1, -R39 ;  /* 0x000000012929b824 */ /* 0x000fe200078e0a27 */
[----:B------:R-:W-:-:S07]  /*91c0*/  ISETP.GT.U32.AND P3, PT, R39, R92, PT ;  /* 0x0000005c2700720c */ /* 0x000fce0003f64070 */
[--C-:B------:R-:W-:Y:S01]  /*91d0*/  @!P4 IMAD.IADD R34, R34, 0x1, -R39.reuse ;  /* 0x000000012222c824 */ /* 0x100fe200078e0a27 */
[C---:B------:R-:W-:Y:S01]  /*91e0*/  ISETP.GT.U32.AND P4, PT, R39.reuse, R88, PT ;  /* 0x000000582700720c */ /* 0x040fe20003f84070 */
[----:B------:R-:W-:Y:S01]  /*91f0*/  @!P6 IMAD.IADD R32, R32, 0x1, -R39 ;  /* 0x000000012020e824 */ /* 0x000fe200078e0a27 */
[----:B------:R-:W-:-:S03]  /*9200*/  ISETP.GT.U32.AND P6, PT, R39, R84, PT ;  /* 0x000000542700720c */ /* 0x000fc60003fc4070 */
[----:B------:R-:W-:Y:S01]  /*9210*/  @!P3 IMAD.IADD R92, R92, 0x1, -R39 ;  /* 0x000000015c5cb824 */ /* 0x000fe200078e0a27 */
[----:B------:R-:W-:Y:S01]  /*9220*/  ISETP.GE.AND P3, PT, R5, RZ, PT ;  /* 0x000000ff0500720c */ /* 0x000fe20003f66270 */
[----:B------:R-:W-:Y:S02]  /*9230*/  IMAD.MOV.U32 R5, RZ, RZ, R120 ;  /* 0x000000ffff057224 */ /* 0x000fe400078e0078 */
[----:B------:R-:W-:-:S04]  /*9240*/  IMAD.MOV.U32 R46, RZ, RZ, R42 ;  /* 0x000000ffff2e7224 */ /* 0x000fc800078e002a */
[--C-:B------:R-:W-:Y:S01]  /*9250*/  @!P4 IMAD.IADD R88, R88, 0x1, -R39.reuse ;  /* 0x000000015858c824 */ /* 0x100fe200078e0a27 */
[----:B------:R-:W-:Y:S01]  /*9260*/  ISETP.GE.AND P4, PT, R5, RZ, PT ;  /* 0x000000ff0500720c */ /* 0x000fe20003f86270 */
[----:B------:R-:W-:Y:S02]  /*9270*/  @!P6 IMAD.IADD R84, R84, 0x1, -R39 ;  /* 0x000000015454e824 */ /* 0x000fe400078e0a27 */
[----:B------:R-:W-:Y:S01]  /*9280*/  @!P2 IMAD.MOV R46, RZ, RZ, -R46 ;  /* 0x000000ffff2ea224 */ /* 0x000fe200078e0a2e */
[C---:B------:R-:W-:Y:S01]  /*9290*/  ISETP.GT.U32.AND P2, PT, R39.reuse, R100, PT ;  /* 0x000000642700720c */ /* 0x040fe20003f44070 */
[----:B------:R-:W-:Y:S01]  /*92a0*/  IMAD.MOV.U32 R5, RZ, RZ, R104 ;  /* 0x000000ffff057224 */ /* 0x000fe200078e0068 */
[----:B------:R-:W-:Y:S01]  /*92b0*/  ISETP.GT.U32.AND P6, PT, R39, R84, PT ;  /* 0x000000542700720c */ /* 0x000fe20003fc4070 */
[----:B------:R-:W-:-:S06]  /*92c0*/  IMAD.MOV.U32 R104, RZ, RZ, R32 ;  /* 0x000000ffff687224 */ /* 0x000fcc00078e0020 */
[----:B------:R-:W-:Y:S01]  /*92d0*/  @!P4 IMAD.MOV R104, RZ, RZ, -R104 ;  /* 0x000000ffff68c224 */ /* 0x000fe200078e0a68 */
[C---:B------:R-:W-:Y:S01]  /*92e0*/  ISETP.GT.U32.AND P4, PT, R39.reuse, R80, PT ;  /* 0x000000502700720c */ /* 0x040fe20003f84070 */
[----:B------:R-:W-:Y:S02]  /*92f0*/  IMAD.MOV.U32 R120, RZ, RZ, R143 ;  /* 0x000000ffff787224 */ /* 0x000fe400078e008f */
[--C-:B------:R-:W-:Y:S01]  /*9300*/  @!P2 IMAD.IADD R100, R100, 0x1, -R39.reuse ;  /* 0x000000016464a824 */ /* 0x100fe200078e0a27 */
[----:B------:R-:W-:Y:S01]  /*9310*/  ISETP.GT.U32.AND P2, PT, R39, R76, PT ;  /* 0x0000004c2700720c */ /* 0x000fe20003f44070 */
[----:B------:R-:W-:Y:S01]  /*9320*/  @!P6 IMAD.IADD R84, R84, 0x1, -R39 ;  /* 0x000000015454e824 */ /* 0x000fe200078e0a27 */
[----:B------:R-:W-:Y:S01]  /*9330*/  ISETP.GE.AND P6, PT, R5, RZ, PT ;  /* 0x000000ff0500720c */ /* 0x000fe20003fc6270 */
[----:B------:R-:W-:Y:S01]  /*9340*/  IMAD.MOV.U32 R5, RZ, RZ, R120 ;  /* 0x000000ffff057224 */ /* 0x000fe200078e0078 */
[----:B------:R-:W4:Y:S01]  /*9350*/  LDL R143, [R1+0x928] ;  /* 0x00092800018f7983 */ /* 0x000f220000100800 */
[----:B------:R-:W-:-:S02]  /*9360*/  IMAD.MOV.U32 R127, RZ, RZ, R133 ;  /* 0x000000ffff7f7224 */ /* 0x000fc400078e0085 */
[----:B------:R-:W-:Y:S02]  /*9370*/  IMAD.MOV.U32 R133, RZ, RZ, R136 ;  /* 0x000000ffff857224 */ /* 0x000fe400078e0088 */
[----:B------:R-:W-:Y:S01]  /*9380*/  @!P4 IMAD.IADD R80, R80, 0x1, -R39 ;  /* 0x000000015050c824 */ /* 0x000fe200078e0a27 */
[----:B------:R-:W-:Y:S01]  /*9390*/  ISETP.GE.AND P4, PT, R5, RZ, PT ;  /* 0x000000ff0500720c */ /* 0x000fe20003f86270 */
[----:B------:R-:W-:Y:S02]  /*93a0*/  IMAD.MOV.U32 R136, RZ, RZ, R140 ;  /* 0x000000ffff887224 */ /* 0x000fe400078e008c */
[----:B------:R-:W-:Y:S02]  /*93b0*/  IMAD.MOV.U32 R140, RZ, RZ, R141 ;  /* 0x000000ffff8c7224 */ /* 0x000fe400078e008d */
[----:B------:R-:W-:Y:S02]  /*93c0*/  IMAD.MOV.U32 R141, RZ, RZ, R147 ;  /* 0x000000ffff8d7224 */ /* 0x000fe400078e0093 */
[----:B------:R-:W-:-:S02]  /*93d0*/  IMAD.MOV.U32 R147, RZ, RZ, R148 ;  /* 0x000000ffff937224 */ /* 0x000fc400078e0094 */
[----:B------:R-:W-:Y:S02]  /*93e0*/  IMAD.MOV.U32 R148, RZ, RZ, R153 ;  /* 0x000000ffff947224 */ /* 0x000fe400078e0099 */
[----:B------:R-:W-:Y:S02]  /*93f0*/  IMAD.MOV.U32 R153, RZ, RZ, R154 ;  /* 0x000000ffff997224 */ /* 0x000fe400078e009a */
[----:B------:R-:W-:Y:S02]  /*9400*/  @!P2 IMAD.IADD R76, R76, 0x1, -R39 ;  /* 0x000000014c4ca824 */ /* 0x000fe400078e0a27 */
[----:B------:R-:W-:Y:S02]  /*9410*/  IMAD.MOV.U32 R154, RZ, RZ, R159 ;  /* 0x000000ffff9a7224 */ /* 0x000fe400078e009f */
[----:B------:R-:W4:Y:S04]  /*9420*/  LDL R159, [R1+0x954] ;  /* 0x00095400019f7983 */ /* 0x000f280000100800 */
[----:B------:R-:W-:Y:S01]  /*9430*/  STL [R1+0xba0], R104 ;  /* 0x000ba06801007387 */ /* 0x000fe20000100800 */
[----:B---3--:R-:W-:-:S02]  /*9440*/  IMAD.MOV.U32 R120, RZ, RZ, R121 ;  /* 0x000000ffff787224 */ /* 0x008fc400078e0079 */
[----:B--2---:R-:W-:Y:S02]  /*9450*/  IMAD.MOV.U32 R121, RZ, RZ, R122 ;  /* 0x000000ffff797224 */ /* 0x004fe400078e007a */
[----:B------:R-:W-:Y:S02]  /*9460*/  IMAD.MOV.U32 R122, RZ, RZ, R124 ;  /* 0x000000ffff7a7224 */ /* 0x000fe400078e007c */
[----:B------:R-:W-:Y:S02]  /*9470*/  IMAD.MOV.U32 R124, RZ, RZ, R128 ;  /* 0x000000ffff7c7224 */ /* 0x000fe400078e0080 */
[----:B------:R-:W-:Y:S02]  /*9480*/  IMAD.MOV.U32 R128, RZ, RZ, R134 ;  /* 0x000000ffff807224 */ /* 0x000fe400078e0086 */
[----:B------:R-:W-:Y:S02]  /*9490*/  IMAD.MOV.U32 R134, RZ, RZ, R142 ;  /* 0x000000ffff867224 */ /* 0x000fe400078e008e */
[----:B------:R-:W-:Y:S01]  /*94a0*/  IMAD.MOV.U32 R5, RZ, RZ, R120 ;  /* 0x000000ffff057224 */ /* 0x000fe200078e0078 */
[----:B------:R-:W2:Y:S01]  /*94b0*/  LDL R142, [R1+0x990] ;  /* 0x00099000018e7983 */ /* 0x000ea20000100800 */
[----:B------:R-:W-:-:S02]  /*94c0*/  IMAD.MOV.U32 R120, RZ, RZ, R121 ;  /* 0x000000ffff787224 */ /* 0x000fc400078e0079 */
[----:B------:R-:W-:Y:S02]  /*94d0*/  IMAD.MOV.U32 R121, RZ, RZ, R122 ;  /* 0x000000ffff797224 */ /* 0x000fe400078e007a */
[----:B------:R-:W-:Y:S02]  /*94e0*/  IMAD.MOV.U32 R122, RZ, RZ, R128 ;  /* 0x000000ffff7a7224 */ /* 0x000fe400078e0080 */
[----:B------:R-:W-:Y:S01]  /*94f0*/  IMAD.MOV.U32 R128, RZ, RZ, R134 ;  /* 0x000000ffff807224 */ /* 0x000fe200078e0086 */
[----:B------:R-:W-:Y:S01]  /*9500*/  ISETP.GE.AND P2, PT, R5, RZ, PT ;  /* 0x000000ff0500720c */ /* 0x000fe20003f46270 */
[----:B------:R-:W-:Y:S02]  /*9510*/  IMAD.MOV.U32 R5, RZ, RZ, R120 ;  /* 0x000000ffff057224 */ /* 0x000fe400078e0078 */
[----:B------:R-:W-:Y:S02]  /*9520*/  IMAD.MOV.U32 R120, RZ, RZ, R121 ;  /* 0x000000ffff787224 */ /* 0x000fe400078e0079 */
[----:B------:R-:W-:-:S02]  /*9530*/  IMAD.MOV.U32 R121, RZ, RZ, R128 ;  /* 0x000000ffff797224 */ /* 0x000fc400078e0080 */
[----:B------:R-:W3:Y:S01]  /*9540*/  LDL R128, [R1+0x964] ;  /* 0x0009640001807983 */ /* 0x000ee20000100800 */
[----:B------:R-:W-:Y:S02]  /*9550*/  IMAD.MOV.U32 R45, RZ, RZ, R41 ;  /* 0x000000ffff2d7224 */ /* 0x000fe400078e0029 */
[C---:B------:R-:W-:Y:S01]  /*9560*/  IMAD R30, R39.reuse, R28, R30 ;  /* 0x0000001c271e7224 */ /* 0x040fe200078e021e */
[----:B------:R-:W-:Y:S01]  /*9570*/  IABS R28, R2 ;  /* 0x00000002001c7213 */ /* 0x000fe20000000000 */
[----:B------:R-:W-:Y:S01]  /*9580*/  @!P0 IMAD.MOV R45, RZ, RZ, -R45 ;  /* 0x000000ffff2d8224 */ /* 0x000fe200078e0a2d */
[----:B------:R-:W-:Y:S01]  /*9590*/  ISETP.GT.U32.AND P0, PT, R39, R96, PT ;  /* 0x000000602700720c */ /* 0x000fe20003f04070 */
[----:B------:R-:W-:Y:S02]  /*95a0*/  IMAD.MOV.U32 R44, RZ, RZ, R34 ;  /* 0x000000ffff2c7224 */ /* 0x000fe400078e0022 */
[----:B------:R-:W-:-:S04]  /*95b0*/  IMAD.HI.U32 R43, R40, R28, RZ ;  /* 0x0000001c282b7227 */ /* 0x000fc800078e00ff */
[----:B------:R-:W-:Y:S01]  /*95c0*/  @!P5 IMAD.MOV R44, RZ, RZ, -R44 ;  /* 0x000000ffff2cd224 */ /* 0x000fe200078e0a2c */
[C---:B------:R-:W-:Y:S01]  /*95d0*/  ISETP.GT.U32.AND P5, PT, R39.reuse, R92, PT ;  /* 0x0000005c2700720c */ /* 0x040fe20003fa4070 */
[----:B------:R-:W-:Y:S02]  /*95e0*/  IMAD.MOV R42, RZ, RZ, -R43 ;  /* 0x000000ffff2a7224 */ /* 0x000fe400078e0a2b */
[----:B------:R-:W-:Y:S02]  /*95f0*/  IMAD.MOV.U32 R43, RZ, RZ, R33 ;  /* 0x000000ffff2b7224 */ /* 0x000fe400078e0021 */
[----:B------:R-:W-:Y:S02]  /*9600*/  @!P0 IMAD.IADD R96, R96, 0x1, -R39 ;  /* 0x0000000160608824 */ /* 0x000fe400078e0a27 */
[----:B------:R-:W-:Y:S01]  /*9610*/  @!P3 IMAD.MOV R43, RZ, RZ, -R43 ;  /* 0x000000ffff2bb224 */ /* 0x000fe200078e0a2b */
[C---:B------:R-:W-:Y:S02]  /*9620*/  ISETP.GT.U32.AND P3, PT, R39.reuse, R88, PT ;  /* 0x000000582700720c */ /* 0x040fe40003f64070 */
[----:B------:R-:W-:-:S03]  /*9630*/  ISETP.GT.U32.AND P0, PT, R39, R72, PT ;  /* 0x000000482700720c */ /* 0x000fc60003f04070 */
[----:B------:R-:W-:Y:S01]  /*9640*/  @!P5 IMAD.IADD R92, R92, 0x1, -R39 ;  /* 0x000000015c5cd824 */ /* 0x000fe200078e0a27 */
[----:B------:R-:W-:-:S07]  /*9650*/  ISETP.GT.U32.AND P5, PT, R39, R68, PT ;  /* 0x000000442700720c */ /* 0x000fce0003fa4070 */
[--C-:B------:R-:W-:Y:S01]  /*9660*/  @!P3 IMAD.IADD R88, R88, 0x1, -R39.reuse ;  /* 0x000000015858b824 */ /* 0x100fe200078e0a27 */
[----:B------:R-:W-:Y:S01]  /*9670*/  ISETP.GT.U32.AND P3, PT, R39, R64, PT ;  /* 0x000000402700720c */ /* 0x000fe20003f64070 */
[--C-:B------:R-:W-:Y:S01]  /*9680*/  @!P0 IMAD.IADD R72, R72, 0x1, -R39.reuse ;  /* 0x0000000148488824 */ /* 0x100fe200078e0a27 */
[----:B------:R-:W-:Y:S01]  /*9690*/  ISETP.GE.AND P0, PT, R5, RZ, PT ;  /* 0x000000ff0500720c */ /* 0x000fe20003f06270 */
[----:B------:R-:W-:Y:S02]  /*96a0*/  IMAD.MOV.U32 R5, RZ, RZ, R120 ;  /* 0x000000ffff057224 */ /* 0x000fe400078e0078 */
[----:B------:R-:W-:-:S03]  /*96b0*/  @!P5 IMAD.IADD R68, R68, 0x1, -R39 ;  /* 0x000000014444d824 */ /* 0x000fc600078e0a27 */
[----:B------:R-:W-:-:S05]  /*96c0*/  ISETP.GE.AND P5, PT, R5, RZ, PT ;  /* 0x000000ff0500720c */ /* 0x000fca0003fa6270 */
[--C-:B------:R-:W-:Y:S01]  /*96d0*/  @!P3 IMAD.IADD R64, R64, 0x1, -R39.reuse ;  /* 0x000000014040b824 */ /* 0x100fe200078e0a27 */
[C---:B------:R-:W-:Y:S01]  /*96e0*/  ISETP.GT.U32.AND P3, PT, R39.reuse, R80, PT ;  /* 0x000000502700720c */ /* 0x040fe20003f64070 */
[----:B------:R-:W-:Y:S01]  /*96f0*/  @!P0 IMAD.MOV R88, RZ, RZ, -R88 ;  /* 0x000000ffff588224 */ /* 0x000fe200078e0a58 */
[C---:B------:R-:W-:Y:S01]  /*9700*/  ISETP.GT.U32.AND P0, PT, R39.reuse, R68, PT ;  /* 0x000000442700720c */ /* 0x040fe20003f04070 */
[----:B------:R-:W-:Y:S01]  /*9710*/  @!P4 IMAD.MOV R96, RZ, RZ, -R96 ;  /* 0x000000ffff60c224 */ /* 0x000fe200078e0a60 */
[C---:B------:R-:W-:Y:S01]  /*9720*/  ISETP.GT.U32.AND P4, PT, R39.reuse, R76, PT ;  /* 0x0000004c2700720c */ /* 0x040fe20003f84070 */
[----:B------:R-:W-:Y:S02]  /*9730*/  VIADD R5, R0, 0x14 ;  /* 0x0000001400057836 */ /* 0x000fe40000000000 */
[----:B------:R-:W-:Y:S01]  /*9740*/  @!P5 IMAD.MOV R84, RZ, RZ, -R84 ;  /* 0x000000ffff54d224 */ /* 0x000fe200078e0a54 */
[C---:B------:R-:W-:Y:S01]  /*9750*/  ISETP.GT.U32.AND P5, PT, R39.reuse, R60, PT ;  /* 0x0000003c2700720c */ /* 0x040fe20003fa4070 */
[C---:B------:R-:W-:Y:S01]  /*9760*/  IMAD R28, R39.reuse, R42, R28 ;  /* 0x0000002a271c7224 */ /* 0x040fe200078e021c */
[----:B------:R-:W-:Y:S01]  /*9770*/  IABS R42, R5 ;  /* 0x00000005002a7213 */ /* 0x000fe20000000000 */
[----:B------:R-:W-:Y:S01]  /*9780*/  @!P2 IMAD.MOV R92, RZ, RZ, -R92 ;  /* 0x000000ffff5ca224 */ /* 0x000fe200078e0a5c */
[C---:B------:R-:W-:Y:S01]  /*9790*/  ISETP.GT.U32.AND P2, PT, R39.reuse, R72, PT ;  /* 0x000000482700720c */ /* 0x040fe20003f44070 */
[--C-:B------:R-:W-:Y:S01]  /*97a0*/  @!P3 IMAD.IADD R80, R80, 0x1, -R39.reuse ;  /* 0x000000015050b824 */ /* 0x100fe200078e0a27 */
[----:B------:R-:W-:Y:S01]  /*97b0*/  ISETP.GT.U32.AND P3, PT, R39, R56, PT ;  /* 0x000000382700720c */ /* 0x000fe20003f64070 */
[----:B------:R-:W-:-:S02]  /*97c0*/  @!P0 IMAD.IADD R68, R68, 0x1, -R39 ;  /* 0x0000000144448824 */ /* 0x000fc400078e0a27 */
[----:B------:R-:W-:Y:S01]  /*97d0*/  @!P4 IMAD.IADD R76, R76, 0x1, -R39 ;  /* 0x000000014c4cc824 */ /* 0x000fe200078e0a27 */
[----:B------:R-:W-:-:S03]  /*97e0*/  ISETP.GT.U32.AND P4, PT, R39, R53, PT ;  /* 0x000000352700720c */ /* 0x000fc60003f84070 */
[----:B------:R-:W-:-:S04]  /*97f0*/  @!P5 IMAD.IADD R60, R60, 0x1, -R39 ;  /* 0x000000013c3cd824 */ /* 0x000fc800078e0a27 */
[--C-:B------:R-:W-:Y:S01]  /*9800*/  @!P2 IMAD.IADD R72, R72, 0x1, -R39.reuse ;  /* 0x000000014848a824 */ /* 0x100fe200078e0a27 */
[----:B------:R-:W-:Y:S01]  /*9810*/  ISETP.GT.U32.AND P2, PT, R39, R50, PT ;  /* 0x000000322700720c */ /* 0x000fe20003f44070 */
[----:B------:R-:W-:-:S04]  /*9820*/  @!P3 IMAD.IADD R56, R56, 0x1, -R39 ;  /* 0x000000013838b824 */ /* 0x000fc800078e0a27 */
[----:B------:R-:W-:-:S08]  /*9830*/  @!P4 IMAD.IADD R53, R53, 0x1, -R39 ;  /* 0x000000013535c824 */ /* 0x000fd000078e0a27 */
[----:B------:R-:W-:Y:S02]  /*9840*/  @!P2 IMAD.IADD R50, R50, 0x1, -R39 ;  /* 0x000000013232a824 */ /* 0x000fe400078e0a27 */
[----:B--2---:R-:W-:Y:S02]  /*9850*/  IMAD.MOV.U32 R134, RZ, RZ, R142 ;  /* 0x000000ffff867224 */ /* 0x004fe400078e008e */
[----:B----4-:R-:W-:Y:S02]  /*9860*/  IMAD.MOV.U32 R142, RZ, RZ, R143 ;  /* 0x000000ffff8e7224 */ /* 0x010fe400078e008f */
[----:B------:R-:W-:Y:S02]  /*9870*/  IMAD.MOV.U32 R143, RZ, RZ, R144 ;  /* 0x000000ffff8f7224 */ /* 0x000fe400078e0090 */
[----:B------:R-:W2:Y:S01]  /*9880*/  LDL R144, [R1+0x950] ;  /* 0x0009500001907983 */ /* 0x000ea20000100800 */
[----:B---3--:R-:W-:-:S03]  /*9890*/  IMAD.MOV.U32 R120, RZ, RZ, R128 ;  /* 0x000000ffff787224 */ /* 0x008fc600078e0080 */
[----:B------:R-:W3:Y:S04]  /*98a0*/  LDL R128, [R1+0x938] ;  /* 0x0009380001807983 */ /* 0x000ee80000100800 */
[----:B------:R4:W-:Y:S02]  /*98b0*/  STL [R1+0x8c4], R5 ;  /* 0x0008c40501007387 */ /* 0x0009e40000100800 */
[----:B----4-:R-:W-:Y:S02]  /*98c0*/  IMAD.MOV.U32 R5, RZ, RZ, R120 ;  /* 0x000000ffff057224 */ /* 0x010fe400078e0078 */
[----:B------:R-:W-:Y:S02]  /*98d0*/  IMAD.MOV.U32 R120, RZ, RZ, R121 ;  /* 0x000000ffff787224 */ /* 0x000fe400078e0079 */
[----:B------:R-:W-:Y:S01]  /*98e0*/  IMAD.MOV.U32 R121, RZ, RZ, R124 ;  /* 0x000000ffff797224 */ /* 0x000fe200078e007c */
[----:B------:R-:W-:Y:S01]  /*98f0*/  ISETP.GE.AND P0, PT, R5, RZ, PT ;  /* 0x000000ff0500720c */ /* 0x000fe20003f06270 */
[----:B------:R-:W-:-:S02]  /*9900*/  IMAD.MOV.U32 R124, RZ, RZ, R133 ;  /* 0x000000ffff7c7224 */ /* 0x000fc400078e0085 */
[----:B------:R-:W-:Y:S02]  /*9910*/  IMAD.MOV.U32 R5, RZ, RZ, R120 ;  /* 0x000000ffff057224 */ /* 0x000fe400078e0078 */
[----:B------:R-:W-:Y:S02]  /*9920*/  IMAD.MOV.U32 R133, RZ, RZ, R140 ;  /* 0x000000ffff857224 */ /* 0x000fe400078e008c */
[----:B------:R-:W-:Y:S01]  /*9930*/  IMAD.MOV.U32 R120, RZ, RZ, R121 ;  /* 0x000000ffff787224 */ /* 0x000fe200078e0079 */
[----:B------:R-:W-:Y:S01]  /*9940*/  ISETP.GE.AND P5, PT, R5, RZ, PT ;  /* 0x000000ff0500720c */ /* 0x000fe20003fa6270 */
[----:B------:R-:W-:Y:S02]  /*9950*/  IMAD.MOV.U32 R121, RZ, RZ, R124 ;  /* 0x000000ffff797224 */ /* 0x000fe400078e007c */
[----:B------:R-:W-:Y:S02]  /*9960*/  IMAD.MOV.U32 R124, RZ, RZ, R133 ;  /* 0x000000ffff7c7224 */ /* 0x000fe400078e0085 */
[----:B------:R-:W-:Y:S01]  /*9970*/  IMAD.MOV.U32 R5, RZ, RZ, R120 ;  /* 0x000000ffff057224 */ /* 0x000fe200078e0078 */
[----:B------:R-:W4:Y:S01]  /*9980*/  LDL R133, [R1+0x9b0] ;  /* 0x0009b00001857983 */ /* 0x000f220000100800 */
[----:B------:R-:W-:-:S02]  /*9990*/  IMAD.MOV.U32 R120, RZ, RZ, R121 ;  /* 0x000000ffff787224 */ /* 0x000fc400078e0079 */
[----:B------:R-:W-:Y:S01]  /*99a0*/  IMAD.MOV.U32 R121, RZ, RZ, R124 ;  /* 0x000000ffff797224 */ /* 0x000fe200078e007c */
[----:B------:R-:W-:Y:S01]  /*99b0*/  ISETP.GE.AND P3, PT, R5, RZ, PT ;  /* 0x000000ff0500720c */ /* 0x000fe20003f66270 */
[----:B------:R-:W-:Y:S01]  /*99c0*/  IMAD.MOV.U32 R5, RZ, RZ, R120 ;  /* 0x000000ffff057224 */ /* 0x000fe200078e0078 */
[----:B------:R-:W2:Y:S01]  /*99d0*/  LDL R124, [R1+0x95c] ;  /* 0x00095c00017c7983 */ /* 0x000ea20000100800 */
[----:B------:R-:W-:-:S03]  /*99e0*/  IMAD.MOV.U32 R120, RZ, RZ, R121 ;  /* 0x000000ffff787224 */ /* 0x000fc600078e0079 */
[----:B------:R-:W-:Y:S01]  /*99f0*/  ISETP.GE.AND P4, PT, R5, RZ, PT ;  /* 0x000000ff0500720c */ /* 0x000fe20003f86270 */
[----:B------:R-:W-:Y:S01]  /*9a00*/  IMAD.MOV.U32 R5, RZ, RZ, R120 ;  /* 0x000000ffff057224 */ /* 0x000fe200078e0078 */
[----:B------:R-:W2:Y:S04]  /*9a10*/  LDL R121, [R1+0x978] ;  /* 0x0009780001797983 */ /* 0x000ea80000100800 */
[----:B------:R-:W-:Y:S02]  /*9a20*/  ISETP.GE.AND P2, PT, R5, RZ, PT ;  /* 0x000000ff0500720c */ /* 0x000fe40003f46270 */
[----:B------:R-:W2:Y:S01]  /*9a30*/  LDL R5, [R1+0x99c] ;  /* 0x00099c0001057983 */ /* 0x000ea20000100800 */
[----:B------:R-:W-:Y:S01]  /*9a40*/  @!P6 IMAD.MOV R100, RZ, RZ, -R100 ;  /* 0x000000ffff64e224 */ /* 0x000fe200078e0a64 */
[----:B------:R-:W-:-:S13]  /*9a50*/  ISETP.GT.U32.AND P6, PT, R39, R64, PT ;  /* 0x000000402700720c */ /* 0x000fda0003fc4070 */
[----:B------:R-:W-:Y:S01]  /*9a60*/  @!P6 IMAD.IADD R64, R64, 0x1, -R39 ;  /* 0x000000014040e824 */ /* 0x000fe200078e0a27 */
[C---:B------:R-:W-:Y:S01]  /*9a70*/  ISETP.GT.U32.AND P6, PT, R39.reuse, R99, PT ;  /* 0x000000632700720c */ /* 0x040fe20003fc4070 */
[----:B------:R-:W-:Y:S01]  /*9a80*/  @!P0 IMAD.MOV R80, RZ, RZ, -R80 ;  /* 0x000000ffff508224 */ /* 0x000fe200078e0a50 */
[C---:B------:R-:W-:Y:S01]  /*9a90*/  ISETP.GT.U32.AND P0, PT, R39.reuse, R60, PT ;  /* 0x0000003c2700720c */ /* 0x040fe20003f04070 */
[----:B------:R-:W-:Y:S01]  /*9aa0*/  @!P5 IMAD.MOV R76, RZ, RZ, -R76 ;  /* 0x000000ffff4cd224 */ /* 0x000fe200078e0a4c */
[----:B------:R-:W-:-:S09]  /*9ab0*/  ISETP.GT.U32.AND P5, PT, R39, R56, PT ;  /* 0x000000382700720c */ /* 0x000fd20003fa4070 */
[----:B------:R-:W-:-:S05]  /*9ac0*/  @!P6 IMAD.IADD R99, R99, 0x1, -R39 ;  /* 0x000000016363e824 */ /* 0x000fca00078e0a27 */
[C---:B------:R-:W-:Y:S01]  /*9ad0*/  ISETP.GT.U32.AND P6, PT, R39.reuse, R99, PT ;  /* 0x000000632700720c */ /* 0x040fe20003fc4070 */
[----:B------:R-:W-:Y:S01]  /*9ae0*/  @!P2 IMAD.MOV R64, RZ, RZ, -R64 ;  /* 0x000000ffff40a224 */ /* 0x000fe200078e0a40 */
[C---:B------:R-:W-:Y:S01]  /*9af0*/  ISETP.GT.U32.AND P2, PT, R39.reuse, R95, PT ;  /* 0x0000005f2700720c */ /* 0x040fe20003f44070 */
[----:B------:R-:W-:Y:S02]  /*9b00*/  IMAD.MOV.U32 R120, RZ, RZ, R137 ;  /* 0x000000ffff787224 */ /* 0x000fe400078e0089 */
[--C-:B------:R-:W-:Y:S01]  /*9b10*/  @!P0 IMAD.IADD R60, R60, 0x1, -R39.reuse ;  /* 0x000000013c3c8824 */ /* 0x100fe200078e0a27 */
[C---:B------:R-:W-:Y:S01]  /*9b20*/  ISETP.GT.U32.AND P0, PT, R39.reuse, R91, PT ;  /* 0x0000005b2700720c */ /* 0x040fe20003f04070 */
[--C-:B------:R-:W-:Y:S01]  /*9b30*/  @!P5 IMAD.IADD R56, R56, 0x1, -R39.reuse ;  /* 0x000000013838d824 */ /* 0x100fe200078e0a27 */
[----:B------:R-:W-:Y:S01]  /*9b40*/  ISETP.GT.U32.AND P5, PT, R39, R87, PT ;  /* 0x000000572700720c */ /* 0x000fe20003fa4070 */
[----:B------:R-:W-:Y:S01]  /*9b50*/  IMAD.HI.U32 R32, R40, R42, RZ ;  /* 0x0000002a28207227 */ /* 0x000fe200078e00ff */
[----:B------:R-:W3:Y:S03]  /*9b60*/  LDL R137, [R1+0x958] ;  /* 0x0009580001897983 */ /* 0x000ee60000100800 */
[----:B------:R-:W-:-:S02]  /*9b70*/  @!P6 IMAD.IADD R99, R99, 0x1, -R39 ;  /* 0x000000016363e824 */ /* 0x000fc400078e0a27 */
[--C-:B------:R-:W-:Y:S02]  /*9b80*/  @!P2 IMAD.IADD R95, R95, 0x1, -R39.reuse ;  /* 0x000000015f5fa824 */ /* 0x100fe400078e0a27 */
[----:B------:R-:W-:Y:S02]  /*9b90*/  IMAD.MOV R32, RZ, RZ, -R32 ;  /* 0x000000ffff207224 */ /* 0x000fe400078e0a20 */
[----:B------:R-:W-:Y:S02]  /*9ba0*/  @!P0 IMAD.IADD R91, R91, 0x1, -R39 ;  /* 0x000000015b5b8824 */ /* 0x000fe400078e0a27 */
[----:B------:R-:W-:Y:S02]  /*9bb0*/  IMAD R42, R39, R32, R42 ;  /* 0x00000020272a7224 */ /* 0x000fe400078e022a */
[----:B------:R-:W-:Y:S02]  /*9bc0*/  IMAD.MOV.U32 R140, RZ, RZ, R141 ;  /* 0x000000ffff8c7224 */ /* 0x000fe400078e008d */
[----:B------:R-:W-:-:S02]  /*9bd0*/  @!P5 IMAD.IADD R87, R87, 0x1, -R39 ;  /* 0x000000015757d824 */ /* 0x000fc400078e0a27 */
[----:B------:R-:W-:Y:S02]  /*9be0*/  IMAD.MOV.U32 R141, RZ, RZ, R147 ;  /* 0x000000ffff8d7224 */ /* 0x000fe400078e0093 */
[----:B------:R-:W3:Y:S04]  /*9bf0*/  LDL R147, [R1+0x9a4] ;  /* 0x0009a40001937983 */ /* 0x000ee80000100800 */
[----:B------:R-:W-:Y:S01]  /*9c00*/  STL [R1+0xbf0], R42 ;  /* 0x000bf02a01007387 */ /* 0x000fe20000100800 */
[----:B--2---:R-:W-:Y:S01]  /*9c10*/  ISETP.GE.AND P6, PT, R5, RZ, PT ;  /* 0x000000ff0500720c */ /* 0x004fe20003fc6270 */
[----:B------:R-:W-:Y:S02]  /*9c20*/  IMAD.MOV.U32 R5, RZ, RZ, R120 ;  /* 0x000000ffff057224 */ /* 0x000fe400078e0078 */
[----:B------:R-:W-:-:S02]  /*9c30*/  IMAD.MOV.U32 R120, RZ, RZ, R121 ;  /* 0x000000ffff787224 */ /* 0x000fc400078e0079 */
[----:B------:R-:W-:Y:S01]  /*9c40*/  IMAD.MOV.U32 R121, RZ, RZ, R122 ;  /* 0x000000ffff797224 */ /* 0x000fe200078e007a */
[----:B------:R-:W-:Y:S01]  /*9c50*/  ISETP.GE.AND P2, PT, R5, RZ, PT ;  /* 0x000000ff0500720c */ /* 0x000fe20003f46270 */
[----:B------:R-:W-:Y:S02]  /*9c60*/  IMAD.MOV.U32 R122, RZ, RZ, R124 ;  /* 0x000000ffff7a7224 */ /* 0x000fe400078e007c */
[----:B------:R-:W-:Y:S02]  /*9c70*/  IMAD.MOV.U32 R124, RZ, RZ, R129 ;  /* 0x000000ffff7c7224 */ /* 0x000fe400078e0081 */
[----:B------:R-:W-:Y:S02]  /*9c80*/  IMAD.MOV.U32 R5, RZ, RZ, R120 ;  /* 0x000000ffff057224 */ /* 0x000fe400078e0078 */
[----:B------:R-:W-:Y:S02]  /*9c90*/  IMAD.MOV.U32 R120, RZ, RZ, R122 ;  /* 0x000000ffff787224 */ /* 0x000fe400078e007a */
[----:B------:R-:W-:Y:S01]  /*9ca0*/  IMAD.MOV.U32 R122, RZ, RZ, R124 ;  /* 0x000000ffff7a7224 */ /* 0x000fe200078e007c */
[----:B------:R-:W-:Y:S01]  /*9cb0*/  ISETP.GE.AND P0, PT, R5, RZ, PT ;  /* 0x000000ff0500720c */ /* 0x000fe20003f06270 */
[----:B------:R-:W-:Y:S01]  /*9cc0*/  IMAD.MOV.U32 R5, RZ, RZ, R120 ;  /* 0x000000ffff057224 */ /* 0x000fe200078e0078 */
[----:B------:R-:W2:Y:S01]  /*9cd0*/  LDL R124, [R1+0x968] ;  /* 0x00096800017c7983 */ /* 0x000ea20000100800 */
[----:B------:R-:W-:-:S03]  /*9ce0*/  IMAD.MOV.U32 R120, RZ, RZ, R122 ;  /* 0x000000ffff787224 */ /* 0x000fc600078e007a */
[----:B------:R-:W-:Y:S01]  /*9cf0*/  ISETP.GE.AND P5, PT, R5, RZ, PT ;  /* 0x000000ff0500720c */ /* 0x000fe20003fa6270 */
[----:B------:R-:W-:Y:S01]  /*9d00*/  IMAD.MOV.U32 R5, RZ, RZ, R120 ;  /* 0x000000ffff057224 */ /* 0x000fe200078e0078 */
[----:B------:R-:W3:Y:S01]  /*9d10*/  LDL R122, [R1+0x948] ;  /* 0x00094800017a7983 */ /* 0x000ee20000100800 */
[----:B------:R-:W-:-:S03]  /*9d20*/  IMAD.MOV.U32 R120, RZ, RZ, R121 ;  /* 0x000000ffff787224 */ /* 0x000fc600078e0079 */
[----:B------:R-:W3:Y:S01]  /*9d30*/  LDL R121, [R1+0x918] ;  /* 0x0009180001797983 */ /* 0x000ee20000100800 */
[----:B------:R-:W-:Y:S02]  /*9d40*/  IMAD.MOV.U32 R129, RZ, RZ, R131 ;  /* 0x000000ffff817224 */ /* 0x000fe400078e0083 */
[----:B----4-:R-:W-:Y:S02]  /*9d50*/  IMAD.MOV.U32 R131, RZ, RZ, R133 ;  /* 0x000000ffff837224 */ /* 0x010fe400078e0085 */
[----:B------:R-:W-:Y:S02]  /*9d60*/  IMAD.MOV.U32 R133, RZ, RZ, R134 ;  /* 0x000000ffff857224 */ /* 0x000fe400078e0086 */
[----:B------:R-:W4:Y:S01]  /*9d70*/  LDL R134, [R1+0x980] ;  /* 0x0009800001867983 */ /* 0x000f220000100800 */
[----:B------:R-:W-:Y:S01]  /*9d80*/  @!P3 IMAD.MOV R72, RZ, RZ, -R72 ;  /* 0x000000ffff48b224 */ /* 0x000fe200078e0a48 */
[C---:B------:R-:W-:Y:S01]  /*9d90*/  ISETP.GT.U32.AND P3, PT, R39.reuse, R53, PT ;  /* 0x000000352700720c */ /* 0x040fe20003f64070 */
[----:B------:R-:W-:Y:S01]  /*9da0*/  @!P4 IMAD.MOV R68, RZ, RZ, -R68 ;  /* 0x000000ffff44c224 */ /* 0x000fe200078e0a44 */
[----:B------:R-:W-:-:S11]  /*9db0*/  ISETP.GT.U32.AND P4, PT, R39, R50, PT ;  /* 0x000000322700720c */ /* 0x000fd60003f84070 */
[--C-:B------:R-:W-:Y:S01]  /*9dc0*/  @!P3 IMAD.IADD R53, R53, 0x1, -R39.reuse ;  /* 0x000000013535b824 */ /* 0x100fe200078e0a27 */
[C---:B------:R-:W-:Y:S01]  /*9dd0*/  ISETP.GT.U32.AND P3, PT, R39.reuse, R83, PT ;  /* 0x000000532700720c */ /* 0x040fe20003f64070 */
[----:B------:R-:W-:Y:S01]  /*9de0*/  @!P4 IMAD.IADD R50, R50, 0x1, -R39 ;  /* 0x000000013232c824 */ /* 0x000fe200078e0a27 */
[C---:B------:R-:W-:Y:S01]  /*9df0*/  ISETP.GT.U32.AND P4, PT, R39.reuse, R79, PT ;  /* 0x0000004f2700720c */ /* 0x040fe20003f84070 */
[----:B------:R-:W-:Y:S01]  /*9e00*/  @!P0 IMAD.MOV R53, RZ, RZ, -R53 ;  /* 0x000000ffff358224 */ /* 0x000fe200078e0a35 */
[----:B------:R-:W-:-:S09]  /*9e10*/  ISETP.GT.U32.AND P0, PT, R39, R87, PT ;  /* 0x000000572700720c */ /* 0x000fd20003f04070 */
[--C-:B------:R-:W-:Y:S01]  /*9e20*/  @!P3 IMAD.IADD R83, R83, 0x1, -R39.reuse ;  /* 0x000000015353b824 */ /* 0x100fe200078e0a27 */
[----:B------:R-:W-:Y:S01]  /*9e30*/  ISETP.GE.AND P3, PT, R5, RZ, PT ;  /* 0x000000ff0500720c */ /* 0x000fe20003f66270 */
[--C-:B------:R-:W-:Y:S01]  /*9e40*/  @!P4 IMAD.IADD R79, R79, 0x1, -R39.reuse ;  /* 0x000000014f4fc824 */ /* 0x100fe200078e0a27 */
[C---:B------:R-:W-:Y:S01]  /*9e50*/  ISETP.GT.U32.AND P4, PT, R39.reuse, R95, PT ;  /* 0x0000005f2700720c */ /* 0x040fe20003f84070 */
[----:B------:R-:W-:Y:S01]  /*9e60*/  @!P5 IMAD.MOV R50, RZ, RZ, -R50 ;  /* 0x000000ffff32d224 */ /* 0x000fe200078e0a32 */
[C---:B------:R-:W-:Y:S01]  /*9e70*/  ISETP.GT.U32.AND P5, PT, R39.reuse, R83, PT ;  /* 0x000000532700720c */ /* 0x040fe20003fa4070 */
[----:B------:R-:W-:Y:S01]  /*9e80*/  @!P2 IMAD.MOV R56, RZ, RZ, -R56 ;  /* 0x000000ffff38a224 */ /* 0x000fe200078e0a38 */
[----:B------:R-:W-:Y:S01]  /*9e90*/  ISETP.GT.U32.AND P2, PT, R39, R91, PT ;  /* 0x0000005b2700720c */ /* 0x000fe20003f44070 */
[----:B------:R-:W-:Y:S01]  /*9ea0*/  @!P0 IMAD.IADD R87, R87, 0x1, -R39 ;  /* 0x0000000157578824 */ /* 0x000fe200078e0a27 */
[----:B------:R-:W-:-:S05]  /*9eb0*/  ISETP.GT.U32.AND P0, PT, R39, R63, PT ;  /* 0x0000003f2700720c */ /* 0x000fca0003f04070 */
[----:B------:R-:W-:Y:S01]  /*9ec0*/  @!P3 IMAD.MOV R99, RZ, RZ, -R99 ;  /* 0x000000ffff63b224 */ /* 0x000fe200078e0a63 */
[----:B------:R-:W-:Y:S01]  /*9ed0*/  ISETP.GT.U32.AND P3, PT, R39, R75, PT ;  /* 0x0000004b2700720c */ /* 0x000fe20003f64070 */
[--C-:B------:R-:W-:Y:S01]  /*9ee0*/  @!P4 IMAD.IADD R95, R95, 0x1, -R39.reuse ;  /* 0x000000015f5fc824 */ /* 0x100fe200078e0a27 */
[C---:B------:R-:W-:Y:S01]  /*9ef0*/  ISETP.GT.U32.AND P4, PT, R39.reuse, R71, PT ;  /* 0x000000472700720c */ /* 0x040fe20003f84070 */
[----:B------:R-:W-:Y:S01]  /*9f00*/  @!P6 IMAD.MOV R60, RZ, RZ, -R60 ;  /* 0x000000ffff3ce224 */ /* 0x000fe200078e0a3c */
[----:B------:R-:W-:Y:S01]  /*9f10*/  ISETP.GT.U32.AND P6, PT, R39, R79, PT ;  /* 0x0000004f2700720c */ /* 0x000fe20003fc4070 */
[--C-:B------:R-:W-:Y:S02]  /*9f20*/  @!P5 IMAD.IADD R83, R83, 0x1, -R39.reuse ;  /* 0x000000015353d824 */ /* 0x100fe400078e0a27 */
[--C-:B------:R-:W-:Y:S01]  /*9f30*/  @!P2 IMAD.IADD R91, R91, 0x1, -R39.reuse ;  /* 0x000000015b5ba824 */ /* 0x100fe200078e0a27 */
[----:B------:R-:W-:Y:S01]  /*9f40*/  ISETP.GT.U32.AND P2, PT, R39, R67, PT ;  /* 0x000000432700720c */ /* 0x000fe20003f44070 */
[----:B------:R-:W-:-:S04]  /*9f50*/  @!P0 IMAD.IADD R63, R63, 0x1, -R39 ;  /* 0x000000013f3f8824 */ /* 0x000fc800078e0a27 */
[--C-:B------:R-:W-:Y:S01]  /*9f60*/  @!P3 IMAD.IADD R75, R75, 0x1, -R39.reuse ;  /* 0x000000014b4bb824 */ /* 0x100fe200078e0a27 */
[----:B------:R-:W-:Y:S01]  /*9f70*/  ISETP.GE.AND P3, PT, R120, RZ, PT ;  /* 0x000000ff7800720c */ /* 0x000fe20003f66270 */
[--C-:B------:R-:W-:Y:S02]  /*9f80*/  @!P4 IMAD.IADD R71, R71, 0x1, -R39.reuse ;  /* 0x000000014747c824 */ /* 0x100fe400078e0a27 */
[----:B------:R-:W-:-:S04]  /*9f90*/  @!P6 IMAD.IADD R79, R79, 0x1, -R39 ;  /* 0x000000014f4fe824 */ /* 0x000fc800078e0a27 */
[----:B------:R-:W-:-:S06]  /*9fa0*/  @!P2 IMAD.IADD R67, R67, 0x1, -R39 ;  /* 0x000000014343a824 */ /* 0x000fcc00078e0a27 */
[----:B------:R-:W-:Y:S01]  /*9fb0*/  @!P3 IMAD.MOV R91, RZ, RZ, -R91 ;  /* 0x000000ffff5bb224 */ /* 0x000fe200078e0a5b */
[C---:B------:R-:W-:Y:S02]  /*9fc0*/  ISETP.GT.U32.AND P3, PT, R39.reuse, R71, PT ;  /* 0x000000472700720c */ /* 0x040fe40003f64070 */
[----:B------:R-:W-:-:S11]  /*9fd0*/  ISETP.GT.U32.AND P6, PT, R39, R59, PT ;  /* 0x0000003b2700720c */ /* 0x000fd60003fc4070 */
[--C-:B------:R-:W-:Y:S01]  /*9fe0*/  @!P3 IMAD.IADD R71, R71, 0x1, -R39.reuse ;  /* 0x000000014747b824 */ /* 0x100fe200078e0a27 */
[----:B------:R-:W-:Y:S01]  /*9ff0*/  ISETP.GT.U32.AND P3, PT, R39, R49, PT ;  /* 0x000000312700720c */ /* 0x000fe20003f64070 */
[----:B------:R-:W-:-:S05]  /*a000*/  @!P6 IMAD.IADD R59, R59, 0x1, -R39 ;  /* 0x000000013b3be824 */ /* 0x000fca00078e0a27 */
[----:B------:R-:W-:-:S07]  /*a010*/  ISETP.GT.U32.AND P6, PT, R39, R59, PT ;  /* 0x0000003b2700720c */ /* 0x000fce0003fc4070 */
[----:B------:R-:W-:Y:S01]  /*a020*/  @!P3 IMAD.IADD R49, R49, 0x1, -R39 ;  /* 0x000000013131b824 */ /* 0x000fe200078e0a27 */
[----:B------:R-:W-:-:S05]  /*a030*/  ISETP.GE.AND P3, PT, R131, RZ, PT ;  /* 0x000000ff8300720c */ /* 0x000fca0003f66270 */
[----:B------:R-:W-:Y:S01]  /*a040*/  @!P6 IMAD.IADD R59, R59, 0x1, -R39 ;  /* 0x000000013b3be824 */ /* 0x000fe200078e0a27 */
[----:B------:R-:W-:Y:S02]  /*a050*/  ISETP.GE.AND P6, PT, R127, RZ, PT ;  /* 0x000000ff7f00720c */ /* 0x000fe40003fc6270 */
[----:B--2---:R-:W-:Y:S01]  /*a060*/  ISETP.GE.AND P0, PT, R124, RZ, PT ;  /* 0x000000ff7c00720c */ /* 0x004fe20003f06270 */
[----:B---3--:R-:W-:-:S05]  /*a070*/  IMAD.MOV.U32 R5, RZ, RZ, R121 ;  /* 0x000000ffff057224 */ /* 0x008fca00078e0079 */
[----:B------:R-:W-:Y:S01]  /*a080*/  ISETP.GE.AND P5, PT, R5, RZ, PT ;  /* 0x000000ff0500720c */ /* 0x000fe20003fa6270 */
[----:B------:R-:W-:-:S05]  /*a090*/  IMAD.MOV.U32 R121, RZ, RZ, R128 ;  /* 0x000000ffff797224 */ /* 0x000fca00078e0080 */
[----:B------:R-:W-:Y:S01]  /*a0a0*/  ISETP.GE.AND P4, PT, R121, RZ, PT ;  /* 0x000000ff7900720c */ /* 0x000fe20003f86270 */
[----:B------:R-:W-:Y:S01]  /*a0b0*/  @!P0 IMAD.MOV R79, RZ, RZ, -R79 ;  /* 0x000000ffff4f8224 */ /* 0x000fe200078e0a4f */
[----:B------:R-:W-:-:S05]  /*a0c0*/  ISETP.GE.AND P2, PT, R122, RZ, PT ;  /* 0x000000ff7a00720c */ /* 0x000fca0003f46270 */
[----:B------:R-:W-:Y:S01]  /*a0d0*/  @!P5 IMAD.MOV R95, RZ, RZ, -R95 ;  /* 0x000000ffff5fd224 */ /* 0x000fe200078e0a5f */
[C---:B------:R-:W-:Y:S02]  /*a0e0*/  ISETP.GT.U32.AND P5, PT, R39.reuse, R75, PT ;  /* 0x0000004b2700720c */ /* 0x040fe40003fa4070 */
[----:B------:R-:W-:-:S03]  /*a0f0*/  ISETP.GT.U32.AND P0, PT, R39, R55, PT ;  /* 0x000000372700720c */ /* 0x000fc60003f04070 */
[----:B------:R-:W-:Y:S01]  /*a100*/  @!P4 IMAD.MOV R87, RZ, RZ, -R87 ;  /* 0x000000ffff57c224 */ /* 0x000fe200078e0a57 */
[----:B------:R-:W-:Y:S01]  /*a110*/  ISETP.GT.U32.AND P4, PT, R39, R67, PT ;  /* 0x000000432700720c */ /* 0x000fe20003f84070 */
[----:B------:R-:W-:Y:S02]  /*a120*/  IMAD.MOV.U32 R128, RZ, RZ, R149 ;  /* 0x000000ffff807224 */ /* 0x000fe400078e0095 */
[----:B------:R-:W-:-:S04]  /*a130*/  @!P2 IMAD.MOV R83, RZ, RZ, -R83 ;  /* 0x000000ffff53a224 */ /* 0x000fc800078e0a53 */
[--C-:B------:R-:W-:Y:S01]  /*a140*/  @!P5 IMAD.IADD R75, R75, 0x1, -R39.reuse ;  /* 0x000000014b4bd824 */ /* 0x100fe200078e0a27 */
[----:B------:R-:W-:Y:S01]  /*a150*/  ISETP.GT.U32.AND P5, PT, R39, R52, PT ;  /* 0x000000342700720c */ /* 0x000fe20003fa4070 */
[--C-:B------:R-:W-:Y:S01]  /*a160*/  @!P0 IMAD.IADD R55, R55, 0x1, -R39.reuse ;  /* 0x0000000137378824 */ /* 0x100fe200078e0a27 */
[----:B------:R-:W-:Y:S02]  /*a170*/  ISETP.GT.U32.AND P2, PT, R39, R63, PT ;  /* 0x0000003f2700720c */ /* 0x000fe40003f44070 */
[----:B------:R-:W-:Y:S01]  /*a180*/  ISETP.GE.AND P0, PT, R128, RZ, PT ;  /* 0x000000ff8000720c */ /* 0x000fe20003f06270 */
[----:B------:R-:W-:Y:S01]  /*a190*/  @!P4 IMAD.IADD R67, R67, 0x1, -R39 ;  /* 0x000000014343c824 */ /* 0x000fe200078e0a27 */
[----:B------:R-:W-:-:S07]  /*a1a0*/  ISETP.GT.U32.AND P4, PT, R39, R98, PT ;  /* 0x000000622700720c */ /* 0x000fce0003f84070 */
[--C-:B------:R-:W-:Y:S01]  /*a1b0*/  @!P5 IMAD.IADD R52, R52, 0x1, -R39.reuse ;  /* 0x000000013434d824 */ /* 0x100fe200078e0a27 */
[----:B------:R-:W-:Y:S01]  /*a1c0*/  ISETP.GE.AND P5, PT, R129, RZ, PT ;  /* 0x000000ff8100720c */ /* 0x000fe20003fa6270 */
[----:B------:R-:W-:Y:S01]  /*a1d0*/  @!P2 IMAD.IADD R63, R63, 0x1, -R39 ;  /* 0x000000013f3fa824 */ /* 0x000fe200078e0a27 */
[C---:B------:R-:W-:Y:S01]  /*a1e0*/  ISETP.GT.U32.AND P2, PT, R39.reuse, R94, PT ;  /* 0x0000005e2700720c */ /* 0x040fe20003f44070 */
[----:B------:R-:W-:Y:S01]  /*a1f0*/  @!P0 IMAD.MOV R71, RZ, RZ, -R71 ;  /* 0x000000ffff478224 */ /* 0x000fe200078e0a47 */
[----:B------:R-:W-:Y:S01]  /*a200*/  ISETP.GT.U32.AND P0, PT, R39, R52, PT ;  /* 0x000000342700720c */ /* 0x000fe20003f04070 */
[----:B------:R-:W-:Y:S01]  /*a210*/  @!P4 IMAD.IADD R98, R98, 0x1, -R39 ;  /* 0x000000016262c824 */ /* 0x000fe200078e0a27 */
[----:B------:R-:W-:Y:S01]  /*a220*/  ISETP.GE.AND P4, PT, R133, RZ, PT ;  /* 0x000000ff8500720c */ /* 0x000fe20003f86270 */
[----:B------:R-:W-:-:S03]  /*a230*/  @!P3 IMAD.MOV R63, RZ, RZ, -R63 ;  /* 0x000000ffff3fb224 */ /* 0x000fc600078e0a3f */
[----:B------:R-:W-:-:S03]  /*a240*/  ISETP.GT.U32.AND P3, PT, R39, R98, PT ;  /* 0x000000622700720c */ /* 0x000fc60003f64070 */
[----:B------:R-:W-:Y:S01]  /*a250*/  @!P5 IMAD.MOV R67, RZ, RZ, -R67 ;  /* 0x000000ffff43d224 */ /* 0x000fe200078e0a43 */
[C---:B------:R-:W-:Y:S01]  /*a260*/  ISETP.GT.U32.AND P5, PT, R39.reuse, R49, PT ;  /* 0x000000312700720c */ /* 0x040fe20003fa4070 */
[--C-:B------:R-:W-:Y:S01]  /*a270*/  @!P2 IMAD.IADD R94, R94, 0x1, -R39.reuse ;  /* 0x000000015e5ea824 */ /* 0x100fe200078e0a27 */
[C---:B------:R-:W-:Y:S01]  /*a280*/  ISETP.GT.U32.AND P2, PT, R39.reuse, R55, PT ;  /* 0x000000372700720c */ /* 0x040fe20003f44070 */
[----:B------:R-:W-:Y:S01]  /*a290*/  @!P0 IMAD.IADD R52, R52, 0x1, -R39 ;  /* 0x0000000134348824 */ /* 0x000fe200078e0a27 */
[C---:B------:R-:W-:Y:S01]  /*a2a0*/  ISETP.GT.U32.AND P0, PT, R39.reuse, R82, PT ;  /* 0x000000522700720c */ /* 0x040fe20003f04070 */
[----:B------:R-:W-:Y:S01]  /*a2b0*/  @!P4 IMAD.MOV R59, RZ, RZ, -R59 ;  /* 0x000000ffff3bc224 */ /* 0x000fe200078e0a3b */
[----:B------:R-:W-:Y:S01]  /*a2c0*/  ISETP.GT.U32.AND P4, PT, R39, R90, PT ;  /* 0x0000005a2700720c */ /* 0x000fe20003f84070 */
[----:B------:R-:W-:Y:S02]  /*a2d0*/  @!P6 IMAD.MOV R75, RZ, RZ, -R75 ;  /* 0x000000ffff4be224 */ /* 0x000fe400078e0a4b */
[----:B------:R-:W-:Y:S01]  /*a2e0*/  @!P3 IMAD.IADD R98, R98, 0x1, -R39 ;  /* 0x000000016262b824 */ /* 0x000fe200078e0a27 */
[----:B----4-:R-:W-:-:S03]  /*a2f0*/  ISETP.GE.AND P3, PT, R134, RZ, PT ;  /* 0x000000ff8600720c */ /* 0x010fc60003f66270 */
[--C-:B------:R-:W-:Y:S01]  /*a300*/  @!P5 IMAD.IADD R49, R49, 0x1, -R39.reuse ;  /* 0x000000013131d824 */ /* 0x100fe200078e0a27 */
[C---:B------:R-:W-:Y:S02]  /*a310*/  ISETP.GT.U32.AND P5, PT, R39.reuse, R78, PT ;  /* 0x0000004e2700720c */ /* 0x040fe40003fa4070 */
[----:B------:R-:W-:Y:S01]  /*a320*/  ISETP.GT.U32.AND P6, PT, R39, R94, PT ;  /* 0x0000005e2700720c */ /* 0x000fe20003fc4070 */
[--C-:B------:R-:W-:Y:S01]  /*a330*/  @!P2 IMAD.IADD R55, R55, 0x1, -R39.reuse ;  /* 0x000000013737a824 */ /* 0x100fe200078e0a27 */
[----:B------:R-:W-:Y:S01]  /*a340*/  ISETP.GT.U32.AND P2, PT, R39, R86, PT ;  /* 0x000000562700720c */ /* 0x000fe20003f44070 */
[--C-:B------:R-:W-:Y:S01]  /*a350*/  @!P0 IMAD.IADD R82, R82, 0x1, -R39.reuse ;  /* 0x0000000152528824 */ /* 0x100fe200078e0a27 */
[----:B------:R-:W-:Y:S01]  /*a360*/  ISETP.GE.AND P0, PT, R140, RZ, PT ;  /* 0x000000ff8c00720c */ /* 0x000fe20003f06270 */
[----:B------:R-:W-:Y:S01]  /*a370*/  @!P4 IMAD.IADD R90, R90, 0x1, -R39 ;  /* 0x000000015a5ac824 */ /* 0x000fe200078e0a27 */
[----:B------:R-:W-:Y:S01]  /*a380*/  ISETP.GE.AND P4, PT, R136, RZ, PT ;  /* 0x000000ff8800720c */ /* 0x000fe20003f86270 */
[----:B------:R-:W-:-:S03]  /*a390*/  @!P3 IMAD.MOV R55, RZ, RZ, -R55 ;  /* 0x000000ffff37b224 */ /* 0x000fc600078e0a37 */
[----:B------:R-:W-:Y:S01]  /*a3a0*/  ISETP.GT.U32.AND P3, PT, R39, R90, PT ;  /* 0x0000005a2700720c */ /* 0x000fe20003f64070 */
[--C-:B------:R-:W-:Y:S01]  /*a3b0*/  @!P5 IMAD.IADD R78, R78, 0x1, -R39.reuse ;  /* 0x000000014e4ed824 */ /* 0x100fe200078e0a27 */
[----:B------:R-:W-:Y:S01]  /*a3c0*/  ISETP.GE.AND P5, PT, R141, RZ, PT ;  /* 0x000000ff8d00720c */ /* 0x000fe20003fa6270 */
[--C-:B------:R-:W-:Y:S01]  /*a3d0*/  @!P6 IMAD.IADD R94, R94, 0x1, -R39.reuse ;  /* 0x000000015e5ee824 */ /* 0x100fe200078e0a27 */
[----:B------:R-:W-:Y:S01]  /*a3e0*/  ISETP.GT.U32.AND P6, PT, R39, R74, PT ;  /* 0x0000004a2700720c */ /* 0x000fe20003fc4070 */
[----:B------:R-:W-:Y:S01]  /*a3f0*/  @!P2 IMAD.IADD R86, R86, 0x1, -R39 ;  /* 0x000000015656a824 */ /* 0x000fe200078e0a27 */
[----:B------:R-:W-:Y:S01]  /*a400*/  ISETP.GE.AND P2, PT, R137, RZ, PT ;  /* 0x000000ff8900720c */ /* 0x000fe20003f46270 */
[----:B------:R-:W-:Y:S01]  /*a410*/  @!P0 IMAD.MOV R98, RZ, RZ, -R98 ;  /* 0x000000ffff628224 */ /* 0x000fe200078e0a62 */
[C---:B------:R-:W-:Y:S01]  /*a420*/  ISETP.GT.U32.AND P0, PT, R39.reuse, R78, PT ;  /* 0x0000004e2700720c */ /* 0x040fe20003f04070 */
[----:B------:R-:W-:Y:S01]  /*a430*/  @!P4 IMAD.MOV R52, RZ, RZ, -R52 ;  /* 0x000000ffff34c224 */ /* 0x000fe200078e0a34 */
[----:B------:R-:W-:-:S03]  /*a440*/  ISETP.GT.U32.AND P4, PT, R39, R86, PT ;  /* 0x000000562700720c */ /* 0x000fc60003f84070 */
[--C-:B------:R-:W-:Y:S01]  /*a450*/  @!P3 IMAD.IADD R90, R90, 0x1, -R39.reuse ;  /* 0x000000015a5ab824 */ /* 0x100fe200078e0a27 */
[C---:B------:R-:W-:Y:S01]  /*a460*/  ISETP.GT.U32.AND P3, PT, R39.reuse, R66, PT ;  /* 0x000000422700720c */ /* 0x040fe20003f64070 */
[----:B------:R-:W-:Y:S01]  /*a470*/  @!P5 IMAD.MOV R94, RZ, RZ, -R94 ;  /* 0x000000ffff5ed224 */ /* 0x000fe200078e0a5e */
[C---:B------:R-:W-:Y:S01]  /*a480*/  ISETP.GT.U32.AND P5, PT, R39.reuse, R70, PT ;  /* 0x000000462700720c */ /* 0x040fe20003fa4070 */
[----:B------:R-:W-:Y:S02]  /*a490*/  @!P6 IMAD.IADD R74, R74, 0x1, -R39 ;  /* 0x000000014a4ae824 */ /* 0x000fe400078e0a27 */
[----:B------:R-:W-:Y:S01]  /*a4a0*/  @!P2 IMAD.MOV R49, RZ, RZ, -R49 ;  /* 0x000000ffff31a224 */ /* 0x000fe200078e0a31 */
[C---:B------:R-:W-:Y:S01]  /*a4b0*/  ISETP.GT.U32.AND P2, PT, R39.reuse, R82, PT ;  /* 0x000000522700720c */ /* 0x040fe20003f44070 */
[--C-:B------:R-:W-:Y:S01]  /*a4c0*/  @!P0 IMAD.IADD R78, R78, 0x1, -R39.reuse ;  /* 0x000000014e4e8824 */ /* 0x100fe200078e0a27 */
[C---:B------:R-:W-:Y:S02]  /*a4d0*/  ISETP.GT.U32.AND P0, PT, R39.reuse, R54, PT ;  /* 0x000000362700720c */ /* 0x040fe40003f04070 */
[C---:B------:R-:W-:Y:S01]  /*a4e0*/  ISETP.GT.U32.AND P6, PT, R39.reuse, R74, PT ;  /* 0x0000004a2700720c */ /* 0x040fe20003fc4070 */
[--C-:B------:R-:W-:Y:S01]  /*a4f0*/  @!P4 IMAD.IADD R86, R86, 0x1, -R39.reuse ;  /* 0x000000015656c824 */ /* 0x100fe200078e0a27 */
[----:B------:R-:W-:Y:S01]  /*a500*/  ISETP.GT.U32.AND P4, PT, R39, R62, PT ;  /* 0x0000003e2700720c */ /* 0x000fe20003f84070 */
[--C-:B------:R-:W-:Y:S01]  /*a510*/  @!P3 IMAD.IADD R66, R66, 0x1, -R39.reuse ;  /* 0x000000014242b824 */ /* 0x100fe200078e0a27 */
[----:B------:R-:W-:Y:S01]  /*a520*/  ISETP.GE.AND P3, PT, R144, RZ, PT ;  /* 0x000000ff9000720c */ /* 0x000fe20003f66270 */
[----:B------:R-:W-:Y:S01]  /*a530*/  @!P5 IMAD.IADD R70, R70, 0x1, -R39 ;  /* 0x000000014646d824 */ /* 0x000fe200078e0a27 */
[----:B------:R-:W-:-:S03]  /*a540*/  ISETP.GE.AND P5, PT, R143, RZ, PT ;  /* 0x000000ff8f00720c */ /* 0x000fc60003fa6270 */
[--C-:B------:R-:W-:Y:S01]  /*a550*/  @!P2 IMAD.IADD R82, R82, 0x1, -R39.reuse ;  /* 0x000000015252a824 */ /* 0x100fe200078e0a27 */
[C---:B------:R-:W-:Y:S01]  /*a560*/  ISETP.GT.U32.AND P2, PT, R39.reuse, R58, PT ;  /* 0x0000003a2700720c */ /* 0x040fe20003f44070 */
[--C-:B------:R-:W-:Y:S01]  /*a570*/  @!P0 IMAD.IADD R54, R54, 0x1, -R39.reuse ;  /* 0x0000000136368824 */ /* 0x100fe200078e0a27 */
[----:B------:R-:W-:Y:S01]  /*a580*/  ISETP.GT.U32.AND P0, PT, R39, R70, PT ;  /* 0x000000462700720c */ /* 0x000fe20003f04070 */
[--C-:B------:R-:W-:Y:S01]  /*a590*/  @!P6 IMAD.IADD R74, R74, 0x1, -R39.reuse ;  /* 0x000000014a4ae824 */ /* 0x100fe200078e0a27 */
[----:B------:R-:W-:Y:S01]  /*a5a0*/  ISETP.GE.AND P6, PT, R142, RZ, PT ;  /* 0x000000ff8e00720c */ /* 0x000fe20003fc6270 */
[----:B------:R-:W-:Y:S01]  /*a5b0*/  @!P4 IMAD.IADD R62, R62, 0x1, -R39 ;  /* 0x000000013e3ec824 */ /* 0x000fe200078e0a27 */
[----:B------:R-:W-:Y:S01]  /*a5c0*/  ISETP.GE.AND P4, PT, R145, RZ, PT ;  /* 0x000000ff9100720c */ /* 0x000fe20003f86270 */
[----:B------:R-:W-:Y:S02]  /*a5d0*/  @!P3 IMAD.MOV R82, RZ, RZ, -R82 ;  /* 0x000000ffff52b224 */ /* 0x000fe400078e0a52 */
[----:B------:R-:W-:Y:S01]  /*a5e0*/  @!P5 IMAD.MOV R86, RZ, RZ, -R86 ;  /* 0x000000ffff56d224 */ /* 0x000fe200078e0a56 */
[----:B------:R-:W-:-:S02]  /*a5f0*/  ISETP.GT.U32.AND P5, PT, R39, R66, PT ;  /* 0x000000422700720c */ /* 0x000fc40003fa4070 */
[----:B------:R-:W-:Y:S01]  /*a600*/  ISETP.GT.U32.AND P3, PT, R39, R62, PT ;  /* 0x0000003e2700720c */ /* 0x000fe20003f64070 */
[--C-:B------:R-:W-:Y:S01]  /*a610*/  @!P2 IMAD.IADD R58, R58, 0x1, -R39.reuse ;  /* 0x000000013a3aa824 */ /* 0x100fe200078e0a27 */
[----:B------:R-:W-:Y:S01]  /*a620*/  ISETP.GE.AND P2, PT, R147, RZ, PT ;  /* 0x000000ff9300720c */ /* 0x000fe20003f46270 */
[----:B------:R-:W-:Y:S01]  /*a630*/  @!P0 IMAD.IADD R70, R70, 0x1, -R39 ;  /* 0x0000000146468824 */ /* 0x000fe200078e0a27 */
[C---:B------:R-:W-:Y:S01]  /*a640*/  ISETP.GT.U32.AND P0, PT, R39.reuse, R48, PT ;  /* 0x000000302700720c */ /* 0x040fe20003f04070 */
[----:B------:R-:W-:Y:S01]  /*a650*/  @!P6 IMAD.MOV R90, RZ, RZ, -R90 ;  /* 0x000000ffff5ae224 */ /* 0x000fe200078e0a5a */
[C---:B------:R-:W-:Y:S01]  /*a660*/  ISETP.GT.U32.AND P6, PT, R39.reuse, R54, PT ;  /* 0x000000362700720c */ /* 0x040fe20003fc4070 */
[----:B------:R-:W-:Y:S01]  /*a670*/  @!P4 IMAD.MOV R78, RZ, RZ, -R78 ;  /* 0x000000ffff4ec224 */ /* 0x000fe200078e0a4e */
[----:B------:R-:W-:-:S03]  /*a680*/  ISETP.GT.U32.AND P4, PT, R39, R58, PT ;  /* 0x0000003a2700720c */ /* 0x000fc60003f84070 */
[--C-:B------:R-:W-:Y:S01]  /*a690*/  @!P5 IMAD.IADD R66, R66, 0x1, -R39.reuse ;  /* 0x000000014242d824 */ /* 0x100fe200078e0a27 */
[C---:B------:R-:W-:Y:S01]  /*a6a0*/  ISETP.GT.U32.AND P5, PT, R39.reuse, R97, PT ;  /* 0x000000612700720c */ /* 0x040fe20003fa4070 */
[--C-:B------:R-:W-:Y:S01]  /*a6b0*/  @!P3 IMAD.IADD R62, R62, 0x1, -R39.reuse ;  /* 0x000000013e3eb824 */ /* 0x100fe200078e0a27 */
[C---:B------:R-:W-:Y:S01]  /*a6c0*/  ISETP.GT.U32.AND P3, PT, R39.reuse, R93, PT ;  /* 0x0000005d2700720c */ /* 0x040fe20003f64070 */
[----:B------:R-:W-:Y:S01]  /*a6d0*/  @!P2 IMAD.MOV R74, RZ, RZ, -R74 ;  /* 0x000000ffff4aa224 */ /* 0x000fe200078e0a4a */
[C---:B------:R-:W-:Y:S01]  /*a6e0*/  ISETP.GT.U32.AND P2, PT, R39.reuse, R51, PT ;  /* 0x000000332700720c */ /* 0x040fe20003f44070 */
[--C-:B------:R-:W-:Y:S01]  /*a6f0*/  @!P0 IMAD.IADD R48, R48, 0x1, -R39.reuse ;  /* 0x0000000130308824 */ /* 0x100fe200078e0a27 */
[----:B------:R-:W-:Y:S01]  /*a700*/  ISETP.GE.AND P0, PT, R152, RZ, PT ;  /* 0x000000ff9800720c */ /* 0x000fe20003f06270 */
[--C-:B------:R-:W-:Y:S01]  /*a710*/  @!P6 IMAD.IADD R54, R54, 0x1, -R39.reuse ;  /* 0x000000013636e824 */ /* 0x100fe200078e0a27 */
[----:B------:R-:W-:Y:S01]  /*a720*/  ISETP.GT.U32.AND P6, PT, R39, R89, PT ;  /* 0x000000592700720c */ /* 0x000fe20003fc4070 */
[----:B------:R-:W-:Y:S01]  /*a730*/  @!P4 IMAD.IADD R58, R58, 0x1, -R39 ;  /* 0x000000013a3ac824 */ /* 0x000fe200078e0a27 */
[----:B------:R-:W-:-:S03]  /*a740*/  ISETP.GE.AND P4, PT, R148, RZ, PT ;  /* 0x000000ff9400720c */ /* 0x000fc60003f86270 */
[--C-:B------:R-:W-:Y:S02]  /*a750*/  @!P5 IMAD.IADD R97, R97, 0x1, -R39.reuse ;  /* 0x000000016161d824 */ /* 0x100fe400078e0a27 */
[--C-:B------:R-:W-:Y:S01]  /*a760*/  @!P3 IMAD.IADD R93, R93, 0x1, -R39.reuse ;  /* 0x000000015d5db824 */ /* 0x100fe200078e0a27 */
[----:B------:R-:W-:Y:S01]  /*a770*/  ISETP.GE.AND P3, PT, R154, RZ, PT ;  /* 0x000000ff9a00720c */ /* 0x000fe20003f66270 */
[--C-:B------:R-:W-:Y:S01]  /*a780*/  @!P2 IMAD.IADD R51, R51, 0x1, -R39.reuse ;  /* 0x000000013333a824 */ /* 0x100fe200078e0a27 */
[----:B------:R-:W-:Y:S01]  /*a790*/  ISETP.GE.AND P2, PT, R151, RZ, PT ;  /* 0x000000ff9700720c */ /* 0x000fe20003f46270 */
[----:B------:R-:W-:Y:S01]  /*a7a0*/  @!P0 IMAD.MOV R62, RZ, RZ, -R62 ;  /* 0x000000ffff3e8224 */ /* 0x000fe200078e0a3e */
[----:B------:R-:W-:Y:S01]  /*a7b0*/  ISETP.GT.U32.AND P0, PT, R39, R97, PT ;  /* 0x000000612700720c */ /* 0x000fe20003f04070 */
[----:B------:R-:W-:Y:S02]  /*a7c0*/  @!P6 IMAD.IADD R89, R89, 0x1, -R39 ;  /* 0x000000015959e824 */ /* 0x000fe400078e0a27 */
[----:B------:R-:W-:Y:S01]  /*a7d0*/  @!P4 IMAD.MOV R70, RZ, RZ, -R70 ;  /* 0x000000ffff46c224 */ /* 0x000fe200078e0a46 */
[----:B------:R-:W-:-:S02]  /*a7e0*/  ISETP.GT.U32.AND P4, PT, R39, R51, PT ;  /* 0x000000332700720c */ /* 0x000fc40003f84070 */
[----:B------:R-:W-:-:S03]  /*a7f0*/  ISETP.GT.U32.AND P6, PT, R39, R89, PT ;  /* 0x000000592700720c */ /* 0x000fc60003fc4070 */
[----:B------:R-:W-:Y:S01]  /*a800*/  @!P3 IMAD.MOV R54, RZ, RZ, -R54 ;  /* 0x000000ffff36b224 */ /* 0x000fe200078e0a36 */
[C---:B------:R-:W-:Y:S01]  /*a810*/  ISETP.GT.U32.AND P3, PT, R39.reuse, R85, PT ;  /* 0x000000552700720c */ /* 0x040fe20003f64070 */
[----:B------:R-:W-:Y:S01]  /*a820*/  @!P2 IMAD.MOV R66, RZ, RZ, -R66 ;  /* 0x000000ffff42a224 */ /* 0x000fe200078e0a42 */
[----:B------:R-:W-:Y:S01]  /*a830*/  ISETP.GT.U32.AND P2, PT, R39, R48, PT ;  /* 0x000000302700720c */ /* 0x000fe20003f44070 */
[--C-:B------:R-:W-:Y:S01]  /*a840*/  @!P0 IMAD.IADD R97, R97, 0x1, -R39.reuse ;  /* 0x0000000161618824 */ /* 0x100fe200078e0a27 */
[----:B------:R-:W-:Y:S02]  /*a850*/  ISETP.GT.U32.AND P0, PT, R39, R73, PT ;  /* 0x000000492700720c */ /* 0x000fe40003f04070 */
[----:B------:R-:W-:Y:S01]  /*a860*/  ISETP.GE.AND P5, PT, R153, RZ, PT ;  /* 0x000000ff9900720c */ /* 0x000fe20003fa6270 */
[--C-:B------:R-:W-:Y:S02]  /*a870*/  @!P4 IMAD.IADD R51, R51, 0x1, -R39.reuse ;  /* 0x000000013333c824 */ /* 0x100fe400078e0a27 */
[----:B------:R-:W-:Y:S01]  /*a880*/  @!P6 IMAD.IADD R89, R89, 0x1, -R39 ;  /* 0x000000015959e824 */ /* 0x000fe200078e0a27 */
[----:B------:R-:W-:-:S02]  /*a890*/  ISETP.GT.U32.AND P6, PT, R39, R69, PT ;  /* 0x000000452700720c */ /* 0x000fc40003fc4070 */
        /* <DEDUP_REMOVED lines=8> */
[----:B------:R-:W-:-:S03]  /*a920*/  ISETP.GT.U32.AND P5, PT, R39, R93, PT ;  /* 0x0000005d2700720c */ /* 0x000fc60003fa4070 */
[--C-:B------:R-:W-:Y:S01]  /*a930*/  @!P6 IMAD.IADD R69, R69, 0x1, -R39.reuse ;  /* 0x000000014545e824 */ /* 0x100fe200078e0a27 */
[----:B------:R-:W-:Y:S01]  /*a940*/  ISETP.GT.U32.AND P6, PT, R39, R85, PT ;  /* 0x000000552700720c */ /* 0x000fe20003fc4070 */
[----:B------:R-:W-:Y:S01]  /*a950*/  @!P4 IMAD.IADD R81, R81, 0x1, -R39 ;  /* 0x000000015151c824 */ /* 0x000fe200078e0a27 */
[----:B------:R-:W-:Y:S01]  /*a960*/  ISETP.GE.AND P4, PT, R160, RZ, PT ;  /* 0x000000ffa000720c */ /* 0x000fe20003f86270 */
[----:B------:R-:W-:-:S03]  /*a970*/  @!P3 IMAD.MOV R48, RZ, RZ, -R48 ;  /* 0x000000ffff30b224 */ /* 0x000fc600078e0a30 */
[----:B------:R-:W-:Y:S01]  /*a980*/  ISETP.GT.U32.AND P3, PT, R39, R81, PT ;  /* 0x000000512700720c */ /* 0x000fe20003f64070 */
[----:B------:R-:W-:Y:S01]  /*a990*/  @!P2 IMAD.IADD R77, R77, 0x1, -R39 ;  /* 0x000000014d4da824 */ /* 0x000fe200078e0a27 */
[----:B------:R-:W-:Y:S01]  /*a9a0*/  ISETP.GE.AND P2, PT, R161, RZ, PT ;  /* 0x000000ffa100720c */ /* 0x000fe20003f46270 */
[----:B------:R-:W-:Y:S01]  /*a9b0*/  @!P0 IMAD.MOV R89, RZ, RZ, -R89 ;  /* 0x000000ffff598224 */ /* 0x000fe200078e0a59 */
[----:B------:R-:W-:Y:S01]  /*a9c0*/  ISETP.GT.U32.AND P0, PT, R39, R65, PT ;  /* 0x000000412700720c */ /* 0x000fe20003f04070 */
[--C-:B------:R-:W-:Y:S01]  /*a9d0*/  @!P5 IMAD.IADD R93, R93, 0x1, -R39.reuse ;  /* 0x000000015d5dd824 */ /* 0x100fe200078e0a27 */
[----:B------:R-:W-:Y:S01]  /*a9e0*/  ISETP.GE.AND P5, PT, R155, RZ, PT ;  /* 0x000000ff9b00720c */ /* 0x000fe20003fa6270 */
[----:B------:R-:W-:Y:S01]  /*a9f0*/  @!P6 IMAD.IADD R85, R85, 0x1, -R39 ;  /* 0x000000015555e824 */ /* 0x000fe200078e0a27 */
[C---:B------:R-:W-:Y:S01]  /*aa00*/  ISETP.GT.U32.AND P6, PT, R39.reuse, R61, PT ;  /* 0x0000003d2700720c */ /* 0x040fe20003fc4070 */
[----:B------:R-:W-:Y:S01]  /*aa10*/  @!P4 IMAD.MOV R97, RZ, RZ, -R97 ;  /* 0x000000ffff61c224 */ /* 0x000fe200078e0a61 */
[----:B------:R-:W-:-:S03]  /*aa20*/  ISETP.GT.U32.AND P4, PT, R39, R77, PT ;  /* 0x0000004d2700720c */ /* 0x000fc60003f84070 */
[----:B------:R-:W-:Y:S01]  /*aa30*/  @!P3 IMAD.IADD R81, R81, 0x1, -R39 ;  /* 0x000000015151b824 */ /* 0x000fe200078e0a27 */
[C---:B------:R-:W-:Y:S01]  /*aa40*/  ISETP.GT.U32.AND P3, PT, R39.reuse, R57, PT ;  /* 0x000000392700720c */ /* 0x040fe20003f64070 */
[----:B------:R-:W-:Y:S01]  /*aa50*/  @!P2 IMAD.MOV R93, RZ, RZ, -R93 ;  /* 0x000000ffff5da224 */ /* 0x000fe200078e0a5d */
[----:B------:R-:W-:Y:S01]  /*aa60*/  ISETP.GT.U32.AND P2, PT, R39, R69, PT ;  /* 0x000000452700720c */ /* 0x000fe20003f44070 */
[----:B------:R-:W-:Y:S01]  /*aa70*/  @!P0 IMAD.IADD R65, R65, 0x1, -R39 ;  /* 0x0000000141418824 */ /* 0x000fe200078e0a27 */
[----:B------:R-:W-:Y:S01]  /*aa80*/  ISETP.GE.AND P0, PT, R116, RZ, PT ;  /* 0x000000ff7400720c */ /* 0x000fe20003f06270 */
[----:B------:R-:W-:Y:S01]  /*aa90*/  @!P5 IMAD.MOV R51, RZ, RZ, -R51 ;  /* 0x000000ffff33d224 */ /* 0x000fe200078e0a33 */
[----:B------:R-:W-:Y:S01]  /*aaa0*/  ISETP.GT.U32.AND P5, PT, R39, R73, PT ;  /* 0x000000492700720c */ /* 0x000fe20003fa4070 */
[----:B------:R-:W-:Y:S01]  /*aab0*/  @!P6 IMAD.IADD R61, R61, 0x1, -R39 ;  /* 0x000000013d3de824 */ /* 0x000fe200078e0a27 */
[----:B------:R-:W-:Y:S01]  /*aac0*/  ISETP.GE.AND P6, PT, R115, RZ, PT ;  /* 0x000000ff7300720c */ /* 0x000fe20003fc6270 */
[----:B------:R-:W-:-:S02]  /*aad0*/  VIADD R149, R0, 0x1c ;  /* 0x0000001c00957836 */ /* 0x000fc40000000000 */
[--C-:B------:R-:W-:Y:S01]  /*aae0*/  @!P4 IMAD.IADD R77, R77, 0x1, -R39.reuse ;  /* 0x000000014d4dc824 */ /* 0x100fe200078e0a27 */
[----:B------:R-:W-:Y:S01]  /*aaf0*/  ISETP.GT.U32.AND P4, PT, R39, R31, PT ;  /* 0x0000001f2700720c */ /* 0x000fe20003f84070 */
[--C-:B------:R-:W-:Y:S01]  /*ab00*/  @!P3 IMAD.IADD R57, R57, 0x1, -R39.reuse ;  /* 0x000000013939b824 */ /* 0x100fe200078e0a27 */
[----:B------:R-:W-:Y:S01]  /*ab10*/  ISETP.GE.AND P3, PT, R114, RZ, PT ;  /* 0x000000ff7200720c */ /* 0x000fe20003f66270 */
[----:B------:R-:W-:Y:S01]  /*ab20*/  @!P2 IMAD.IADD R69, R69, 0x1, -R39 ;  /* 0x000000014545a824 */ /* 0x000fe200078e0a27 */
[----:B------:R-:W-:Y:S01]  /*ab30*/  IABS R41, R149 ;  /* 0x0000009500297213 */ /* 0x000fe20000000000 */
[----:B------:R-:W-:Y:S01]  /*ab40*/  @!P0 IMAD.MOV R77, RZ, RZ, -R77 ;  /* 0x000000ffff4d8224 */ /* 0x000fe200078e0a4d */
[----:B------:R-:W-:Y:S01]  /*ab50*/  ISETP.GE.AND P2, PT, R117, RZ, PT ;  /* 0x000000ff7500720c */ /* 0x000fe20003f46270 */
[----:B------:R-:W-:Y:S01]  /*ab60*/  @!P5 IMAD.IADD R73, R73, 0x1, -R39 ;  /* 0x000000014949d824 */ /* 0x000fe200078e0a27 */
[----:B------:R-:W-:Y:S01]  /*ab70*/  ISETP.GT.U32.AND P0, PT, R39, R57, PT ;  /* 0x000000392700720c */ /* 0x000fe20003f04070 */
[----:B------:R-:W-:-:S02]  /*ab80*/  VIADD R120, R0, 0x24 ;  /* 0x0000002400787836 */ /* 0x000fc40000000000 */
[----:B------:R-:W-:-:S04]  /*ab90*/  IMAD.HI.U32 R32, R40, R41, RZ ;  /* 0x0000002928207227 */ /* 0x000fc800078e00ff */
[----:B------:R-:W-:Y:S01]  /*aba0*/  @!P6 IMAD.MOV R73, RZ, RZ, -R73 ;  /* 0x000000ffff49e224 */ /* 0x000fe200078e0a49 */
[----:B------:R-:W-:Y:S01]  /*abb0*/  ISETP.GT.U32.AND P6, PT, R39, R30, PT ;  /* 0x0000001e2700720c */ /* 0x000fe20003fc4070 */
[----:B------:R-:W-:Y:S01]  /*abc0*/  IMAD.MOV R32, RZ, RZ, -R32 ;  /* 0x000000ffff207224 */ /* 0x000fe200078e0a20 */
[----:B------:R-:W-:Y:S01]  /*abd0*/  IABS R34, R120 ;  /* 0x0000007800227213 */ /* 0x000fe20000000000 */
[----:B------:R-:W-:Y:S01]  /*abe0*/  @!P4 IMAD.IADD R31, R31, 0x1, -R39 ;  /* 0x000000011f1fc824 */ /* 0x000fe200078e0a27 */
[C---:B------:R-:W-:Y:S01]  /*abf0*/  ISETP.GT.U32.AND P4, PT, R39.reuse, R61, PT ;  /* 0x0000003d2700720c */ /* 0x040fe20003f84070 */
[----:B------:R-:W-:Y:S01]  /*ac00*/  @!P3 IMAD.MOV R69, RZ, RZ, -R69 ;  /* 0x000000ffff45b224 */ /* 0x000fe200078e0a45 */
[C---:B------:R-:W-:Y:S01]  /*ac10*/  ISETP.GT.U32.AND P3, PT, R39.reuse, R28, PT ;  /* 0x0000001c2700720c */ /* 0x040fe20003f64070 */
[----:B------:R-:W-:Y:S02]  /*ac20*/  IMAD R41, R39, R32, R41 ;  /* 0x0000002027297224 */ /* 0x000fe400078e0229 */
[----:B------:R-:W-:-:S04]  /*ac30*/  IMAD.HI.U32 R32, R40, R34, RZ ;  /* 0x0000002228207227 */ /* 0x000fc800078e00ff */
[----:B------:R-:W-:Y:S01]  /*ac40*/  @!P2 IMAD.MOV R81, RZ, RZ, -R81 ;  /* 0x000000ffff51a224 */ /* 0x000fe200078e0a51 */
[----:B------:R-:W-:Y:S01]  /*ac50*/  ISETP.GT.U32.AND P2, PT, R39, R31, PT ;  /* 0x0000001f2700720c */ /* 0x000fe20003f44070 */
[--C-:B------:R-:W-:Y:S01]  /*ac60*/  @!P0 IMAD.IADD R57, R57, 0x1, -R39.reuse ;  /* 0x0000000139398824 */ /* 0x100fe200078e0a27 */
[----:B------:R-:W-:Y:S01]  /*ac70*/  ISETP.GE.AND P0, PT, R109, RZ, PT ;  /* 0x000000ff6d00720c */ /* 0x000fe20003f06270 */
[----:B------:R-:W-:Y:S01]  /*ac80*/  IMAD.MOV R32, RZ, RZ, -R32 ;  /* 0x000000ffff207224 */ /* 0x000fe200078e0a20 */
[----:B------:R-:W-:Y:S01]  /*ac90*/  IABS R33, R13 ;  /* 0x0000000d00217213 */ /* 0x000fe20000000000 */
[----:B------:R-:W-:Y:S02]  /*aca0*/  IMAD.MOV.U32 R162, RZ, RZ, R106 ;  /* 0x000000ffffa27224 */ /* 0x000fe400078e006a */
[----:B------:R-:W-:Y:S01]  /*acb0*/  @!P6 IMAD.IADD R30, R30, 0x1, -R39 ;  /* 0x000000011e1ee824 */ /* 0x000fe200078e0a27 */
[----:B------:R-:W-:Y:S01]  /*acc0*/  ISETP.GE.AND P6, PT, R4, RZ, PT ;  /* 0x000000ff0400720c */ /* 0x000fe20003fc6270 */
[----:B------:R-:W-:Y:S01]  /*acd0*/  IMAD R34, R39, R32, R34 ;  /* 0x0000002027227224 */ /* 0x000fe200078e0222 */
[----:B------:R-:W-:Y:S01]  /*ace0*/  ISETP.GE.AND P5, PT, R162, RZ, PT ;  /* 0x000000ffa200720c */ /* 0x000fe20003fa6270 */
[----:B------:R-:W-:-:S04]  /*acf0*/  IMAD.HI.U32 R32, R40, R33, RZ ;  /* 0x0000002128207227 */ /* 0x000fc800078e00ff */
[--C-:B------:R-:W-:Y:S02]  /*ad00*/  @!P4 IMAD.IADD R61, R61, 0x1, -R39.reuse ;  /* 0x000000013d3dc824 */ /* 0x100fe400078e0a27 */
[--C-:B------:R-:W-:Y:S01]  /*ad10*/  @!P3 IMAD.IADD R28, R28, 0x1, -R39.reuse ;  /* 0x000000011c1cb824 */ /* 0x100fe200078e0a27 */
[----:B------:R-:W-:Y:S01]  /*ad20*/  STL [R1+0x8d0], R149 ;  /* 0x0008d09501007387 */ /* 0x000fe20000100800 */
[----:B------:R-:W-:Y:S01]  /*ad30*/  IMAD.MOV R32, RZ, RZ, -R32 ;  /* 0x000000ffff207224 */ /* 0x000fe200078e0a20 */
[----:B------:R-:W-:Y:S01]  /*ad40*/  ISETP.GT.U32.AND P3, PT, R39, R30, PT ;  /* 0x0000001e2700720c */ /* 0x000fe20003f64070 */
[----:B------:R-:W-:Y:S01]  /*ad50*/  @!P2 IMAD.IADD R31, R31, 0x1, -R39 ;  /* 0x000000011f1fa824 */ /* 0x000fe200078e0a27 */
[----:B------:R-:W-:Y:S01]  /*ad60*/  STL [R1+0xba4], R149 ;  /* 0x000ba49501007387 */ /* 0x000fe20000100800 */
[----:B------:R-:W-:Y:S01]  /*ad70*/  @!P0 IMAD.MOV R61, RZ, RZ, -R61 ;  /* 0x000000ffff3d8224 */ /* 0x000fe200078e0a3d */
[----:B------:R-:W-:Y:S02]  /*ad80*/  ISETP.GE.AND P2, PT, R108, RZ, PT ;  /* 0x000000ff6c00720c */ /* 0x000fe40003f46270 */
[C---:B------:R-:W-:Y:S01]  /*ad90*/  ISETP.GT.U32.AND P0, PT, R39.reuse, R28, PT ;  /* 0x0000001c2700720c */ /* 0x040fe20003f04070 */
[----:B------:R-:W-:Y:S01]  /*ada0*/  STL [R1+0xba8], R41 ;  /* 0x000ba82901007387 */ /* 0x000fe20000100800 */
[----:B------:R-:W-:-:S03]  /*adb0*/  IMAD R33, R39, R32, R33 ;  /* 0x0000002027217224 */ /* 0x000fc600078e0221 */
[----:B------:R-:W-:Y:S01]  /*adc0*/  STL [R1+0x8c0], R120 ;  /* 0x0008c07801007387 */ /* 0x000fe20000100800 */
[----:B------:R-:W-:Y:S01]  /*add0*/  @!P6 IMAD.MOV R31, RZ, RZ, -R31 ;  /* 0x000000ffff1fe224 */ /* 0x000fe200078e0a1f */
[----:B------:R-:W-:Y:S02]  /*ade0*/  ISETP.GE.AND P6, PT, R2, RZ, PT ;  /* 0x000000ff0200720c */ /* 0x000fe40003fc6270 */
[----:B------:R-:W-:Y:S01]  /*adf0*/  STL [R1+0xbac], R120 ;  /* 0x000bac7801007387 */ /* 0x000fe20000100800 */
[----:B------:R-:W-:-:S03]  /*ae00*/  IABS R32, R22 ;  /* 0x0000001600207213 */ /* 0x000fc60000000000 */
[----:B------:R-:W-:Y:S01]  /*ae10*/  STL [R1+0xbb0], R34 ;  /* 0x000bb02201007387 */ /* 0x000fe20000100800 */
[----:B------:R-:W-:-:S03]  /*ae20*/  @!P5 IMAD.MOV R85, RZ, RZ, -R85 ;  /* 0x000000ffff55d224 */ /* 0x000fc600078e0a55 */
[----:B------:R-:W-:Y:S01]  /*ae30*/  STL [R1+0x8cc], R13 ;  /* 0x0008cc0d01007387 */ /* 0x000fe20000100800 */
[----:B------:R-:W-:-:S03]  /*ae40*/  ISETP.GT.U32.AND P5, PT, R39, R65, PT ;  /* 0x000000412700720c */ /* 0x000fc60003fa4070 */
[----:B------:R-:W-:Y:S04]  /*ae50*/  STL [R1+0xbb4], R13 ;  /* 0x000bb40d01007387 */ /* 0x000fe80000100800 */
[----:B------:R-:W-:Y:S04]  /*ae60*/  STL [R1+0xbb8], R33 ;  /* 0x000bb82101007387 */ /* 0x000fe80000100800 */
[----:B------:R2:W-:Y:S01]  /*ae70*/  STL [R1+0xbbc], R0 ;  /* 0x000bbc0001007387 */ /* 0x0005e20000100800 */
[----:B------:R-:W-:Y:S01]  /*ae80*/  IMAD.HI.U32 R106, R40, R32, RZ ;  /* 0x00000020286a7227 */ /* 0x000fe200078e00ff */
[----:B------:R-:W-:-:S03]  /*ae90*/  LOP3.LUT R5, RZ, R29, RZ, 0x33, !PT ;  /* 0x0000001dff057212 */ /* 0x000fc600078e33ff */
[----:B------:R-:W-:Y:S02]  /*aea0*/  @!P2 IMAD.MOV R57, RZ, RZ, -R57 ;  /* 0x000000ffff39a224 */ /* 0x000fe400078e0a39 */
[----:B--2---:R-:W-:Y:S01]  /*aeb0*/  VIADD R0, R12, 0x7f ;  /* 0x0000007f0c007836 */ /* 0x004fe20000000000 */
[----:B------:R-:W-:Y:S01]  /*aec0*/  ISETP.GE.AND P2, PT, R3, RZ, PT ;  /* 0x000000ff0300720c */ /* 0x000fe20003f46270 */
[--C-:B------:R-:W-:Y:S01]  /*aed0*/  @!P3 IMAD.IADD R30, R30, 0x1, -R39.reuse ;  /* 0x000000011e1eb824 */ /* 0x100fe200078e0a27 */
[----:B------:R-:W-:Y:S01]  /*aee0*/  ISETP.NE.AND P3, PT, R29, RZ, PT ;  /* 0x000000ff1d00720c */ /* 0x000fe20003f65270 */
[--C-:B------:R-:W-:Y:S01]  /*aef0*/  @!P0 IMAD.IADD R28, R28, 0x1, -R39.reuse ;  /* 0x000000011c1c8824 */ /* 0x100fe200078e0a27 */
[----:B------:R-:W-:Y:S01]  /*af00*/  ISETP.GT.AND P0, PT, R0, 0x7f, PT ;  /* 0x0000007f0000780c */ /* 0x000fe20003f04270 */
[----:B------:R-:W-:Y:S01]  /*af10*/  IMAD.MOV R106, RZ, RZ, -R106 ;  /* 0x000000ffff6a7224 */ /* 0x000fe200078e0a6a */
[----:B------:R-:W-:Y:S01]  /*af20*/  SEL R103, R5, R103, !P3 ;  /* 0x0000006705677207 */ /* 0x000fe20005800000 */
[----:B------:R-:W-:Y:S01]  /*af30*/  @!P6 IMAD.MOV R28, RZ, RZ, -R28 ;  /* 0x000000ffff1ce224 */ /* 0x000fe200078e0a1c */
[----:B------:R-:W-:Y:S01]  /*af40*/  ISETP.LT.AND P0, PT, R107, R12, P0 ;  /* 0x0000000c6b00720c */ /* 0x000fe20000701270 */
[----:B------:R-:W-:Y:S01]  /*af50*/  IMAD R32, R39, R106, R32 ;  /* 0x0000006a27207224 */ /* 0x000fe200078e0220 */
[----:B------:R-:W-:Y:S01]  /*af60*/  SEL R107, R5, R46, !P3 ;  /* 0x0000002e056b7207 */ /* 0x000fe20005800000 */
[----:B------:R-:W-:Y:S01]  /*af70*/  @!P5 IMAD.IADD R65, R65, 0x1, -R39 ;  /* 0x000000014141d824 */ /* 0x000fe200078e0a27 */
[----:B------:R-:W-:Y:S01]  /*af80*/  STL [R1+0x8c8], R22 ;  /* 0x0008c81601007387 */ /* 0x000fe20000100800 */
[----:B------:R-:W-:Y:S01]  /*af90*/  ISETP.GE.AND P5, PT, R113, RZ, PT ;  /* 0x000000ff7100720c */ /* 0x000fe20003fa6270 */
[----:B------:R-:W-:Y:S01]  /*afa0*/  IMAD R103, R103, UR11, RZ ;  /* 0x0000000b67677c24 */ /* 0x000fe2000f8e02ff */
[C---:B------:R-:W-:Y:S01]  /*afb0*/  SEL R116, R5.reuse, R28, !P3 ;  /* 0x0000001c05747207 */ /* 0x040fe20005800000 */
[----:B------:R-:W-:Y:S01]  /*afc0*/  STL [R1+0xbc0], R22 ;  /* 0x000bc01601007387 */ /* 0x000fe20000100800 */
[----:B------:R-:W-:Y:S01]  /*afd0*/  SEL R96, R5, R96, !P3 ;  /* 0x0000006005607207 */ /* 0x000fe20005800000 */
[----:B------:R-:W-:Y:S01]  /*afe0*/  IMAD R28, R107, UR11, RZ ;  /* 0x0000000b6b1c7c24 */ /* 0x000fe2000f8e02ff */
[C---:B------:R-:W-:Y:S01]  /*aff0*/  SEL R29, R5.reuse, R100, !P3 ;  /* 0x00000064051d7207 */ /* 0x040fe20005800000 */
[----:B------:R-:W-:Y:S01]  /*b000*/  STL [R1+0xbc4], R40 ;  /* 0x000bc42801007387 */ /* 0x000fe20000100800 */
[----:B------:R-:W-:Y:S01]  /*b010*/  VIADD R106, R12, 0xffffffa8 ;  /* 0xffffffa80c6a7836 */ /* 0x000fe20000000000 */
[----:B------:R-:W-:-:S02]  /*b020*/  SEL R92, R5, R92, !P3 ;  /* 0x0000005c055c7207 */ /* 0x000fc40005800000 */
[----:B------:R-:W-:Y:S01]  /*b030*/  STL [R1+0xbc8], R32 ;  /* 0x000bc82001007387 */ /* 0x000fe20000100800 */
[C---:B------:R-:W-:Y:S01]  /*b040*/  SEL R99, R5.reuse, R99, !P3 ;  /* 0x0000006305637207 */ /* 0x040fe20005800000 */
[----:B------:R-:W-:Y:S01]  /*b050*/  @!P2 IMAD.MOV R30, RZ, RZ, -R30 ;  /* 0x000000ffff1ea224 */ /* 0x000fe200078e0a1e */
[----:B------:R-:W-:Y:S01]  /*b060*/  SEL R95, R5, R95, !P3 ;  /* 0x0000005f055f7207 */ /* 0x000fe20005800000 */
[----:B------:R-:W-:Y:S01]  /*b070*/  STL [R1+0xbcc], R12 ;  /* 0x000bcc0c01007387 */ /* 0x000fe20000100800 */
[----:B------:R-:W-:-:S03]  /*b080*/  IADD3 R26, P2, PT, R103, R38, RZ ;  /* 0x00000026671a7210 */ /* 0x000fc60007f5e0ff */
[----:B------:R-:W-:Y:S01]  /*b090*/  STL [R1+0xbd0], R5 ;  /* 0x000bd00501007387 */ /* 0x000fe20000100800 */
[----:B------:R-:W-:Y:S01]  /*b0a0*/  IADD3 R0, P6, PT, R28, R38, RZ ;  /* 0x000000261c007210 */ /* 0x000fe20007fde0ff */
[----:B------:R-:W-:Y:S01]  /*b0b0*/  IMAD R29, R29, UR5, RZ ;  /* 0x000000051d1d7c24 */ /* 0x000fe2000f8e02ff */
[----:B------:R-:W-:Y:S01]  /*b0c0*/  ISETP.GE.U32.AND P4, PT, R106, 0x7fffff29, PT ;  /* 0x7fffff296a00780c */ /* 0x000fe20003f86070 */
[----:B------:R-:W-:Y:S01]  /*b0d0*/  STL [R1+0xbd4], R107 ;  /* 0x000bd46b01007387 */ /* 0x000fe20000100800 */
[C---:B------:R-:W-:Y:S01]  /*b0e0*/  VIADD R106, R12.reuse, 0xffffffa0 ;  /* 0xffffffa00c6a7836 */ /* 0x040fe20000000000 */
[C---:B------:R-:W-:Y:S01]  /*b0f0*/  SEL R109, R5.reuse, R101, !P3 ;  /* 0x00000065056d7207 */ /* 0x040fe20005800000 */
[----:B------:R-:W-:Y:S01]  /*b100*/  @!P5 IMAD.MOV R65, RZ, RZ, -R65 ;  /* 0x000000ffff41d224 */ /* 0x000fe200078e0a41 */
[----:B------:R-:W-:Y:S01]  /*b110*/  STL [R1+0xbd8], R96 ;  /* 0x000bd86001007387 */ /* 0x000fe20000100800 */
[C---:B------:R-:W-:Y:S01]  /*b120*/  SEL R101, R5.reuse, R43, !P3 ;  /* 0x0000002b05657207 */ /* 0x040fe20005800000 */
[----:B------:R-:W-:Y:S01]  /*b130*/  VIADD R117, R12, 0xffffff98 ;  /* 0xffffff980c757836 */ /* 0x000fe20000000000 */
[C---:B------:R-:W-:Y:S01]  /*b140*/  SEL R115, R5.reuse, R30, !P3 ;  /* 0x0000001e05737207 */ /* 0x040fe20005800000 */
[----:B------:R-:W-:Y:S01]  /*b150*/  STL [R1+0xbdc], R92 ;  /* 0x000bdc5c01007387 */ /* 0x000fe20000100800 */
[----:B------:R-:W-:Y:S01]  /*b160*/  SEL R43, R5, R88, !P3 ;  /* 0x00000058052b7207 */ /* 0x000fe20005800000 */
[----:B------:R-:W-:Y:S01]  /*b170*/  IMAD R30, R96, UR16, RZ ;  /* 0x00000010601e7c24 */ /* 0x000fe2000f8e02ff */
[----:B------:R-:W-:Y:S01]  /*b180*/  LEA.HI.X.SX32 R42, R103, R35, 0x1, P2 ;  /* 0x00000023672a7211 */ /* 0x000fe200010f0eff */
[----:B------:R-:W-:Y:S01]  /*b190*/  STL [R1+0xbe0], R99 ;  /* 0x000be06301007387 */ /* 0x000fe20000100800 */
[----:B------:R-:W-:Y:S01]  /*b1a0*/  SEL R113, R5, R102, !P3 ;  /* 0x0000006605717207 */ /* 0x000fe20005800000 */
[----:B------:R-:W2:Y:S02]  /*b1b0*/  LDCU UR5, c[0x0][0x3b0] ;  /* 0x00007600ff0577ac */ /* 0x000ea40008000800 */
[----:B------:R-:W-:Y:S01]  /*b1c0*/  STL [R1+0xbe4], R95 ;  /* 0x000be45f01007387 */ /* 0x000fe20000100800 */
[----:B------:R-:W-:-:S03]  /*b1d0*/  ISETP.GE.U32.AND P5, PT, R106, 0x7fffff21, PT ;  /* 0x7fffff216a00780c */ /* 0x000fc60003fa6070 */
[----:B------:R-:W-:Y:S01]  /*b1e0*/  STL [R1+0x128], R26 ;  /* 0x0001281a01007387 */ /* 0x000fe20000100800 */
[----:B------:R-:W-:-:S03]  /*b1f0*/  SEL R102, R5, R44, !P3 ;  /* 0x0000002c05667207 */ /* 0x000fc60005800000 */
[----:B------:R3:W-:Y:S01]  /*b200*/  STL [R1+0x168], R0 ;  /* 0x0001680001007387 */ /* 0x0007e20000100800 */
[----:B------:R-:W-:Y:S01]  /*b210*/  SEL R100, R5, R57, !P3 ;  /* 0x0000003905647207 */ /* 0x000fe20005800000 */
[----:B------:R-:W-:Y:S01]  /*b220*/  IMAD R57, R95, UR17, RZ ;  /* 0x000000115f397c24 */ /* 0x000fe2000f8e02ff */
[C---:B------:R-:W-:Y:S01]  /*b230*/  SEL R114, R5.reuse, R31, !P3 ;  /* 0x0000001f05727207 */ /* 0x040fe20005800000 */
[----:B------:R-:W-:Y:S01]  /*b240*/  IMAD R31, R92, UR21, RZ ;  /* 0x000000155c1f7c24 */ /* 0x000fe2000f8e02ff */
[----:B------:R-:W-:Y:S01]  /*b250*/  SEL R106, R5, R45, !P3 ;  /* 0x0000002d056a7207 */ /* 0x000fe20005800000 */
[----:B------:R-:W-:Y:S01]  /*b260*/  IMAD R43, R43, UR25, RZ ;  /* 0x000000192b2b7c24 */ /* 0x000fe2000f8e02ff */
[----:B------:R-:W-:Y:S02]  /*b270*/  SEL R44, R5, R84, !P3 ;  /* 0x00000054052c7207 */ /* 0x000fe40005800000 */
[----:B---3--:R-:W-:Y:S01]  /*b280*/  IADD3 R0, P2, PT, R29, R38, RZ ;  /* 0x000000261d007210 */ /* 0x008fe20007f5e0ff */
[----:B------:R3:W-:Y:S01]  /*b290*/  STL [R1+0xbe8], R103 ;  /* 0x000be86701007387 */ /* 0x0007e20000100800 */
[----:B------:R-:W-:-:S02]  /*b2a0*/  LEA.HI.X.SX32 R2, R28, R35, 0x1, P6 ;  /* 0x000000231c027211 */ /* 0x000fc400030f0eff */
[C---:B------:R-:W-:Y:S01]  /*b2b0*/  SEL R45, R5.reuse, R80, !P3 ;  /* 0x00000050052d7207 */ /* 0x040fe20005800000 */
[----:B------:R-:W-:Y:S01]  /*b2c0*/  STL [R1+0x124], R42 ;  /* 0x0001242a01007387 */ /* 0x000fe20000100800 */
[----:B------:R-:W-:Y:S01]  /*b2d0*/  IADD3 R95, P6, PT, R30, R38, RZ ;  /* 0x000000261e5f7210 */ /* 0x000fe20007fde0ff */
[----:B------:R-:W-:Y:S02]  /*b2e0*/  IMAD R44, R44, UR29, RZ ;  /* 0x0000001d2c2c7c24 */ /* 0x000fe4000f8e02ff */
[----:B------:R4:W-:Y:S01]  /*b2f0*/  STL [R1+0x1a8], R0 ;  /* 0x0001a80001007387 */ /* 0x0009e20000100800 */
[----:B------:R-:W-:Y:S01]  /*b300*/  SEL R108, R5, R47, !P3 ;  /* 0x0000002f056c7207 */ /* 0x000fe20005800000 */
[----:B------:R-:W-:Y:S01]  /*b310*/  IMAD R45, R45, UR33, RZ ;  /* 0x000000212d2d7c24 */ /* 0x000fe2000f8e02ff */
[----:B------:R-:W-:Y:S02]  /*b320*/  SEL R46, R5, R76, !P3 ;  /* 0x0000004c052e7207 */ /* 0x000fe40005800000 */
[----:B---3--:R-:W-:-:S02]  /*b330*/  LEA.HI.X.SX32 R103, R30, R35, 0x1, P6 ;  /* 0x000000231e677211 */ /* 0x008fc400030f0eff */
[----:B------:R-:W-:Y:S02]  /*b340*/  SEL R47, R5, R72, !P3 ;  /* 0x00000048052f7207 */ /* 0x000fe40005800000 */
[-C--:B----4-:R-:W-:Y:S02]  /*b350*/  LEA.HI.X.SX32 R0, R29, R35.reuse, 0x1, P2 ;  /* 0x000000231d007211 */ /* 0x090fe400010f0eff */
[-C--:B------:R-:W-:Y:S02]  /*b360*/  IADD3 R92, P2, PT, R31, R38.reuse, RZ ;  /* 0x000000261f5c7210 */ /* 0x080fe40007f5e0ff */
[----:B------:R-:W-:Y:S02]  /*b370*/  IADD3 R107, P6, PT, R43, R38, RZ ;  /* 0x000000262b6b7210 */ /* 0x000fe40007fde0ff */
[----:B------:R-:W-:Y:S01]  /*b380*/  SEL R80, R5, R54, !P3 ;  /* 0x0000003605507207 */ /* 0x000fe20005800000 */
[----:B------:R-:W-:Y:S01]  /*b390*/  IMAD R54, R99, UR12, RZ ;  /* 0x0000000c63367c24 */ /* 0x000fe2000f8e02ff */
[----:B------:R-:W-:Y:S01]  /*b3a0*/  SEL R72, R5, R68, !P3 ;  /* 0x0000004405487207 */ /* 0x000fe20005800000 */
[----:B------:R-:W-:Y:S01]  /*b3b0*/  IMAD R46, R46, UR37, RZ ;  /* 0x000000252e2e7c24 */ /* 0x000fe2000f8e02ff */
[----:B------:R-:W-:Y:S01]  /*b3c0*/  LEA.HI.X.SX32 R99, R31, R35, 0x1, P2 ;  /* 0x000000231f637211 */ /* 0x000fe200010f0eff */
[----:B------:R-:W-:Y:S01]  /*b3d0*/  IMAD R47, R47, UR41, RZ ;  /* 0x000000292f2f7c24 */ /* 0x000fe2000f8e02ff */
[----:B------:R-:W-:-:S02]  /*b3e0*/  SEL R68, R5, R64, !P3 ;  /* 0x0000004005447207 */ /* 0x000fc40005800000 */
[----:B------:R-:W-:Y:S01]  /*b3f0*/  LEA.HI.X.SX32 R96, R43, R35, 0x1, P6 ;  /* 0x000000232b607211 */ /* 0x000fe200030f0eff */
[----:B------:R-:W-:Y:S01]  /*b400*/  STL [R1+0x164], R2 ;  /* 0x0001640201007387 */ /* 0x000fe20000100800 */
[----:B------:R-:W-:Y:S02]  /*b410*/  IADD3 R12, P2, PT, R44, R38, RZ ;  /* 0x000000262c0c7210 */ /* 0x000fe40007f5e0ff */
[C---:B------:R-:W-:Y:S02]  /*b420*/  SEL R53, R5.reuse, R53, !P3 ;  /* 0x0000003505357207 */ /* 0x040fe40005800000 */
[C---:B------:R-:W-:Y:S02]  /*b430*/  SEL R91, R5.reuse, R91, !P3 ;  /* 0x0000005b055b7207 */ /* 0x040fe40005800000 */
[C---:B------:R-:W-:Y:S02]  /*b440*/  SEL R87, R5.reuse, R87, !P3 ;  /* 0x0000005705577207 */ /* 0x040fe40005800000 */
[----:B------:R-:W-:-:S02]  /*b450*/  SEL R83, R5, R83, !P3 ;  /* 0x0000005305537207 */ /* 0x000fc40005800000 */
[C---:B------:R-:W-:Y:S02]  /*b460*/  SEL R79, R5.reuse, R79, !P3 ;  /* 0x0000004f054f7207 */ /* 0x040fe40005800000 */
[C---:B------:R-:W-:Y:S02]  /*b470*/  SEL R75, R5.reuse, R75, !P3 ;  /* 0x0000004b054b7207 */ /* 0x040fe40005800000 */
        /* <DEDUP_REMOVED lines=29> */
[----:B------:R-:W-:Y:S01]  /*b650*/  SEL R61, R5, R61, !P3 ;  /* 0x0000003d053d7207 */ /* 0x000fe20005800000 */
[----:B------:R-:W-:Y:S01]  /*b660*/  IMAD R113, R113, UR11, RZ ;  /* 0x0000000b71717c24 */ /* 0x000fe2000f8e02ff */
[----:B------:R-:W-:Y:S01]  /*b670*/  SEL R64, R5, R60, !P3 ;  /* 0x0000003c05407207 */ /* 0x000fe20005800000 */
[----:B------:R-:W-:Y:S01]  /*b680*/  IMAD R106, R106, UR11, RZ ;  /* 0x0000000b6a6a7c24 */ /* 0x000fe2000f8e02ff */
[----:B------:R-:W-:Y:S01]  /*b690*/  IADD3 R40, P6, PT, R45, R38, RZ ;  /* 0x000000262d287210 */ /* 0x000fe20007fde0ff */
[----:B------:R-:W-:Y:S01]  /*b6a0*/  IMAD R109, R109, UR11, RZ ;  /* 0x0000000b6d6d7c24 */ /* 0x000fe2000f8e02ff */
[C---:B------:R-:W-:Y:S01]  /*b6b0*/  SEL R60, R5.reuse, R56, !P3 ;  /* 0x00000038053c7207 */ /* 0x040fe20005800000 */
[----:B------:R3:W-:Y:S01]  /*b6c0*/  STL [R1+0x1a4], R0 ;  /* 0x0001a40001007387 */ /* 0x0007e20000100800 */
[----:B------:R-:W-:Y:S01]  /*b6d0*/  SEL R56, R5, R50, !P3 ;  /* 0x0000003205387207 */ /* 0x000fe20005800000 */
[----:B------:R-:W-:Y:S01]  /*b6e0*/  IMAD R48, R72, UR45, RZ ;  /* 0x0000002d48307c24 */ /* 0x000fe2000f8e02ff */
[-C--:B------:R-:W-:Y:S01]  /*b6f0*/  LEA.HI.X.SX32 R5, R44, R35.reuse, 0x1, P2 ;  /* 0x000000232c057211 */ /* 0x080fe200010f0eff */
[----:B------:R-:W-:Y:S01]  /*b700*/  IMAD R49, R68, UR49, RZ ;  /* 0x0000003144317c24 */ /* 0x000fe2000f8e02ff */
[-C--:B------:R-:W-:Y:S01]  /*b710*/  LEA.HI.X.SX32 R32, R45, R35.reuse, 0x1, P6 ;  /* 0x000000232d207211 */ /* 0x080fe200030f0eff */
[----:B------:R-:W-:Y:S01]  /*b720*/  IMAD R102, R102, UR11, RZ ;  /* 0x0000000b66667c24 */ /* 0x000fe2000f8e02ff */
[CC--:B------:R-:W-:Y:S01]  /*b730*/  IADD3 R13, P6, PT, R47.reuse, R38.reuse, RZ ;  /* 0x000000262f0d7210 */ /* 0x0c0fe20007fde0ff */
[----:B------:R-:W-:Y:S01]  /*b740*/  IMAD R30, R80, UR59, RZ ;  /* 0x0000003b501e7c24 */ /* 0x000fe2000f8e02ff */
[----:B------:R-:W-:Y:S01]  /*b750*/  PRMT R23, RZ, 0x7610, R23 ;  /* 0x00007610ff177816 */ /* 0x000fe20000000017 */
[----:B------:R-:W-:Y:S01]  /*b760*/  IMAD R108, R108, UR11, RZ ;  /* 0x0000000b6c6c7c24 */ /* 0x000fe2000f8e02ff */
[-C--:B---3--:R-:W-:Y:S01]  /*b770*/  IADD3 R0, P2, PT, R46, R38.reuse, RZ ;  /* 0x000000262e007210 */ /* 0x088fe20007f5e0ff */
[----:B------:R-:W-:Y:S01]  /*b780*/  IMAD R50, R64, UR53, RZ ;  /* 0x0000003540327c24 */ /* 0x000fe2000f8e02ff */
[-C--:B------:R-:W-:Y:S01]  /*b790*/  LEA.HI.X.SX32 R33, R47, R35.reuse, 0x1, P6 ;  /* 0x000000232f217211 */ /* 0x080fe200030f0eff */
[----:B------:R-:W-:Y:S01]  /*b7a0*/  IMAD R101, R101, UR11, RZ ;  /* 0x0000000b65657c24 */ /* 0x000fe2000f8e02ff */
[-C--:B------:R-:W-:Y:S01]  /*b7b0*/  LEA.HI.X.SX32 R22, R46, R35.reuse, 0x1, P2 ;  /* 0x000000232e167211 */ /* 0x080fe200010f0eff */
[----:B------:R-:W-:Y:S01]  /*b7c0*/  IMAD R51, R60, UR57, RZ ;  /* 0x000000393c337c24 */ /* 0x000fe2000f8e02ff */
[CC--:B------:R-:W-:Y:S01]  /*b7d0*/  IADD3 R120, P2, PT, R48.reuse, R38.reuse, RZ ;  /* 0x0000002630787210 */ /* 0x0c0fe20007f5e0ff */
[----:B------:R-:W3:Y:S01]  /*b7e0*/  LDCU UR12, c[0x0][0x3b0] ;  /* 0x00007600ff0c77ac */ /* 0x000ee20008000800 */
[-C--:B------:R-:W-:Y:S01]  /*b7f0*/  IADD3 R149, P6, PT, R49, R38.reuse, RZ ;  /* 0x0000002631957210 */ /* 0x080fe20007fde0ff */
[----:B------:R-:W-:Y:S01]  /*b800*/  IMAD R53, R53, UR61, RZ ;  /* 0x0000003d35357c24 */ /* 0x000fe2000f8e02ff */
[----:B------:R-:W-:Y:S01]  /*b810*/  LEA.HI.X.SX32 R34, R48, R35, 0x1, P2 ;  /* 0x0000002330227211 */ /* 0x000fe200010f0eff */
[----:B------:R-:W-:Y:S01]  /*b820*/  IMAD R56, R56, UR65, RZ ;  /* 0x0000004138387c24 */ /* 0x000fe2000f8e02ff */
[----:B------:R-:W-:-:S02]  /*b830*/  IADD3 R105, P2, PT, R50, R38, RZ ;  /* 0x0000002632697210 */ /* 0x000fc40007f5e0ff */
[-C--:B------:R-:W-:Y:S02]  /*b840*/  LEA.HI.X.SX32 R41, R49, R35.reuse, 0x1, P6 ;  /* 0x0000002331297211 */ /* 0x080fe400030f0eff */
[-C--:B------:R-:W-:Y:S02]  /*b850*/  IADD3 R2, P6, PT, R51, R38.reuse, RZ ;  /* 0x0000002633027210 */ /* 0x080fe40007fde0ff */
[-C--:B------:R-:W-:Y:S02]  /*b860*/  LEA.HI.X.SX32 R104, R50, R35.reuse, 0x1, P2 ;  /* 0x0000002332687211 */ /* 0x080fe400010f0eff */
[-C--:B------:R-:W-:Y:S02]  /*b870*/  IADD3 R4, P2, PT, R53, R38.reuse, RZ ;  /* 0x0000002635047210 */ /* 0x080fe40007f5e0ff */
[----:B------:R-:W-:Y:S02]  /*b880*/  LEA.HI.X.SX32 R3, R51, R35, 0x1, P6 ;  /* 0x0000002333037211 */ /* 0x000fe400030f0eff */
[----:B------:R-:W-:-:S02]  /*b890*/  IADD3 R162, P6, PT, R56, R38, RZ ;  /* 0x0000002638a27210 */ /* 0x000fc40007fde0ff */
[-C--:B------:R-:W-:Y:S01]  /*b8a0*/  LEA.HI.X.SX32 R36, R53, R35.reuse, 0x1, P2 ;  /* 0x0000002335247211 */ /* 0x080fe200010f0eff */
[----:B------:R-:W-:Y:S01]  /*b8b0*/  STL [R1+0x1e8], R95 ;  /* 0x0001e85f01007387 */ /* 0x000fe20000100800 */
[-C--:B------:R-:W-:Y:S02]  /*b8c0*/  IADD3 R161, P2, PT, R113, R38.reuse, RZ ;  /* 0x0000002671a17210 */ /* 0x080fe40007f5e0ff */
[-C--:B------:R-:W-:Y:S01]  /*b8d0*/  LEA.HI.X.SX32 R125, R56, R35.reuse, 0x1, P6 ;  /* 0x00000023387d7211 */ /* 0x080fe200030f0eff */
[----:B------:R4:W-:Y:S01]  /*b8e0*/  STL [R1+0xbec], R95 ;  /* 0x000bec5f01007387 */ /* 0x0009e20000100800 */
[-C--:B------:R-:W-:Y:S01]  /*b8f0*/  IADD3 R160, P6, PT, R106, R38.reuse, RZ ;  /* 0x000000266aa07210 */ /* 0x080fe20007fde0ff */
[----:B------:R-:W-:Y:S01]  /*b900*/  IMAD R91, R91, UR22, RZ ;  /* 0x000000165b5b7c24 */ /* 0x000fe2000f8e02ff */
[-C--:B------:R-:W-:Y:S01]  /*b910*/  LEA.HI.X.SX32 R126, R113, R35.reuse, 0x1, P2 ;  /* 0x00000023717e7211 */ /* 0x080fe200010f0eff */
[----:B------:R-:W-:Y:S01]  /*b920*/  STL [R1+0x240], R92 ;  /* 0x0002405c01007387 */ /* 0x000fe20000100800 */
[-C--:B------:R-:W-:Y:S01]  /*b930*/  IADD3 R130, P2, PT, R54, R38.reuse, RZ ;  /* 0x0000002636827210 */ /* 0x080fe20007f5e0ff */
[----:B------:R-:W-:Y:S01]  /*b940*/  IMAD R87, R87, UR26, RZ ;  /* 0x0000001a57577c24 */ /* 0x000fe2000f8e02ff */
[----:B------:R-:W-:Y:S01]  /*b950*/  LEA.HI.X.SX32 R7, R106, R35, 0x1, P6 ;  /* 0x000000236a077211 */ /* 0x000fe200030f0eff */
[----:B------:R-:W-:Y:S01]  /*b960*/  STL [R1+0x1e4], R103 ;  /* 0x0001e46701007387 */ /* 0x000fe20000100800 */
[----:B------:R-:W-:-:S03]  /*b970*/  IADD3 R155, P6, PT, R57, R38, RZ ;  /* 0x00000026399b7210 */ /* 0x000fc60007fde0ff */
[----:B------:R-:W-:Y:S01]  /*b980*/  STL [R1+0x288], R107 ;  /* 0x0002886b01007387 */ /* 0x000fe20000100800 */
[----:B------:R-:W-:-:S03]  /*b990*/  LEA.HI.X.SX32 R6, R54, R35, 0x1, P2 ;  /* 0x0000002336067211 */ /* 0x000fc600010f0eff */
[----:B------:R-:W-:Y:S01]  /*b9a0*/  STL [R1+0x224], R99 ;  /* 0x0002246301007387 */ /* 0x000fe20000100800 */
[----:B------:R-:W-:-:S03]  /*b9b0*/  IMAD R83, R83, UR30, RZ ;  /* 0x0000001e53537c24 */ /* 0x000fc6000f8e02ff */
[----:B------:R-:W-:Y:S01]  /*b9c0*/  STL [R1+0x2c8], R12 ;  /* 0x0002c80c01007387 */ /* 0x000fe20000100800 */
[----:B------:R-:W-:-:S03]  /*b9d0*/  IADD3 R9, P2, PT, R91, R38, RZ ;  /* 0x000000265b097210 */ /* 0x000fc60007f5e0ff */
[----:B------:R-:W-:Y:S01]  /*b9e0*/  STL [R1+0x284], R96 ;  /* 0x0002846001007387 */ /* 0x000fe20000100800 */
[----:B------:R-:W-:Y:S01]  /*b9f0*/  LEA.HI.X.SX32 R159, R57, R35, 0x1, P6 ;  /* 0x00000023399f7211 */ /* 0x000fe200030f0eff */
[----:B------:R-:W-:Y:S02]  /*ba00*/  IMAD R79, R79, UR34, RZ ;  /* 0x000000224f4f7c24 */ /* 0x000fe4000f8e02ff */
        /* <DEDUP_REMOVED lines=49> */
[----:B------:R-:W-:-:S03]  /*bd20*/  IADD3 R142, P2, PT, R52, R38, RZ ;  /* 0x00000026348e7210 */ /* 0x000fc60007f5e0ff */
[----:B------:R-:W-:Y:S01]  /*bd30*/  STL [R1+0x16c], R7 ;  /* 0x00016c0701007387 */ /* 0x000fe20000100800 */
[----:B------:R-:W-:-:S03]  /*bd40*/  LEA.HI.X.SX32 R144, R55, R35, 0x1, P6 ;  /* 0x0000002337907211 */ /* 0x000fc600030f0eff */
[----:B------:R-:W-:Y:S01]  /*bd50*/  STL [R1+0x1f0], R155 ;  /* 0x0001f09b01007387 */ /* 0x000fe20000100800 */
[----:B------:R-:W-:-:S03]  /*bd60*/  IADD3 R141, P6, PT, R28, R38, RZ ;  /* 0x000000261c8d7210 */ /* 0x000fc60007fde0ff */
[----:B------:R-:W-:Y:S04]  /*bd70*/  STL [R1+0x1ac], R6 ;  /* 0x0001ac0601007387 */ /* 0x000fe80000100800 */
[----:B------:R-:W-:Y:S01]  /*bd80*/  STL [R1+0x250], R9 ;  /* 0x0002500901007387 */ /* 0x000fe20000100800 */
[----:B------:R-:W-:-:S03]  /*bd90*/  LEA.HI.X.SX32 R143, R52, R35, 0x1, P2 ;  /* 0x00000023348f7211 */ /* 0x000fc600010f0eff */
[----:B------:R-:W-:Y:S01]  /*bda0*/  STL [R1+0x1ec], R159 ;  /* 0x0001ec9f01007387 */ /* 0x000fe20000100800 */
[----:B------:R-:W-:Y:S01]  /*bdb0*/  IMAD R98, R98, UR13, RZ ;  /* 0x0000000d62627c24 */ /* 0x000fe2000f8e02ff */
[-C--:B------:R-:W-:Y:S01]  /*bdc0*/  IADD3 R137, P2, PT, R109, R38.reuse, RZ ;  /* 0x000000266d897210 */ /* 0x080fe20007f5e0ff */
[----:B------:R-:W-:Y:S01]  /*bdd0*/  IMAD R94, R94, UR20, RZ ;  /* 0x000000145e5e7c24 */ /* 0x000fe2000f8e02ff */
[----:B------:R-:W-:Y:S01]  /*bde0*/  STL [R1+0x290], R154 ;  /* 0x0002909a01007387 */ /* 0x000fe20000100800 */
[----:B------:R-:W-:Y:S01]  /*bdf0*/  LEA.HI.X.SX32 R10, R28, R35, 0x1, P6 ;  /* 0x000000231c0a7211 */ /* 0x000fe200030f0eff */
[----:B------:R-:W-:Y:S02]  /*be00*/  IMAD R90, R90, UR23, RZ ;  /* 0x000000175a5a7c24 */ /* 0x000fe4000f8e02ff */
[----:B------:R-:W-:Y:S01]  /*be10*/  IMAD R49, R86, UR27, RZ ;  /* 0x0000001b56317c24 */ /* 0x000fe2000f8e02ff */
[----:B------:R-:W-:Y:S01]  /*be20*/  STL [R1+0x24c], R132 ;  /* 0x00024c8401007387 */ /* 0x000fe20000100800 */
[----:B------:R-:W-:Y:S01]  /*be30*/  IADD3 R134, P6, PT, R102, R38, RZ ;  /* 0x0000002666867210 */ /* 0x000fe20007fde0ff */
[----:B------:R-:W-:-:S02]  /*be40*/  IMAD R48, R82, UR31, RZ ;  /* 0x0000001f52307c24 */ /* 0x000fc4000f8e02ff */
[----:B------:R-:W-:Y:S01]  /*be50*/  IMAD R47, R78, UR35, RZ ;  /* 0x000000234e2f7c24 */ /* 0x000fe2000f8e02ff */
[----:B------:R-:W-:Y:S01]  /*be60*/  STL [R1+0x2d0], R11 ;  /* 0x0002d00b01007387 */ /* 0x000fe20000100800 */
[----:B------:R-:W-:Y:S02]  /*be70*/  IMAD R29, R84, UR63, RZ ;  /* 0x0000003f541d7c24 */ /* 0x000fe4000f8e02ff */
        /* <DEDUP_REMOVED lines=10> */
[-C--:B------:R-:W-:Y:S01]  /*bf20*/  LEA.HI.X.SX32 R136, R102, R35.reuse, 0x1, P6 ;  /* 0x0000002366887211 */ /* 0x080fe200030f0eff */
[----:B0-----:R-:W-:Y:S02]  /*bf30*/  IMAD R51, R97, UR14, RZ ;  /* 0x0000000e61337c24 */ /* 0x001fe4000f8e02ff */
[----:B-1----:R-:W-:Y:S01]  /*bf40*/  IMAD R50, R93, UR15, RZ ;  /* 0x0000000f5d327c24 */ /* 0x002fe2000f8e02ff */
[----:B------:R-:W-:Y:S01]  /*bf50*/  STL [R1+0x350], R147 ;  /* 0x0003509301007387 */ /* 0x000fe20000100800 */
[----:B------:R-:W-:Y:S01]  /*bf60*/  IADD3 R128, P6, PT, R94, R38, RZ ;  /* 0x000000265e807210 */ /* 0x000fe20007fde0ff */
[----:B------:R-:W0:Y:S02]  /*bf70*/  LDCU UR13, c[0x0][0x3b0] ;  /* 0x00007600ff0d77ac */ /* 0x000e240008000800 */
[----:B------:R-:W-:Y:S04]  /*bf80*/  STL [R1+0x30c], R152 ;  /* 0x00030c9801007387 */ /* 0x000fe80000100800 */
        /* <DEDUP_REMOVED lines=43> */
[----:B------:R-:W-:Y:S01]  /*c240*/  IMAD R28, R88, UR67, RZ ;  /* 0x00000043581c7c24 */ /* 0x000fe2000f8e02ff */
[----:B------:R-:W-:Y:S02]  /*c250*/  IADD3 R70, P6, PT, R30, R38, RZ ;  /* 0x000000261e467210 */ /* 0x000fe40007fde0ff */
        /* <DEDUP_REMOVED lines=15> */
[----:B------:R-:W2:Y:S01]  /*c350*/  LDL R85, [R1+0x1a8] ;  /* 0x0001a80001557983 */ /* 0x000ea20000100800 */
[----:B------:R-:W-:-:S03]  /*c360*/  LEA.HI.X.SX32 R54, R28, R35, 0x1, P6 ;  /* 0x000000231c367211 */ /* 0x000fc600030f0eff */
[----:B------:R-:W-:Y:S01]  /*c370*/  STL [R1+0x398], R58 ;  /* 0x0003983a01007387 */ /* 0x000fe20000100800 */
[----:B------:R-:W-:-:S03]  /*c380*/  IADD3 R86, P6, PT, R101, R38, RZ ;  /* 0x0000002665567210 */ /* 0x000fc60007fde0ff */
[----:B------:R-:W-:Y:S04]  /*c390*/  STL [R1+0x354], R80 ;  /* 0x0003545001007387 */ /* 0x000fe80000100800 */
[----:B------:R-:W-:Y:S01]  /*c3a0*/  STL [R1+0x3d8], R71 ;  /* 0x0003d84701007387 */ /* 0x000fe20000100800 */
[----:B------:R-:W-:-:S03]  /*c3b0*/  LEA.HI.X.SX32 R56, R108, R35, 0x1, P2 ;  /* 0x000000236c387211 */ /* 0x000fc600010f0eff */
[----:B------:R-:W-:Y:S01]  /*c3c0*/  STL [R1+0x394], R63 ;  /* 0x0003943f01007387 */ /* 0x000fe20000100800 */
[----:B------:R-:W-:-:S03]  /*c3d0*/  IMAD R48, R89, UR24, RZ ;  /* 0x0000001859307c24 */ /* 0x000fc6000f8e02ff */
        /* <DEDUP_REMOVED lines=62> */
[----:B------:R-:W-:-:S03]  /*c7c0*/  LEA.HI.X.SX32 R37, R28, R35, 0x1, P6 ;  /* 0x000000231c257211 */ /* 0x000fc600030f0eff */
[----:B------:R-:W-:Y:S01]  /*c7d0*/  STL [R1+0x3e0], R119 ;  /* 0x0003e07701007387 */ /* 0x000fe20000100800 */
[----:B------:R-:W-:-:S03]  /*c7e0*/  @P0 IMAD.MOV.U32 R28, RZ, RZ, R26 ;  /* 0x000000ffff1c0224 */ /* 0x000fc600078e001a */
[----:B------:R-:W-:Y:S01]  /*c7f0*/  STL [R1+0x39c], R138 ;  /* 0x00039c8a01007387 */ /* 0x000fe20000100800 */
[----:B------:R-:W-:-:S03]  /*c800*/  @P0 IMAD.MOV.U32 R29, RZ, RZ, R42 ;  /* 0x000000ffff1d0224 */ /* 0x000fc600078e002a */
[----:B------:R-:W-:Y:S04]  /*c810*/  STL [R1+0x420], R112 ;  /* 0x0004207001007387 */ /* 0x000fe80000100800 */
[----:B------:R-:W-:Y:S04]  /*c820*/  STL [R1+0x3dc], R123 ;  /* 0x0003dc7b01007387 */ /* 0x000fe80000100800 */
[----:B------:R-:W-:Y:S04]  /*c830*/  STL [R1+0x460], R110 ;  /* 0x0004606e01007387 */ /* 0x000fe80000100800 */
[----:B------:R-:W-:Y:S04]  /*c840*/  STL [R1+0x41c], R118 ;  /* 0x00041c7601007387 */ /* 0x000fe80000100800 */
[----:B------:R-:W-:Y:S04]  /*c850*/  STL [R1+0x4a0], R27 ;  /* 0x0004a01b01007387 */ /* 0x000fe80000100800 */
[----:B------:R-:W-:Y:S04]  /*c860*/  STL [R1+0x45c], R111 ;  /* 0x00045c6f01007387 */ /* 0x000fe80000100800 */
[----:B------:R-:W2:Y:S04]  /*c870*/  LDL.LU R42, [R1+0xbf0] ;  /* 0x000bf000012a7983 */ /* 0x000ea80000300800 */
[----:B------:R-:W-:Y:S04]  /*c880*/  STL [R1+0x49c], R37 ;  /* 0x00049c2501007387 */ /* 0x000fe80000100800 */
[----:B------:R-:W2:Y:S04]  /*c890*/  @P0 LDG.E.U8 R23, desc[UR18][R28.64] ;  /* 0x000000121c170981 */ /* 0x000ea8000c1e1100 */
[----:B------:R-:W3:Y:S04]  /*c8a0*/  LDL R28, [R1+0x164] ;  /* 0x00016400011c7983 */ /* 0x000ee80000100800 */
[----:B------:R-:W3:Y:S01]  /*c8b0*/  LDL R29, [R1+0x168] ;  /* 0x00016800011d7983 */ /* 0x000ee20000100800 */
[----:B------:R-:W-:Y:S01]  /*c8c0*/  IMAD R30, R115, UR64, RZ ;  /* 0x00000040731e7c24 */ /* 0x000fe2000f8e02ff */
[----:B------:R-:W-:-:S04]  /*c8d0*/  PRMT R24, RZ, 0x7610, R24 ;  /* 0x00007610ff187816 */ /* 0x000fc80000000018 */
[----:B------:R-:W-:-:S05]  /*c8e0*/  IADD3 R25, P6, PT, R30, R38, RZ ;  /* 0x000000261e197210 */ /* 0x000fca0007fde0ff */
[----:B------:R-:W-:Y:S04]  /*c8f0*/  STL [R1+0x4e0], R25 ;  /* 0x0004e01901007387 */ /* 0x000fe80000100800 */
[----:B--2---:R1:W-:Y:S01]  /*c900*/  STL [R1+0x60], R23 ;  /* 0x0000601701007387 */ /* 0x0043e20000100800 */
[----:B---3--:R-:W-:-:S04]  /*c910*/  @P0 LOP3.LUT R29, R29, R28, RZ, 0x3c, !PT ;  /* 0x0000001c1d1d0212 */ /* 0x008fc800078e3cff */
[----:B------:R-:W-:-:S04]  /*c920*/  @P0 LOP3.LUT R28, R29, R28, RZ, 0x3c, !PT ;  /* 0x0000001c1d1c0212 */ /* 0x000fc800078e3cff */
[----:B------:R-:W-:-:S05]  /*c930*/  @P0 LOP3.LUT R29, R29, R28, RZ, 0x3c, !PT ;  /* 0x0000001c1d1d0212 */ /* 0x000fca00078e3cff */
[----:B------:R2:W3:Y:S04]  /*c940*/  @P0 LDG.E.U8 R24, desc[UR18][R28.64] ;  /* 0x000000121c180981 */ /* 0x0004e8000c1e1100 */
[----:B------:R-:W3:Y:S01]  /*c950*/  LDL R29, [R1+0x1a4] ;  /* 0x0001a400011d7983 */ /* 0x000ee20000100800 */
[----:B----4-:R-:W-:Y:S01]  /*c960*/  PRMT R95, RZ, 0x7610, R95 ;  /* 0x00007610ff5f7816 */ /* 0x010fe2000000005f */
[----:B--2---:R-:W-:Y:S02]  /*c970*/  @P0 IMAD.MOV.U32 R28, RZ, RZ, R85 ;  /* 0x000000ffff1c0224 */ /* 0x004fe400078e0055 */
[----:B------:R-:W-:Y:S01]  /*c980*/  IMAD R31, R116, UR68, RZ ;  /* 0x00000044741f7c24 */ /* 0x000fe2000f8e02ff */
[----:B------:R-:W-:Y:S02]  /*c990*/  LEA.HI.X.SX32 R26, R30, R35, 0x1, P6 ;  /* 0x000000231e1a7211 */ /* 0x000fe400030f0eff */
[----:B---3--:R-:W2:Y:S02]  /*c9a0*/  @P0 LDG.E.U8 R95, desc[UR18][R28.64] ;  /* 0x000000121c5f0981 */ /* 0x008ea4000c1e1100 */
[----:B-1----:R-:W-:-:S02]  /*c9b0*/  IADD3 R23, P6, PT, R31, R38, RZ ;  /* 0x000000261f177210 */ /* 0x002fc40007fde0ff */
[----:B------:R-:W-:Y:S04]  /*c9c0*/  STL [R1+0x4dc], R26 ;  /* 0x0004dc1a01007387 */ /* 0x000fe80000100800 */
[----:B------:R-:W-:Y:S04]  /*c9d0*/  STL [R1+0x518], R23 ;  /* 0x0005181701007387 */ /* 0x000fe80000100800 */
[----:B------:R-:W-:Y:S04]  /*c9e0*/  STL [R1+0x5c], R24 ;  /* 0x00005c1801007387 */ /* 0x000fe80000100800 */
[----:B------:R-:W3:Y:S04]  /*c9f0*/  LDL R85, [R1+0x8c4] ;  /* 0x0008c40001557983 */ /* 0x000ee80000100800 */
[----:B--2---:R1:W-:Y:S04]  /*ca00*/  STL [R1+0x54], R95 ;  /* 0x0000545f01007387 */ /* 0x0043e80000100800 */
[----:B-1----:R-:W2:Y:S01]  /*ca10*/  LDL.LU R95, [R1+0xbec] ;  /* 0x000bec00015f7983 */ /* 0x002ea20000300800 */
[----:B------:R-:W-:Y:S01]  /*ca20*/  PRMT R81, RZ, 0x7610, R81 ;  /* 0x00007610ff517816 */ /* 0x000fe20000000051 */
[----:B------:R-:W-:Y:S01]  /*ca30*/  @P0 IMAD.MOV.U32 R29, RZ, RZ, R103 ;  /* 0x000000ffff1d0224 */ /* 0x000fe200078e0067 */
[----:B------:R-:W-:-:S02]  /*ca40*/  PRMT R77, RZ, 0x7610, R77 ;  /* 0x00007610ff4d7816 */ /* 0x000fc4000000004d */
[----:B------:R-:W-:Y:S02]  /*ca50*/  PRMT R73, RZ, 0x7610, R73 ;  /* 0x00007610ff497816 */ /* 0x000fe40000000049 */
[----:B------:R-:W-:Y:S02]  /*ca60*/  PRMT R69, RZ, 0x7610, R69 ;  /* 0x00007610ff457816 */ /* 0x000fe40000000045 */
[----:B------:R-:W-:Y:S02]  /*ca70*/  PRMT R65, RZ, 0x7610, R65 ;  /* 0x00007610ff417816 */ /* 0x000fe40000000041 */
[----:B------:R-:W-:Y:S02]  /*ca80*/  PRMT R61, RZ, 0x7610, R61 ;  /* 0x00007610ff3d7816 */ /* 0x000fe4000000003d */
[----:B------:R-:W-:Y:S02]  /*ca90*/  PRMT R51, RZ, 0x7610, R51 ;  /* 0x00007610ff337816 */ /* 0x000fe40000000033 */
[----:B------:R-:W-:-:S02]  /*caa0*/  PRMT R50, RZ, 0x7610, R50 ;  /* 0x00007610ff327816 */ /* 0x000fc40000000032 */
[----:B------:R-:W-:Y:S02]  /*cab0*/  PRMT R48, RZ, 0x7610, R48 ;  /* 0x00007610ff307816 */ /* 0x000fe40000000030 */
[----:B------:R-:W-:Y:S02]  /*cac0*/  PRMT R47, RZ, 0x7610, R47 ;  /* 0x00007610ff2f7816 */ /* 0x000fe4000000002f */
[----:B------:R-:W-:Y:S01]  /*cad0*/  PRMT R46, RZ, 0x7610, R46 ;  /* 0x00007610ff2e7816 */ /* 0x000fe2000000002e */
[----:B--2---:R-:W-:-:S05]  /*cae0*/  @P0 IMAD.MOV.U32 R28, RZ, RZ, R95 ;  /* 0x000000ffff1c0224 */ /* 0x004fca00078e005f */
[----:B------:R1:W2:Y:S02]  /*caf0*/  @P0 LDG.E.U8 R81, desc[UR18][R28.64] ;  /* 0x000000121c510981 */ /* 0x0002a4000c1e1100 */
[----:B-1----:R-:W-:Y:S02]  /*cb00*/  @P0 IMAD.MOV.U32 R28, RZ, RZ, R92 ;  /* 0x000000ffff1c0224 */ /* 0x002fe400078e005c */
[----:B------:R-:W-:-:S05]  /*cb10*/  @P0 IMAD.MOV.U32 R29, RZ, RZ, R99 ;  /* 0x000000ffff1d0224 */ /* 0x000fca00078e0063 */
[----:B------:R1:W4:Y:S02]  /*cb20*/  @P0 LDG.E.U8 R77, desc[UR18][R28.64] ;  /* 0x000000121c4d0981 */ /* 0x000324000c1e1100 */
[----:B-1----:R-:W-:Y:S02]  /*cb30*/  @P0 IMAD.MOV.U32 R28, RZ, RZ, R107 ;  /* 0x000000ffff1c0224 */ /* 0x002fe400078e006b */
[----:B------:R-:W-:-:S05]  /*cb40*/  @P0 IMAD.MOV.U32 R29, RZ, RZ, R96 ;  /* 0x000000ffff1d0224 */ /* 0x000fca00078e0060 */
[----:B------:R1:W3:Y:S02]  /*cb50*/  @P0 LDG.E.U8 R73, desc[UR18][R28.64] ;  /* 0x000000121c490981 */ /* 0x0002e4000c1e1100 */
        /* <DEDUP_REMOVED lines=23> */
[----:B------:R1:W3:Y:S01]  /*ccd0*/  @P0 LDG.E.U8 R46, desc[UR18][R28.64] ;  /* 0x000000121c2e0981 */ /* 0x0002e2000c1e1100 */
[----:B------:R-:W-:-:S05]  /*cce0*/  LEA.HI.X.SX32 R24, R31, R35, 0x1, P6 ;  /* 0x000000231f187211 */ /* 0x000fca00030f0eff */
[----:B------:R-:W-:Y:S04]  /*ccf0*/  STL [R1+0x514], R24 ;  /* 0x0005141801007387 */ /* 0x000fe80000100800 */
[----:B------:R-:W3:Y:S04]  /*cd00*/  LDL.LU R103, [R1+0xbe8] ;  /* 0x000be80001677983 */ /* 0x000ee80000300800 */
        /* <DEDUP_REMOVED lines=12> */
[----:B------:R-:W3:Y:S01]  /*cdd0*/  LDL.LU R13, [R1+0xbb4] ;  /* 0x000bb400010d7983 */ /* 0x000ee20000300800 */
[----:B------:R-:W-:Y:S01]  /*cde0*/  PRMT R45, RZ, 0x7610, R45 ;  /* 0x00007610ff2d7816 */ /* 0x000fe2000000002d */
[----:B-1----:R-:W-:-:S02]  /*cdf0*/  @P0 IMAD.MOV.U32 R28, RZ, RZ, R4 ;  /* 0x000000ffff1c0224 */ /* 0x002fc400078e0004 */
[----:B------:R-:W-:Y:S01]  /*ce00*/  @P0 IMAD.MOV.U32 R29, RZ, RZ, R36 ;  /* 0x000000ffff1d0224 */ /* 0x000fe200078e0024 */
[----:B------:R-:W-:-:S04]  /*ce10*/  PRMT R44, RZ, 0x7610, R44 ;  /* 0x00007610ff2c7816 */ /* 0x000fc8000000002c */
[----:B------:R1:W3:Y:S01]  /*ce20*/  @P0 LDG.E.U8 R45, desc[UR18][R28.64] ;  /* 0x000000121c2d0981 */ /* 0x0002e2000c1e1100 */
[----:B------:R-:W-:Y:S01]  /*ce30*/  PRMT R43, RZ, 0x7610, R43 ;  /* 0x00007610ff2b7816 */ /* 0x000fe2000000002b */
[----:B-1----:R-:W-:Y:S02]  /*ce40*/  @P0 IMAD.MOV.U32 R28, RZ, RZ, R162 ;  /* 0x000000ffff1c0224 */ /* 0x002fe400078e00a2 */
[----:B------:R-:W-:-:S05]  /*ce50*/  @P0 IMAD.MOV.U32 R29, RZ, RZ, R125 ;  /* 0x000000ffff1d0224 */ /* 0x000fca00078e007d */
[----:B------:R1:W3:Y:S01]  /*ce60*/  @P0 LDG.E.U8 R44, desc[UR18][R28.64] ;  /* 0x000000121c2c0981 */ /* 0x0002e2000c1e1100 */
[----:B------:R-:W-:Y:S01]  /*ce70*/  PRMT R31, RZ, 0x7610, R31 ;  /* 0x00007610ff1f7816 */ /* 0x000fe2000000001f */
[----:B-1----:R-:W-:Y:S02]  /*ce80*/  @P0 IMAD.MOV.U32 R28, RZ, RZ, R161 ;  /* 0x000000ffff1c0224 */ /* 0x002fe400078e00a1 */
[----:B------:R-:W-:-:S05]  /*ce90*/  @P0 IMAD.MOV.U32 R29, RZ, RZ, R126 ;  /* 0x000000ffff1d0224 */ /* 0x000fca00078e007e */
[----:B------:R1:W3:Y:S04]  /*cea0*/  @P0 LDG.E.U8 R43, desc[UR18][R28.64] ;  /* 0x000000121c2b0981 */ /* 0x0002e8000c1e1100 */
[----:B--2---:R-:W-:Y:S04]  /*ceb0*/  STL [R1+0x50], R81 ;  /* 0x0000505101007387 */ /* 0x004fe80000100800 */
[----:B------:R-:W2:Y:S04]  /*cec0*/  LDL.LU R34, [R1+0xbb0] ;  /* 0x000bb00001227983 */ /* 0x000ea80000300800 */
[----:B------:R-:W2:Y:S04]  /*ced0*/  LDL.LU R120, [R1+0xbac] ;  /* 0x000bac0001787983 */ /* 0x000ea80000300800 */
[----:B----4-:R-:W-:Y:S04]  /*cee0*/  STL [R1+0x4c], R77 ;  /* 0x00004c4d01007387 */ /* 0x010fe80000100800 */
[----:B---3--:R-:W-:Y:S04]  /*cef0*/  STL [R1+0x48], R73 ;  /* 0x0000484901007387 */ /* 0x008fe80000100800 */
[----:B------:R-:W3:Y:S04]  /*cf00*/  LDL.LU R41, [R1+0xba8] ;  /* 0x000ba80001297983 */ /* 0x000ee80000300800 */
[----:B------:R-:W4:Y:S04]  /*cf10*/  LDL.LU R149, [R1+0xba4] ;  /* 0x000ba40001957983 */ /* 0x000f280000300800 */
[----:B------:R-:W2:Y:S04]  /*cf20*/  LDL.LU R104, [R1+0xba0] ;  /* 0x000ba00001687983 */ /* 0x000ea80000300800 */
[----:B------:R-:W-:Y:S04]  /*cf30*/  STL [R1+0x44], R69 ;  /* 0x0000444501007387 */ /* 0x000fe80000100800 */
[----:B------:R-:W2:Y:S04]  /*cf40*/  LDL.LU R105, [R1+0xb9c] ;  /* 0x000b9c0001697983 */ /* 0x000ea80000300800 */
[----:B------:R-:W2:Y:S04]  /*cf50*/  LDL.LU R3, [R1+0xb98] ;  /* 0x000b980001037983 */ /* 0x000ea80000300800 */
[----:B------:R-:W2:Y:S04]  /*cf60*/  LDL.LU R2, [R1+0xb94] ;  /* 0x000b940001027983 */ /* 0x000ea80000300800 */
[----:B------:R-:W-:Y:S04]  /*cf70*/  STL [R1+0x40], R65 ;  /* 0x0000404101007387 */ /* 0x000fe80000100800 */
[----:B------:R-:W2:Y:S04]  /*cf80*/  LDL.LU R36, [R1+0xb90] ;  /* 0x000b900001247983 */ /* 0x000ea80000300800 */
[----:B------:R-:W2:Y:S04]  /*cf90*/  LDL.LU R4, [R1+0xb8c] ;  /* 0x000b8c0001047983 */ /* 0x000ea80000300800 */
[----:B------:R-:W-:Y:S01]  /*cfa0*/  STL [R1+0x3c], R61 ;  /* 0x00003c3d01007387 */ /* 0x000fe20000100800 */
[----:B-1----:R-:W-:-:S02]  /*cfb0*/  @P0 IMAD.MOV.U32 R28, RZ, RZ, R160 ;  /* 0x000000ffff1c0224 */ /* 0x002fc400078e00a0 */
[----:B------:R-:W-:Y:S01]  /*cfc0*/  @P0 IMAD.MOV.U32 R29, RZ, RZ, R7 ;  /* 0x000000ffff1d0224 */ /* 0x000fe200078e0007 */
[----:B------:R-:W-:-:S04]  /*cfd0*/  PRMT R30, RZ, 0x7610, R30 ;  /* 0x00007610ff1e7816 */ /* 0x000fc8000000001e */
[----:B------:R1:W2:Y:S04]  /*cfe0*/  @P0 LDG.E.U8 R31, desc[UR18][R28.64] ;  /* 0x000000121c1f0981 */ /* 0x0002a8000c1e1100 */
[----:B------:R-:W-:Y:S04]  /*cff0*/  STL [R1+0x38], R51 ;  /* 0x0000383301007387 */ /* 0x000fe80000100800 */
[----:B------:R-:W2:Y:S04]  /*d000*/  LDL.LU R125, [R1+0xb88] ;  /* 0x000b8800017d7983 */ /* 0x000ea80000300800 */
[----:B------:R-:W2:Y:S01]  /*d010*/  LDL.LU R162, [R1+0xb84] ;  /* 0x000b840001a27983 */ /* 0x000ea20000300800 */
[----:B-1----:R-:W-:-:S03]  /*d020*/  @P0 IMAD.MOV.U32 R28, RZ, RZ, R130 ;  /* 0x000000ffff1c0224 */ /* 0x002fc600078e0082 */
[----:B------:R-:W-:Y:S04]  /*d030*/  STL [R1+0x34], R50 ;  /* 0x0000343201007387 */ /* 0x000fe80000100800 */
[----:B------:R-:W3:Y:S04]  /*d040*/  LDL.LU R126, [R1+0xb80] ;  /* 0x000b8000017e7983 */ /* 0x000ee80000300800 */
[----:B------:R-:W3:Y:S01]  /*d050*/  LDL.LU R161, [R1+0xb7c] ;  /* 0x000b7c0001a17983 */ /* 0x000ee20000300800 */
[----:B------:R-:W-:-:S03]  /*d060*/  @P0 IMAD.MOV.U32 R29, RZ, RZ, R6 ;  /* 0x000000ffff1d0224 */ /* 0x000fc600078e0006 */
[----:B------:R-:W4:Y:S04]  /*d070*/  LDL.LU R7, [R1+0xb78] ;  /* 0x000b780001077983 */ /* 0x000f280000300800 */
[----:B------:R1:W4:Y:S04]  /*d080*/  @P0 LDG.E.U8 R30, desc[UR18][R28.64] ;  /* 0x000000121c1e0981 */ /* 0x000328000c1e1100 */
[----:B------:R-:W-:Y:S04]  /*d090*/  STL [R1+0x30], R48 ;  /* 0x0000303001007387 */ /* 0x000fe80000100800 */
[----:B------:R-:W4:Y:S04]  /*d0a0*/  LDL.LU R160, [R1+0xb74] ;  /* 0x000b740001a07983 */ /* 0x000f280000300800 */
[----:B------:R-:W4:Y:S01]  /*d0b0*/  LDL.LU R6, [R1+0xb70] ;  /* 0x000b700001067983 */ /* 0x000f220000300800 */
[----:B-1----:R-:W-:-:S03]  /*d0c0*/  @P0 IMAD.MOV.U32 R29, RZ, RZ, R159 ;  /* 0x000000ffff1d0224 */ /* 0x002fc600078e009f */
[----:B------:R-:W-:Y:S04]  /*d0d0*/  STL [R1+0x28], R47 ;  /* 0x0000282f01007387 */ /* 0x000fe80000100800 */
[----:B------:R-:W4:Y:S01]  /*d0e0*/  LDL.LU R130, [R1+0xb6c] ;  /* 0x000b6c0001827983 */ /* 0x000f220000300800 */
[----:B------:R-:W-:-:S03]  /*d0f0*/  @P0 IMAD.MOV.U32 R28, RZ, RZ, R155 ;  /* 0x000000ffff1c0224 */ /* 0x000fc600078e009b */
[----:B------:R-:W-:Y:S04]  /*d100*/  STL [R1+0x24], R46 ;  /* 0x0000242e01007387 */ /* 0x000fe80000100800 */
[----:B------:R-:W4:Y:S04]  /*d110*/  LDL.LU R159, [R1+0xb68] ;  /* 0x000b6800019f7983 */ /* 0x000f280000300800 */
[----:B------:R-:W4:Y:S01]  /*d120*/  LDL.LU R155, [R1+0xb64] ;  /* 0x000b6400019b7983 */ /* 0x000f220000300800 */
[----:B--2---:R-:W-:-:S06]  /*d130*/  PRMT R162, RZ, 0x7610, R162 ;  /* 0x00007610ffa27816 */ /* 0x004fcc00000000a2 */
[----:B------:R1:W2:Y:S02]  /*d140*/  @P0 LDG.E.U8 R162, desc[UR18][R28.64] ;  /* 0x000000121ca20981 */ /* 0x0002a4000c1e1100 */
[----:B-1----:R-:W-:Y:S01]  /*d150*/  @P0 IMAD.MOV.U32 R28, RZ, RZ, R9 ;  /* 0x000000ffff1c0224 */ /* 0x002fe200078e0009 */
[----:B---3--:R-:W-:Y:S01]  /*d160*/  PRMT R161, RZ, 0x7610, R161 ;  /* 0x00007610ffa17816 */ /* 0x008fe200000000a1 */
[----:B------:R-:W-:-:S05]  /*d170*/  @P0 IMAD.MOV.U32 R29, RZ, RZ, R132 ;  /* 0x000000ffff1d0224 */ /* 0x000fca00078e0084 */
[----:B------:R1:W3:Y:S01]  /*d180*/  @P0 LDG.E.U8 R161, desc[UR18][R28.64] ;  /* 0x000000121ca10981 */ /* 0x0002e2000c1e1100 */
[----:B----4-:R-:W-:Y:S01]  /*d190*/  PRMT R160, RZ, 0x7610, R160 ;  /* 0x00007610ffa07816 */ /* 0x010fe200000000a0 */
[----:B-1----:R-:W-:Y:S02]  /*d1a0*/  @P0 IMAD.MOV.U32 R28, RZ, RZ, R154 ;  /* 0x000000ffff1c0224 */ /* 0x002fe400078e009a */
[----:B------:R-:W-:-:S05]  /*d1b0*/  @P0 IMAD.MOV.U32 R29, RZ, RZ, R8 ;  /* 0x000000ffff1d0224 */ /* 0x000fca00078e0008 */
[----:B------:R1:W4:Y:S02]  /*d1c0*/  @P0 LDG.E.U8 R160, desc[UR18][R28.64] ;  /* 0x000000121ca00981 */ /* 0x000324000c1e1100 */
[----:B-1----:R-:W-:Y:S02]  /*d1d0*/  @P0 IMAD.MOV.U32 R28, RZ, RZ, R11 ;  /* 0x000000ffff1c0224 */ /* 0x002fe400078e000b */
[----:B------:R-:W-:Y:S01]  /*d1e0*/  @P0 IMAD.MOV.U32 R29, RZ, RZ, R153 ;  /* 0x000000ffff1d0224 */ /* 0x000fe200078e0099 */
[----:B------:R-:W-:-:S06]  /*d1f0*/  PRMT R159, RZ, 0x7610, R159 ;  /* 0x00007610ff9f7816 */ /* 0x000fcc000000009f */
[----:B------:R1:W4:Y:S01]  /*d200*/  @P0 LDG.E.U8 R159, desc[UR18][R28.64] ;  /* 0x000000121c9f0981 */ /* 0x000322000c1e1100 */
[----:B------:R-:W-:Y:S01]  /*d210*/  PRMT R155, RZ, 0x7610, R155 ;  /* 0x00007610ff9b7816 */ /* 0x000fe2000000009b */
[----:B-1----:R-:W-:Y:S02]  /*d220*/  @P0 IMAD.MOV.U32 R28, RZ, RZ, R151 ;  /* 0x000000ffff1c0224 */ /* 0x002fe400078e0097 */
[----:B------:R-:W-:-:S05]  /*d230*/  @P0 IMAD.MOV.U32 R29, RZ, RZ, R152 ;  /* 0x000000ffff1d0224 */ /* 0x000fca00078e0098 */
[----:B------:R-:W4:Y:S01]  /*d240*/  @P0 LDG.E.U8 R155, desc[UR18][R28.64] ;  /* 0x000000121c9b0981 */ /* 0x000f22000c1e1100 */
[----:B------:R-:W-:-:S13]  /*d250*/  ISETP.GT.U32.AND P6, PT, R39, R42, PT ;  /* 0x0000002a2700720c */ /* 0x000fda0003fc4070 */
[----:B------:R-:W-:-:S05]  /*d260*/  @!P6 IMAD.IADD R42, R42, 0x1, -R39 ;  /* 0x000000012a2ae824 */ /* 0x000fca00078e0a27 */
[----:B------:R-:W-:-:S13]  /*d270*/  ISETP.GT.U32.AND P6, PT, R39, R42, PT ;  /* 0x0000002a2700720c */ /* 0x000fda0003fc4070 */
[----:B------:R-:W-:Y:S01]  /*d280*/  @!P6 IMAD.IADD R42, R42, 0x1, -R39 ;  /* 0x000000012a2ae824 */ /* 0x000fe200078e0a27 */
[----:B------:R-:W-:-:S13]  /*d290*/  ISETP.GE.AND P6, PT, R85, RZ, PT ;  /* 0x000000ff5500720c */ /* 0x000fda0003fc6270 */
[----:B------:R-:W-:Y:S01]  /*d2a0*/  @!P6 IMAD.MOV R42, RZ, RZ, -R42 ;  /* 0x000000ffff2ae224 */ /* 0x000fe200078e0a2a */
[----:B------:R-:W-:-:S13]  /*d2b0*/  ISETP.GT.U32.AND P6, PT, R39, R41, PT ;  /* 0x000000292700720c */ /* 0x000fda0003fc4070 */
[----:B------:R-:W-:-:S05]  /*d2c0*/  @!P6 IMAD.IADD R41, R41, 0x1, -R39 ;  /* 0x000000012929e824 */ /* 0x000fca00078e0a27 */
[----:B------:R-:W-:-:S13]  /*d2d0*/  ISETP.GT.U32.AND P6, PT, R39, R41, PT ;  /* 0x000000292700720c */ /* 0x000fda0003fc4070 */
[----:B------:R-:W-:Y:S01]  /*d2e0*/  @!P6 IMAD.IADD R41, R41, 0x1, -R39 ;  /* 0x000000012929e824 */ /* 0x000fe200078e0a27 */
[----:B------:R-:W-:Y:S01]  /*d2f0*/  ISETP.GE.AND P6, PT, R149, RZ, PT ;  /* 0x000000ff9500720c */ /* 0x000fe20003fc6270 */
[----:B--2---:R-:W-:Y:S04]  /*d300*/  STL [R1+0xa94], R162 ;  /* 0x000a94a201007387 */ /* 0x004fe80000100800 */
[----:B------:R-:W-:Y:S04]  /*d310*/  STL [R1+0x1c], R45 ;  /* 0x00001c2d01007387 */ /* 0x000fe80000100800 */
[----:B------:R-:W2:Y:S04]  /*d320*/  LDL.LU R132, [R1+0xb60] ;  /* 0x000b600001847983 */ /* 0x000ea80000300800 */
[----:B------:R-:W2:Y:S04]  /*d330*/  LDL.LU R9, [R1+0xb5c] ;  /* 0x000b5c0001097983 */ /* 0x000ea80000300800 */
[----:B---3--:R-:W-:Y:S04]  /*d340*/  STL [R1+0xa98], R161 ;  /* 0x000a98a101007387 */ /* 0x008fe80000100800 */
[----:B------:R-:W-:Y:S04]  /*d350*/  STL [R1+0x8], R44 ;  /* 0x0000082c01007387 */ /* 0x000fe80000100800 */
[----:B------:R-:W3:Y:S04]  /*d360*/  LDL.LU R8, [R1+0xb58] ;  /* 0x000b580001087983 */ /* 0x000ee80000300800 */
[----:B------:R-:W2:Y:S04]  /*d370*/  LDL.LU R154, [R1+0xb54] ;  /* 0x000b5400019a7983 */ /* 0x000ea80000300800 */
[----:B----4-:R-:W-:Y:S04]  /*d380*/  STL [R1+0xa9c], R160 ;  /* 0x000a9ca001007387 */ /* 0x010fe80000100800 */
[----:B------:R-:W-:Y:S04]  /*d390*/  STL [R1+0xc], R43 ;  /* 0x00000c2b01007387 */ /* 0x000fe80000100800 */
[----:B------:R-:W4:Y:S04]  /*d3a0*/  LDL.LU R153, [R1+0xb50] ;  /* 0x000b500001997983 */ /* 0x000f280000300800 */
[----:B------:R-:W3:Y:S04]  /*d3b0*/  LDL.LU R11, [R1+0xb4c] ;  /* 0x000b4c00010b7983 */ /* 0x000ee80000300800 */
[----:B------:R-:W-:Y:S04]  /*d3c0*/  STL [R1+0xaa0], R159 ;  /* 0x000aa09f01007387 */ /* 0x000fe80000100800 */
[----:B------:R-:W-:Y:S04]  /*d3d0*/  STL [R1+0x4], R31 ;  /* 0x0000041f01007387 */ /* 0x000fe80000100800 */
[----:B------:R-:W3:Y:S04]  /*d3e0*/  LDL.LU R152, [R1+0xb48] ;  /* 0x000b480001987983 */ /* 0x000ee80000300800 */
[----:B------:R-:W3:Y:S04]  /*d3f0*/  LDL.LU R151, [R1+0xb44] ;  /* 0x000b440001977983 */ /* 0x000ee80000300800 */
[----:B------:R-:W-:Y:S04]  /*d400*/  STL [R1+0xaa4], R155 ;  /* 0x000aa49b01007387 */ /* 0x000fe80000100800 */
[----:B------:R-:W-:Y:S04]  /*d410*/  STL [R1], R30 ;  /* 0x0000001e01007387 */ /* 0x000fe80000100800 */
[----:B------:R-:W3:Y:S01]  /*d420*/  LDL.LU R149, [R1+0xb40] ;  /* 0x000b400001957983 */ /* 0x000ee20000300800 */
[----:B------:R-:W-:-:S02]  /*d430*/  @P0 IMAD.MOV.U32 R28, RZ, RZ, R147 ;  /* 0x000000ffff1c0224 */ /* 0x000fc400078e0093 */
[----:B------:R-:W-:Y:S02]  /*d440*/  @P0 IMAD.MOV.U32 R29, RZ, RZ, R148 ;  /* 0x000000ffff1d0224 */ /* 0x000fe400078e0094 */
[----:B------:R-:W3:Y:S01]  /*d450*/  LDL.LU R148, [R1+0xb3c] ;  /* 0x000b3c0001947983 */ /* 0x000ee20000300800 */
[----:B------:R-:W-:-:S03]  /*d460*/  SEL R105, R5, R105, !P3 ;  /* 0x0000006905697207 */ /* 0x000fc60005800000 */
[----:B------:R-:W3:Y:S01]  /*d470*/  LDL.LU R147, [R1+0xb38] ;  /* 0x000b380001937983 */ /* 0x000ee20000300800 */
[----:B--2---:R-:W-:-:S06]  /*d480*/  PRMT R154, RZ, 0x7610, R154 ;  /* 0x00007610ff9a7816 */ /* 0x004fcc000000009a */
[----:B------:R1:W2:Y:S01]  /*d490*/  @P0 LDG.E.U8 R154, desc[UR18][R28.64] ;  /* 0x000000121c9a0981 */ /* 0x0002a2000c1e1100 */
[----:B----4-:R-:W-:Y:S01]  /*d4a0*/  PRMT R153, RZ, 0x7610, R153 ;  /* 0x00007610ff997816 */ /* 0x010fe20000000099 */
[----:B-1----:R-:W-:Y:S02]  /*d4b0*/  @P0 IMAD.MOV.U32 R28, RZ, RZ, R21 ;  /* 0x000000ffff1c0224 */ /* 0x002fe400078e0015 */
[----:B------:R-:W-:-:S05]  /*d4c0*/  @P0 IMAD.MOV.U32 R29, RZ, RZ, R145 ;  /* 0x000000ffff1d0224 */ /* 0x000fca00078e0091 */
[----:B------:R1:W4:Y:S02]  /*d4d0*/  @P0 LDG.E.U8 R153, desc[UR18][R28.64] ;  /* 0x000000121c990981 */ /* 0x000324000c1e1100 */
[----:B-1----:R-:W-:Y:S02]  /*d4e0*/  @P0 IMAD.MOV.U32 R28, RZ, RZ, R18 ;  /* 0x000000ffff1c0224 */ /* 0x002fe400078e0012 */
[----:B------:R-:W-:Y:S01]  /*d4f0*/  @P0 IMAD.MOV.U32 R29, RZ, RZ, R20 ;  /* 0x000000ffff1d0224 */ /* 0x000fe200078e0014 */
[----:B---3--:R-:W-:Y:S02]  /*d500*/  PRMT R152, RZ, 0x7610, R152 ;  /* 0x00007610ff987816 */ /* 0x008fe40000000098 */
[----:B------:R-:W-:-:S04]  /*d510*/  PRMT R151, RZ, 0x7610, R151 ;  /* 0x00007610ff977816 */ /* 0x000fc80000000097 */
[----:B------:R1:W3:Y:S02]  /*d520*/  @P0 LDG.E.U8 R152, desc[UR18][R28.64] ;  /* 0x000000121c980981 */ /* 0x0002e4000c1e1100 */
[----:B-1----:R-:W-:Y:S02]  /*d530*/  @P0 IMAD.MOV.U32 R28, RZ, RZ, R16 ;  /* 0x000000ffff1c0224 */ /* 0x002fe400078e0010 */
[----:B------:R-:W-:Y:S01]  /*d540*/  @P0 IMAD.MOV.U32 R29, RZ, RZ, R19 ;  /* 0x000000ffff1d0224 */ /* 0x000fe200078e0013 */
[----:B------:R-:W-:-:S04]  /*d550*/  PRMT R149, RZ, 0x7610, R149 ;  /* 0x00007610ff957816 */ /* 0x000fc80000000095 */
[----:B------:R1:W3:Y:S02]  /*d560*/  @P0 LDG.E.U8 R151, desc[UR18][R28.64] ;  /* 0x000000121c970981 */ /* 0x0002e4000c1e1100 */
[----:B-1----:R-:W-:Y:S02]  /*d570*/  @P0 IMAD.MOV.U32 R28, RZ, RZ, R14 ;  /* 0x000000ffff1c0224 */ /* 0x002fe400078e000e */
[----:B------:R-:W-:-:S05]  /*d580*/  @P0 IMAD.MOV.U32 R29, RZ, RZ, R17 ;  /* 0x000000ffff1d0224 */ /* 0x000fca00078e0011 */
[----:B------:R1:W3:Y:S01]  /*d590*/  @P0 LDG.E.U8 R149, desc[UR18][R28.64] ;  /* 0x000000121c950981 */ /* 0x0002e2000c1e1100 */
[----:B------:R-:W-:Y:S01]  /*d5a0*/  SEL R104, R5, R104, !P3 ;  /* 0x0000006805687207 */ /* 0x000fe20005800000 */
[----:B------:R-:W-:Y:S01]  /*d5b0*/  IMAD R105, R105, UR11, RZ ;  /* 0x0000000b69697c24 */ /* 0x000fe2000f8e02ff */
[----:B------:R-:W-:Y:S01]  /*d5c0*/  SEL R42, R5, R42, !P3 ;  /* 0x0000002a052a7207 */ /* 0x000fe20005800000 */
[----:B------:R-:W-:Y:S02]  /*d5d0*/  @!P6 IMAD.MOV R41, RZ, RZ, -R41 ;  /* 0x000000ffff29e224 */ /* 0x000fe400078e0a29 */
[----:B------:R-:W-:Y:S01]  /*d5e0*/  IMAD R104, R104, UR11, RZ ;  /* 0x0000000b68687c24 */ /* 0x000fe2000f8e02ff */
[CC--:B------:R-:W-:Y:S01]  /*d5f0*/  IADD3 R20, P6, PT, R105.reuse, R38.reuse, RZ ;  /* 0x0000002669147210 */ /* 0x0c0fe20007fde0ff */
[----:B------:R-:W-:Y:S02]  /*d600*/  IMAD R42, R42, UR5, RZ ;  /* 0x000000052a2a7c24 */ /* 0x000fe4000f8e02ff */
[----:B-1----:R-:W-:Y:S01]  /*d610*/  @P0 IMAD.MOV.U32 R29, RZ, RZ, R144 ;  /* 0x000000ffff1d0224 */ /* 0x002fe200078e0090 */
[-C--:B------:R-:W-:Y:S01]  /*d620*/  LEA.HI.X.SX32 R21, R105, R35.reuse, 0x1, P6 ;  /* 0x0000002369157211 */ /* 0x080fe200030f0eff */
[----:B--2---:R-:W-:Y:S01]  /*d630*/  STL [R1+0xaa8], R154 ;  /* 0x000aa89a01007387 */ /* 0x004fe20000100800 */
[CC--:B------:R-:W-:Y:S01]  /*d640*/  IADD3 R18, P6, PT, R104.reuse, R38.reuse, RZ ;  /* 0x0000002668127210 */ /* 0x0c0fe20007fde0ff */
[----:B------:R-:W-:Y:S01]  /*d650*/  @P0 IMAD.MOV.U32 R28, RZ, RZ, R15 ;  /* 0x000000ffff1c0224 */ /* 0x000fe200078e000f */
[----:B------:R-:W-:Y:S01]  /*d660*/  PRMT R148, RZ, 0x7610, R148 ;  /* 0x00007610ff947816 */ /* 0x000fe20000000094 */
[----:B------:R-:W2:Y:S01]  /*d670*/  LDL.LU R145, [R1+0xb34] ;  /* 0x000b340001917983 */ /* 0x000ea20000300800 */
[----:B------:R-:W-:Y:S01]  /*d680*/  LEA.HI.X.SX32 R19, R104, R35, 0x1, P6 ;  /* 0x0000002368137211 */ /* 0x000fe200030f0eff */
[----:B------:R-:W1:Y:S01]  /*d690*/  LDCU UR5, c[0x0][0x3b0] ;  /* 0x00007600ff0577ac */ /* 0x000e620008000800 */
[----:B------:R-:W-:-:S02]  /*d6a0*/  IADD3 R16, P6, PT, R42, R38, RZ ;  /* 0x000000262a107210 */ /* 0x000fc40007fde0ff */
[----:B------:R0:W2:Y:S04]  /*d6b0*/  @P0 LDG.E.U8 R148, desc[UR18][R28.64] ;  /* 0x000000121c940981 */ /* 0x0000a8000c1e1100 */
[----:B----4-:R-:W-:Y:S04]  /*d6c0*/  STL [R1+0xaac], R153 ;  /* 0x000aac9901007387 */ /* 0x010fe80000100800 */
[----:B---3--:R-:W-:Y:S04]  /*d6d0*/  STL [R1+0xab0], R152 ;  /* 0x000ab09801007387 */ /* 0x008fe80000100800 */
[----:B------:R-:W-:Y:S04]  /*d6e0*/  STL [R1+0x148], R20 ;  /* 0x0001481401007387 */ /* 0x000fe80000100800 */
[----:B------:R-:W-:Y:S04]  /*d6f0*/  STL [R1+0x144], R21 ;  /* 0x0001441501007387 */ /* 0x000fe80000100800 */
[----:B------:R-:W-:Y:S04]  /*d700*/  STL [R1+0xab4], R151 ;  /* 0x000ab49701007387 */ /* 0x000fe80000100800 */
[----:B------:R-:W-:Y:S04]  /*d710*/  STL [R1+0x188], R18 ;  /* 0x0001881201007387 */ /* 0x000fe80000100800 */
[----:B------:R-:W-:Y:S04]  /*d720*/  STL [R1+0x184], R19 ;  /* 0x0001841301007387 */ /* 0x000fe80000100800 */
[----:B------:R3:W-:Y:S04]  /*d730*/  STL [R1+0x1c8], R16 ;  /* 0x0001c81001007387 */ /* 0x0007e80000100800 */
[----:B------:R-:W-:Y:S04]  /*d740*/  STL [R1+0xab8], R149 ;  /* 0x000ab89501007387 */ /* 0x000fe80000100800 */
[----:B------:R-:W4:Y:S01]  /*d750*/  LDL.LU R144, [R1+0xb30] ;  /* 0x000b300001907983 */ /* 0x000f220000300800 */
[----:B------:R-:W-:Y:S01]  /*d760*/  PRMT R147, RZ, 0x7610, R147 ;  /* 0x00007610ff937816 */ /* 0x000fe20000000093 */
[----:B0-----:R-:W-:-:S02]  /*d770*/  @P0 IMAD.MOV.U32 R28, RZ, RZ, R142 ;  /* 0x000000ffff1c0224 */ /* 0x001fc400078e008e */
[----:B------:R-:W-:-:S05]  /*d780*/  @P0 IMAD.MOV.U32 R29, RZ, RZ, R143 ;  /* 0x000000ffff1d0224 */ /* 0x000fca00078e008f */
[----:B------:R0:W3:Y:S02]  /*d790*/  @P0 LDG.E.U8 R147, desc[UR18][R28.64] ;  /* 0x000000121c930981 */ /* 0x0000e4000c1e1100 */
[----:B0-----:R-:W-:Y:S02]  /*d7a0*/  @P0 IMAD.MOV.U32 R28, RZ, RZ, R141 ;  /* 0x000000ffff1c0224 */ /* 0x001fe400078e008d */
[----:B------:R-:W-:Y:S01]  /*d7b0*/  @P0 IMAD.MOV.U32 R29, RZ, RZ, R10 ;  /* 0x000000ffff1d0224 */ /* 0x000fe200078e000a */
[----:B--2---:R-:W-:-:S06]  /*d7c0*/  PRMT R145, RZ, 0x7610, R145 ;  /* 0x00007610ff917816 */ /* 0x004fcc0000000091 */
[----:B------:R0:W2:Y:S02]  /*d7d0*/  @P0 LDG.E.U8 R145, desc[UR18][R28.64] ;  /* 0x000000121c910981 */ /* 0x0000a4000c1e1100 */
[----:B0-----:R-:W-:Y:S02]  /*d7e0*/  @P0 IMAD.MOV.U32 R28, RZ, RZ, R137 ;  /* 0x000000ffff1c0224 */ /* 0x001fe400078e0089 */
[----:B------:R-:W-:Y:S01]  /*d7f0*/  @P0 IMAD.MOV.U32 R29, RZ, RZ, R140 ;  /* 0x000000ffff1d0224 */ /* 0x000fe200078e008c */
[----:B----4-:R-:W-:-:S06]  /*d800*/  PRMT R144, RZ, 0x7610, R144 ;  /* 0x00007610ff907816 */ /* 0x010fcc0000000090 */
[----:B------:R0:W4:Y:S01]  /*d810*/  @P0 LDG.E.U8 R144, desc[UR18][R28.64] ;  /* 0x000000121c900981 */ /* 0x000122000c1e1100 */
[----:B------:R-:W-:Y:S02]  /*d820*/  SEL R41, R5, R41, !P3 ;  /* 0x0000002905297207 */ /* 0x000fe40005800000 */
[----:B------:R-:W-:-:S03]  /*d830*/  LEA.HI.X.SX32 R17, R42, R35, 0x1, P6 ;  /* 0x000000232a117211 */ /* 0x000fc600030f0eff */
[----:B------:R-:W-:Y:S01]  /*d840*/  IMAD R41, R41, UR12, RZ ;  /* 0x0000000c29297c24 */ /* 0x000fe2000f8e02ff */
[----:B------:R-:W-:Y:S01]  /*d850*/  ISETP.GE.U32.AND P2, PT, R117, 0x7fffff19, PT ;  /* 0x7fffff197500780c */ /* 0x000fe20003f46070 */
[----:B------:R1:W-:Y:S01]  /*d860*/  STL [R1+0x1c4], R17 ;  /* 0x0001c41101007387 */ /* 0x0003e20000100800 */
[----:B------:R-:W-:Y:S01]  /*d870*/  PRMT R116, RZ, 0x7610, R116 ;  /* 0x00007610ff747816 */ /* 0x000fe20000000074 */
[----:B0-----:R-:W-:Y:S01]  /*d880*/  @P0 IMAD.MOV.U32 R29, RZ, RZ, R136 ;  /* 0x000000ffff1d0224 */ /* 0x001fe200078e0088 */
[C---:B------:R-:W-:Y:S01]  /*d890*/  IADD3 R14, P6, PT, R41.reuse, R38, RZ ;  /* 0x00000026290e7210 */ /* 0x040fe20007fde0ff */
[----:B------:R-:W-:Y:S01]  /*d8a0*/  STL [R1+0xabc], R148 ;  /* 0x000abc9401007387 */ /* 0x000fe20000100800 */
[----:B------:R-:W-:Y:S01]  /*d8b0*/  @P0 IMAD.MOV.U32 R28, RZ, RZ, R134 ;  /* 0x000000ffff1c0224 */ /* 0x000fe200078e0086 */
[----:B------:R-:W-:Y:S01]  /*d8c0*/  PRMT R115, RZ, 0x7610, R115 ;  /* 0x00007610ff737816 */ /* 0x000fe20000000073 */
[----:B------:R-:W0:Y:S01]  /*d8d0*/  LDCU UR12, c[0x0][0x3b0] ;  /* 0x00007600ff0c77ac */ /* 0x000e220008000800 */
[----:B------:R0:W-:Y:S04]  /*d8e0*/  STL [R1+0x208], R14 ;  /* 0x0002080e01007387 */ /* 0x0001e80000100800 */
[----:B------:R-:W4:Y:S04]  /*d8f0*/  LDL.LU R143, [R1+0xb2c] ;  /* 0x000b2c00018f7983 */ /* 0x000f280000300800 */
[----:B------:R-:W4:Y:S01]  /*d900*/  LDL.LU R142, [R1+0xb28] ;  /* 0x000b2800018e7983 */ /* 0x000f220000300800 */
[----:B------:R-:W-:-:S05]  /*d910*/  LEA.HI.X.SX32 R15, R41, R35, 0x1, P6 ;  /* 0x00000023290f7211 */ /* 0x000fca00030f0eff */
[----:B------:R0:W-:Y:S04]  /*d920*/  STL [R1+0x204], R15 ;  /* 0x0002040f01007387 */ /* 0x0001e80000100800 */
[----:B---3--:R-:W-:Y:S04]  /*d930*/  STL [R1+0xac0], R147 ;  /* 0x000ac09301007387 */ /* 0x008fe80000100800 */
[----:B------:R-:W3:Y:S04]  /*d940*/  LDL.LU R10, [R1+0xb24] ;  /* 0x000b2400010a7983 */ /* 0x000ee80000300800 */
[----:B------:R-:W3:Y:S04]  /*d950*/  LDL.LU R141, [R1+0xb20] ;  /* 0x000b2000018d7983 */ /* 0x000ee80000300800 */
[----:B--2---:R-:W-:Y:S04]  /*d960*/  STL [R1+0xac4], R145 ;  /* 0x000ac49101007387 */ /* 0x004fe80000100800 */
[----:B------:R-:W2:Y:S04]  /*d970*/  LDL.LU R140, [R1+0xb1c] ;  /* 0x000b1c00018c7983 */ /* 0x000ea80000300800 */
[----:B------:R-:W2:Y:S04]  /*d980*/  LDL.LU R137, [R1+0xb18] ;  /* 0x000b180001897983 */ /* 0x000ea80000300800 */
[----:B----4-:R-:W-:Y:S04]  /*d990*/  STL [R1+0xac8], R144 ;  /* 0x000ac89001007387 */ /* 0x010fe80000100800 */
[----:B------:R-:W4:Y:S04]  /*d9a0*/  LDL.LU R136, [R1+0xb14] ;  /* 0x000b140001887983 */ /* 0x000f280000300800 */
[----:B------:R-:W4:Y:S01]  /*d9b0*/  LDL.LU R134, [R1+0xb10] ;  /* 0x000b100001867983 */ /* 0x000f220000300800 */
[----:B------:R-:W-:-:S06]  /*d9c0*/  PRMT R143, RZ, 0x7610, R143 ;  /* 0x00007610ff8f7816 */ /* 0x000fcc000000008f */
[----:B------:R0:W4:Y:S01]  /*d9d0*/  @P0 LDG.E.U8 R143, desc[UR18][R28.64] ;  /* 0x000000121c8f0981 */ /* 0x000122000c1e1100 */
[----:B------:R-:W-:Y:S01]  /*d9e0*/  PRMT R142, RZ, 0x7610, R142 ;  /* 0x00007610ff8e7816 */ /* 0x000fe2000000008e */
[----:B0-----:R-:W-:Y:S02]  /*d9f0*/  @P0 IMAD.MOV.U32 R28, RZ, RZ, R131 ;  /* 0x000000ffff1c0224 */ /* 0x001fe400078e0083 */
[----:B------:R-:W-:-:S05]  /*da00*/  @P0 IMAD.MOV.U32 R29, RZ, RZ, R133 ;  /* 0x000000ffff1d0224 */ /* 0x000fca00078e0085 */
[----:B------:R0:W4:Y:S01]  /*da10*/  @P0 LDG.E.U8 R142, desc[UR18][R28.64] ;  /* 0x000000121c8e0981 */ /* 0x000122000c1e1100 */
[----:B---3--:R-:W-:Y:S01]  /*da20*/  PRMT R141, RZ, 0x7610, R141 ;  /* 0x00007610ff8d7816 */ /* 0x008fe2000000008d */
[----:B0-----:R-:W-:Y:S02]  /*da30*/  @P0 IMAD.MOV.U32 R28, RZ, RZ, R128 ;  /* 0x000000ffff1c0224 */ /* 0x001fe400078e0080 */
[----:B------:R-:W-:-:S05]  /*da40*/  @P0 IMAD.MOV.U32 R29, RZ, RZ, R129 ;  /* 0x000000ffff1d0224 */ /* 0x000fca00078e0081 */
[----:B------:R0:W3:Y:S02]  /*da50*/  @P0 LDG.E.U8 R141, desc[UR18][R28.64] ;  /* 0x000000121c8d0981 */ /* 0x0000e4000c1e1100 */
[----:B0-----:R-:W-:Y:S02]  /*da60*/  @P0 IMAD.MOV.U32 R28, RZ, RZ, R124 ;  /* 0x000000ffff1c0224 */ /* 0x001fe400078e007c */
[----:B------:R-:W-:Y:S01]  /*da70*/  @P0 IMAD.MOV.U32 R29, RZ, RZ, R127 ;  /* 0x000000ffff1d0224 */ /* 0x000fe200078e007f */
[----:B--2---:R-:W-:Y:S02]  /*da80*/  PRMT R140, RZ, 0x7610, R140 ;  /* 0x00007610ff8c7816 */ /* 0x004fe4000000008c */
[----:B------:R-:W-:-:S04]  /*da90*/  PRMT R137, RZ, 0x7610, R137 ;  /* 0x00007610ff897816 */ /* 0x000fc80000000089 */
[----:B------:R0:W2:Y:S02]  /*daa0*/  @P0 LDG.E.U8 R140, desc[UR18][R28.64] ;  /* 0x000000121c8c0981 */ /* 0x0000a4000c1e1100 */
[----:B0-----:R-:W-:Y:S02]  /*dab0*/  @P0 IMAD.MOV.U32 R28, RZ, RZ, R121 ;  /* 0x000000ffff1c0224 */ /* 0x001fe400078e0079 */
[----:B------:R-:W-:-:S05]  /*dac0*/  @P0 IMAD.MOV.U32 R29, RZ, RZ, R122 ;  /* 0x000000ffff1d0224 */ /* 0x000fca00078e007a */
[----:B------:R0:W2:Y:S02]  /*dad0*/  @P0 LDG.E.U8 R137, desc[UR18][R28.64] ;  /* 0x000000121c890981 */ /* 0x0000a4000c1e1100 */
[----:B0-----:R-:W-:Y:S02]  /*dae0*/  @P0 IMAD.MOV.U32 R28, RZ, RZ, R84 ;  /* 0x000000ffff1c0224 */ /* 0x001fe400078e0054 */
[----:B------:R-:W-:Y:S01]  /*daf0*/  @P0 IMAD.MOV.U32 R29, RZ, RZ, R49 ;  /* 0x000000ffff1d0224 */ /* 0x000fe200078e0031 */
[----:B----4-:R-:W-:-:S06]  /*db00*/  PRMT R136, RZ, 0x7610, R136 ;  /* 0x00007610ff887816 */ /* 0x010fcc0000000088 */
[----:B------:R-:W4:Y:S04]  /*db10*/  @P0 LDG.E.U8 R136, desc[UR18][R28.64] ;  /* 0x000000121c880981 */ /* 0x000f28000c1e1100 */
[----:B------:R-:W-:Y:S04]  /*db20*/  STL [R1+0xacc], R143 ;  /* 0x000acc8f01007387 */ /* 0x000fe80000100800 */
[----:B------:R-:W4:Y:S04]  /*db30*/  LDL.LU R133, [R1+0xb0c] ;  /* 0x000b0c0001857983 */ /* 0x000f280000300800 */
[----:B------:R-:W4:Y:S01]  /*db40*/  LDL.LU R131, [R1+0xb08] ;  /* 0x000b080001837983 */ /* 0x000f220000300800 */
[----:B------:R-:W-:-:S03]  /*db50*/  ISETP.GT.U32.AND P6, PT, R39, R34, PT ;  /* 0x000000222700720c */ /* 0x000fc60003fc4070 */
[----:B------:R-:W-:Y:S04]  /*db60*/  STL [R1+0xad0], R142 ;  /* 0x000ad08e01007387 */ /* 0x000fe80000100800 */
[----:B------:R-:W4:Y:S04]  /*db70*/  LDL.LU R129, [R1+0xb04] ;  /* 0x000b040001817983 */ /* 0x000f280000300800 */
[----:B------:R-:W4:Y:S02]  /*db80*/  LDL.LU R128, [R1+0xb00] ;  /* 0x000b000001807983 */ /* 0x000f240000300800 */
[----:B------:R-:W-:-:S02]  /*db90*/  @!P6 IMAD.IADD R34, R34, 0x1, -R39 ;  /* 0x000000012222e824 */ /* 0x000fc400078e0a27 */
[----:B---3--:R-:W-:Y:S04]  /*dba0*/  STL [R1+0xad4], R141 ;  /* 0x000ad48d01007387 */ /* 0x008fe80000100800 */
[----:B------:R-:W3:Y:S01]  /*dbb0*/  LDL.LU R127, [R1+0xafc] ;  /* 0x000afc00017f7983 */ /* 0x000ee20000300800 */
[----:B------:R-:W-:-:S03]  /*dbc0*/  ISETP.GT.U32.AND P6, PT, R39, R34, PT ;  /* 0x000000222700720c */ /* 0x000fc60003fc4070 */
[----:B------:R-:W3:Y:S10]  /*dbd0*/  LDL.LU R124, [R1+0xaf8] ;  /* 0x000af800017c7983 */ /* 0x000ef40000300800 */
[----:B------:R-:W-:Y:S01]  /*dbe0*/  @!P6 IMAD.IADD R34, R34, 0x1, -R39 ;  /* 0x000000012222e824 */ /* 0x000fe200078e0a27 */
[----:B------:R-:W-:Y:S01]  /*dbf0*/  ISETP.GE.AND P6, PT, R120, RZ, PT ;  /* 0x000000ff7800720c */ /* 0x000fe20003fc6270 */
[----:B--2---:R-:W-:Y:S04]  /*dc00*/  STL [R1+0xad8], R140 ;  /* 0x000ad88c01007387 */ /* 0x004fe80000100800 */
[----:B------:R-:W2:Y:S04]  /*dc10*/  LDL.LU R122, [R1+0xaf4] ;  /* 0x000af400017a7983 */ /* 0x000ea80000300800 */
[----:B------:R-:W2:Y:S04]  /*dc20*/  LDL.LU R121, [R1+0xaf0] ;  /* 0x000af00001797983 */ /* 0x000ea80000300800 */
[----:B------:R-:W-:Y:S04]  /*dc30*/  STL [R1+0xadc], R137 ;  /* 0x000adc8901007387 */ /* 0x000fe80000100800 */
[----:B----4-:R-:W-:Y:S04]  /*dc40*/  STL [R1+0xae0], R136 ;  /* 0x000ae08801007387 */ /* 0x010fe80000100800 */
[----:B------:R-:W4:Y:S01]  /*dc50*/  LDL.LU R120, [R1+0xaec] ;  /* 0x000aec0001787983 */ /* 0x000f220000300800 */
[----:B------:R-:W-:Y:S01]  /*dc60*/  PRMT R134, RZ, 0x7610, R134 ;  /* 0x00007610ff867816 */ /* 0x000fe20000000086 */
[----:B------:R-:W-:-:S02]  /*dc70*/  @P0 IMAD.MOV.U32 R28, RZ, RZ, R55 ;  /* 0x000000ffff1c0224 */ /* 0x000fc400078e0037 */
[----:B------:R-:W-:-:S05]  /*dc80*/  @P0 IMAD.MOV.U32 R29, RZ, RZ, R52 ;  /* 0x000000ffff1d0224 */ /* 0x000fca00078e0034 */
[----:B------:R0:W4:Y:S01]  /*dc90*/  @P0 LDG.E.U8 R134, desc[UR18][R28.64] ;  /* 0x000000121c860981 */ /* 0x000122000c1e1100 */
[----:B------:R-:W-:Y:S01]  /*dca0*/  PRMT R133, RZ, 0x7610, R133 ;  /* 0x00007610ff857816 */ /* 0x000fe20000000085 */
[----:B0-----:R-:W-:Y:S02]  /*dcb0*/  @P0 IMAD.MOV.U32 R28, RZ, RZ, R59 ;  /* 0x000000ffff1c0224 */ /* 0x001fe400078e003b */
[----:B------:R-:W-:Y:S01]  /*dcc0*/  @P0 IMAD.MOV.U32 R29, RZ, RZ, R80 ;  /* 0x000000ffff1d0224 */ /* 0x000fe200078e0050 */
[----:B------:R-:W-:-:S04]  /*dcd0*/  PRMT R131, RZ, 0x7610, R131 ;  /* 0x00007610ff837816 */ /* 0x000fc80000000083 */
[----:B------:R0:W4:Y:S02]  /*dce0*/  @P0 LDG.E.U8 R133, desc[UR18][R28.64] ;  /* 0x000000121c850981 */ /* 0x000124000c1e1100 */
[----:B0-----:R-:W-:Y:S02]  /*dcf0*/  @P0 IMAD.MOV.U32 R28, RZ, RZ, R58 ;  /* 0x000000ffff1c0224 */ /* 0x001fe400078e003a */
[----:B------:R-:W-:Y:S01]  /*dd00*/  @P0 IMAD.MOV.U32 R29, RZ, RZ, R63 ;  /* 0x000000ffff1d0224 */ /* 0x000fe200078e003f */
[----:B------:R-:W-:-:S04]  /*dd10*/  PRMT R129, RZ, 0x7610, R129 ;  /* 0x00007610ff817816 */ /* 0x000fc80000000081 */
        /* <DEDUP_REMOVED lines=8> */
[----:B------:R0:W3:Y:S01]  /*dda0*/  @P0 LDG.E.U8 R128, desc[UR18][R28.64] ;  /* 0x000000121c800981 */ /* 0x0000e2000c1e1100 */
[----:B------:R-:W-:Y:S01]  /*ddb0*/  PRMT R124, RZ, 0x7610, R124 ;  /* 0x00007610ff7c7816 */ /* 0x000fe2000000007c */
[----:B0-----:R-:W-:Y:S02]  /*ddc0*/  @P0 IMAD.MOV.U32 R28, RZ, RZ, R66 ;  /* 0x000000ffff1c0224 */ /* 0x001fe400078e0042 */
[----:B------:R-:W-:-:S05]  /*ddd0*/  @P0 IMAD.MOV.U32 R29, RZ, RZ, R79 ;  /* 0x000000ffff1d0224 */ /* 0x000fca00078e004f */
[----:B------:R0:W3:Y:S02]  /*dde0*/  @P0 LDG.E.U8 R127, desc[UR18][R28.64] ;  /* 0x000000121c7f0981 */ /* 0x0000e4000c1e1100 */
[----:B0-----:R-:W-:Y:S02]  /*ddf0*/  @P0 IMAD.MOV.U32 R28, RZ, RZ, R70 ;  /* 0x000000ffff1c0224 */ /* 0x001fe400078e0046 */
[----:B------:R-:W-:-:S05]  /*de00*/  @P0 IMAD.MOV.U32 R29, RZ, RZ, R83 ;  /* 0x000000ffff1d0224 */ /* 0x000fca00078e0053 */
[----:B------:R0:W3:Y:S02]  /*de10*/  @P0 LDG.E.U8 R124, desc[UR18][R28.64] ;  /* 0x000000121c7c0981 */ /* 0x0000e4000c1e1100 */
[----:B0-----:R-:W-:Y:S02]  /*de20*/  @P0 IMAD.MOV.U32 R28, RZ, RZ, R74 ;  /* 0x000000ffff1c0224 */ /* 0x001fe400078e004a */
[----:B------:R-:W-:Y:S01]  /*de30*/  @P0 IMAD.MOV.U32 R29, RZ, RZ, R57 ;  /* 0x000000ffff1d0224 */ /* 0x000fe200078e0039 */
[----:B------:R-:W-:Y:S02]  /*de40*/  PRMT R117, RZ, 0x7610, R117 ;  /* 0x00007610ff757816 */ /* 0x000fe40000000075 */
[----:B------:R-:W-:Y:S02]  /*de50*/  PRMT R114, RZ, 0x7610, R114 ;  /* 0x00007610ff727816 */ /* 0x000fe40000000072 */
[----:B------:R-:W-:Y:S02]  /*de60*/  PRMT R113, RZ, 0x7610, R113 ;  /* 0x00007610ff717816 */ /* 0x000fe40000000071 */
[----:B------:R-:W-:-:S02]  /*de70*/  PRMT R109, RZ, 0x7610, R109 ;  /* 0x00007610ff6d7816 */ /* 0x000fc4000000006d */
[----:B------:R-:W-:Y:S02]  /*de80*/  PRMT R108, RZ, 0x7610, R108 ;  /* 0x00007610ff6c7816 */ /* 0x000fe4000000006c */
[----:B------:R-:W-:Y:S02]  /*de90*/  PRMT R107, RZ, 0x7610, R107 ;  /* 0x00007610ff6b7816 */ /* 0x000fe4000000006b */
[----:B------:R-:W-:Y:S02]  /*dea0*/  PRMT R106, RZ, 0x7610, R106 ;  /* 0x00007610ff6a7816 */ /* 0x000fe4000000006a */
[----:B------:R-:W-:Y:S02]  /*deb0*/  PRMT R103, RZ, 0x7610, R103 ;  /* 0x00007610ff677816 */ /* 0x000fe40000000067 */
[----:B------:R-:W-:Y:S02]  /*dec0*/  PRMT R102, RZ, 0x7610, R102 ;  /* 0x00007610ff667816 */ /* 0x000fe40000000066 */
[----:B--2---:R-:W-:-:S02]  /*ded0*/  PRMT R122, RZ, 0x7610, R122 ;  /* 0x00007610ff7a7816 */ /* 0x004fc4000000007a */
        /* <DEDUP_REMOVED lines=8> */
[----:B------:R0:W4:Y:S02]  /*df60*/  @P0 LDG.E.U8 R120, desc[UR18][R28.64] ;  /* 0x000000121c780981 */ /* 0x000124000c1e1100 */
[----:B0-----:R-:W-:Y:S02]  /*df70*/  @P0 IMAD.MOV.U32 R28, RZ, RZ, R86 ;  /* 0x000000ffff1c0224 */ /* 0x001fe400078e0056 */
[----:B------:R-:W-:-:S05]  /*df80*/  @P0 IMAD.MOV.U32 R29, RZ, RZ, R53 ;  /* 0x000000ffff1d0224 */ /* 0x000fca00078e0035 */
[----:B------:R0:W2:Y:S02]  /*df90*/  @P0 LDG.E.U8 R117, desc[UR18][R28.64] ;  /* 0x000000121c750981 */ /* 0x0000a4000c1e1100 */
        /* <DEDUP_REMOVED lines=26> */
[----:B------:R0:W2:Y:S01]  /*e140*/  @P0 LDG.E.U8 R103, desc[UR18][R28.64] ;  /* 0x000000121c670981 */ /* 0x0000a2000c1e1100 */
[----:B------:R-:W-:Y:S01]  /*e150*/  PRMT R101, RZ, 0x7610, R101 ;  /* 0x00007610ff657816 */ /* 0x000fe20000000065 */
        /* <DEDUP_REMOVED lines=30> */
[----:B------:R0:W2:Y:S02]  /*e340*/  @P0 LDG.E.U8 R97, desc[UR18][R28.64] ;  /* 0x000000121c610981 */ /* 0x0000a4000c1e1100 */
[----:B0-----:R-:W-:Y:S02]  /*e350*/  @P0 IMAD.MOV.U32 R28, RZ, RZ, R14 ;  /* 0x000000ffff1c0224 */ /* 0x001fe400078e000e */
[----:B------:R-:W-:-:S05]  /*e360*/  @P0 IMAD.MOV.U32 R29, RZ, RZ, R15 ;  /* 0x000000ffff1d0224 */ /* 0x000fca00078e000f */
[----:B------:R0:W2:Y:S01]  /*e370*/  @P0 LDG.E.U8 R96, desc[UR18][R28.64] ;  /* 0x000000121c600981 */ /* 0x0000a2000c1e1100 */
[----:B------:R-:W-:Y:S01]  /*e380*/  @!P6 IMAD.MOV R34, RZ, RZ, -R34 ;  /* 0x000000ffff22e224 */ /* 0x000fe200078e0a22 */
        /* <DEDUP_REMOVED lines=8> */
[----:B------:R-:W-:Y:S02]  /*e410*/  ISETP.GT.U32.AND P6, PT, R39, R32, PT ;  /* 0x000000202700720c */ /* 0x000fe40003fc4070 */
[----:B------:R-:W-:-:S11]  /*e420*/  SEL R34, R5, R34, !P3 ;  /* 0x0000002205227207 */ /* 0x000fd60005800000 */
[----:B------:R-:W-:Y:S01]  /*e430*/  @!P6 IMAD.IADD R32, R32, 0x1, -R39 ;  /* 0x000000012020e824 */ /* 0x000fe200078e0a27 */
[----:B------:R-:W-:Y:S01]  /*e440*/  ISETP.GE.AND P6, PT, R22, RZ, PT ;  /* 0x000000ff1600720c */ /* 0x000fe20003fc6270 */
[----:B-1----:R-:W-:Y:S01]  /*e450*/  IMAD R34, R34, UR5, RZ ;  /* 0x0000000522227c24 */ /* 0x002fe2000f8e02ff */
[----:B------:R-:W-:-:S05]  /*e460*/  SEL R33, R5, R33, !P3 ;  /* 0x0000002105217207 */ /* 0x000fca0005800000 */
[----:B------:R-:W-:-:S06]  /*e470*/  IMAD R33, R33, UR12, RZ ;  /* 0x0000000c21217c24 */ /* 0x000fcc000f8e02ff */
[----:B------:R-:W-:Y:S01]  /*e480*/  @!P6 IMAD.MOV R32, RZ, RZ, -R32 ;  /* 0x000000ffff20e224 */ /* 0x000fe200078e0a20 */
[-C--:B------:R-:W-:Y:S01]  /*e490*/  IADD3 R16, P6, PT, R34, R38.reuse, RZ ;  /* 0x0000002622107210 */ /* 0x080fe20007fde0ff */
[----:B------:R-:W-:Y:S01]  /*e4a0*/  IMAD R30, R36, 0x57, RZ ;  /* 0x00000057241e7824 */ /* 0x000fe200078e02ff */
[----:B------:R-:W-:Y:S01]  /*e4b0*/  STL [R1+0xae4], R134 ;  /* 0x000ae48601007387 */ /* 0x000fe20000100800 */
[----:B------:R-:W-:Y:S02]  /*e4c0*/  PRMT R95, RZ, 0x7610, R95 ;  /* 0x00007610ff5f7816 */ /* 0x000fe4000000005f */
[----:B------:R-:W-:Y:S01]  /*e4d0*/  PRMT R94, RZ, 0x7610, R94 ;  /* 0x00007610ff5e7816 */ /* 0x000fe2000000005e */
[----:B------:R-:W3:Y:S01]  /*e4e0*/  LDL.LU R13, [R1+0xae8] ;  /* 0x000ae800010d7983 */ /* 0x000ee20000300800 */
[-C--:B------:R-:W-:Y:S02]  /*e4f0*/  LEA.HI.X.SX32 R17, R34, R35.reuse, 0x1, P6 ;  /* 0x0000002322117211 */ /* 0x080fe400030f0eff */
[----:B------:R-:W-:Y:S01]  /*e500*/  PRMT R92, RZ, 0x7610, R92 ;  /* 0x00007610ff5c7816 */ /* 0x000fe2000000005c */
[----:B------:R-:W-:Y:S01]  /*e510*/  IMAD R31, R36, 0x67, RZ ;  /* 0x00000067241f7824 */ /* 0x000fe200078e02ff */
[C---:B------:R-:W-:Y:S01]  /*e520*/  IADD3 R14, P6, PT, R33.reuse, R38, RZ ;  /* 0x00000026210e7210 */ /* 0x040fe20007fde0ff */
[----:B0-----:R-:W-:Y:S01]  /*e530*/  @P0 IMAD.MOV.U32 R28, RZ, RZ, R16 ;  /* 0x000000ffff1c0224 */ /* 0x001fe200078e0010 */
[----:B------:R-:W-:Y:S01]  /*e540*/  PRMT R93, RZ, 0x7610, R93 ;  /* 0x00007610ff5d7816 */ /* 0x000fe2000000005d */
[----:B------:R-:W-:Y:S01]  /*e550*/  @P0 IMAD.MOV.U32 R29, RZ, RZ, R17 ;  /* 0x000000ffff1d0224 */ /* 0x000fe200078e0011 */
[----:B------:R-:W-:-:S02]  /*e560*/  LEA.HI.X.SX32 R15, R33, R35, 0x1, P6 ;  /* 0x00000023210f7211 */ /* 0x000fc400030f0eff */
[----:B------:R-:W-:Y:S02]  /*e570*/  PRMT R91, RZ, 0x7610, R91 ;  /* 0x00007610ff5b7816 */ /* 0x000fe4000000005b */
[----:B------:R-:W-:Y:S01]  /*e580*/  PRMT R90, RZ, 0x7610, R90 ;  /* 0x00007610ff5a7816 */ /* 0x000fe2000000005a */
[----:B------:R0:W3:Y:S01]  /*e590*/  @P0 LDG.E.U8 R95, desc[UR18][R28.64] ;  /* 0x000000121c5f0981 */ /* 0x0000e2000c1e1100 */
[----:B------:R-:W-:Y:S02]  /*e5a0*/  SEL R32, R5, R32, !P3 ;  /* 0x0000002005207207 */ /* 0x000fe40005800000 */
[----:B------:R-:W-:Y:S02]  /*e5b0*/  PRMT R89, RZ, 0x7610, R89 ;  /* 0x00007610ff597816 */ /* 0x000fe40000000059 */
[----:B------:R-:W-:Y:S01]  /*e5c0*/  PRMT R88, RZ, 0x7610, R88 ;  /* 0x00007610ff587816 */ /* 0x000fe20000000058 */
[----:B------:R-:W-:Y:S01]  /*e5d0*/  IMAD R32, R32, UR13, RZ ;  /* 0x0000000d20207c24 */ /* 0x000fe2000f8e02ff */
[----:B------:R-:W1:Y:S01]  /*e5e0*/  S2R R149, SR_TID.X ;  /* 0x0000000000957919 */ /* 0x000e620000002100 */
[----:B------:R-:W-:-:S02]  /*e5f0*/  VIADD R37, R0, 0x6 ;  /* 0x0000000600257836 */ /* 0x000fc40000000000 */
[C---:B------:R-:W-:Y:S02]  /*e600*/  VIADD R165, R0.reuse, 0x7 ;  /* 0x0000000700a57836 */ /* 0x040fe40000000000 */
[C---:B------:R-:W-:Y:S02]  /*e610*/  VIADD R123, R0.reuse, 0xe ;  /* 0x0000000e007b7836 */ /* 0x040fe40000000000 */
[C---:B------:R-:W-:Y:S02]  /*e620*/  VIADD R119, R0.reuse, 0xf ;  /* 0x0000000f00777836 */ /* 0x040fe40000000000 */
[C---:B------:R-:W-:Y:S02]  /*e630*/  VIADD R26, R0.reuse, 0x15 ;  /* 0x00000015001a7836 */ /* 0x040fe40000000000 */
[C---:B------:R-:W-:Y:S02]  /*e640*/  VIADD R27, R0.reuse, 0x16 ;  /* 0x00000016001b7836 */ /* 0x040fe40000000000 */
[----:B------:R-:W-:Y:S01]  /*e650*/  VIADD R164, R0, 0x17 ;  /* 0x0000001700a47836 */ /* 0x000fe20000000000 */
[----:B------:R-:W-:-:S04]  /*e660*/  @!UP1 UIADD3 UR4, UPT, UPT, -UR4, 0x100000, URZ ;  /* 0x0010000004049890 */ /* 0x000fc8000fffe1ff */
[----:B------:R-:W-:Y:S02]  /*e670*/  @!UP1 USHF.L.U32 UR5, UR4, 0xb, URZ ;  /* 0x0000000b04059899 */ /* 0x000fe400080006ff */
[----:B------:R-:W-:Y:S01]  /*e680*/  @!UP1 USHF.L.U32 UR4, UR4, 0x1, URZ ;  /* 0x0000000104049899 */ /* 0x000fe200080006ff */
[----:B0-----:R-:W-:Y:S01]  /*e690*/  @P0 IMAD.MOV.U32 R28, RZ, RZ, R14 ;  /* 0x000000ffff1c0224 */ /* 0x001fe200078e000e */
[----:B------:R-:W-:Y:S01]  /*e6a0*/  PRMT R87, RZ, 0x7610, R87 ;  /* 0x00007610ff577816 */ /* 0x000fe20000000057 */
[----:B------:R-:W-:Y:S01]  /*e6b0*/  @P0 IMAD.MOV.U32 R29, RZ, RZ, R15 ;  /* 0x000000ffff1d0224 */ /* 0x000fe200078e000f */
[----:B------:R-:W0:Y:S04]  /*e6c0*/  LDCU UR12, c[0x0][0x3b0] ;  /* 0x00007600ff0c77ac */ /* 0x000e280008000800 */
[----:B------:R0:W3:Y:S04]  /*e6d0*/  @P0 LDG.E.U8 R94, desc[UR18][R28.64] ;  /* 0x000000121c5e0981 */ /* 0x0000e8000c1e1100 */
[----:B--2---:R-:W-:Y:S01]  /*e6e0*/  STL [R1+0xa90], R96 ;  /* 0x000a906001007387 */ /* 0x004fe20000100800 */
[----:B------:R-:W-:Y:S01]  /*e6f0*/  VIADD R163, R0, 0x1d ;  /* 0x0000001d00a37836 */ /* 0x000fe20000000000 */
[----:B------:R-:W2:Y:S02]  /*e700*/  LDCU UR13, c[0x0][0x3b0] ;  /* 0x00007600ff0d77ac */ /* 0x000ea40008000800 */
[----:B------:R0:W-:Y:S04]  /*e710*/  STL [R1+0x268], R16 ;  /* 0x0002681001007387 */ /* 0x0001e80000100800 */
[----:B------:R1:W-:Y:S01]  /*e720*/  STL [R1+0x264], R17 ;  /* 0x0002641101007387 */ /* 0x0003e20000100800 */
[----:B0-----:R-:W-:-:S04]  /*e730*/  IADD3 R16, P6, PT, R30, R2, RZ ;  /* 0x000000021e107210 */ /* 0x001fc80007fde0ff */
[----:B-1----:R-:W-:Y:S01]  /*e740*/  LEA.HI.X.SX32 R17, R30, R3, 0x1, P6 ;  /* 0x000000031e117211 */ /* 0x002fe200030f0eff */
[----:B------:R0:W-:Y:S01]  /*e750*/  STL [R1+0x2a8], R14 ;  /* 0x0002a80e01007387 */ /* 0x0001e20000100800 */
[----:B------:R-:W-:Y:S02]  /*e760*/  @!P4 IMAD.MOV.U32 R28, RZ, RZ, R16 ;  /* 0x000000ffff1cc224 */ /* 0x000fe400078e0010 */
[----:B------:R-:W-:Y:S02]  /*e770*/  IMAD R30, R36, 0x5f, RZ ;  /* 0x0000005f241e7824 */ /* 0x000fe400078e02ff */
[----:B------:R-:W-:Y:S01]  /*e780*/  @!P4 IMAD.MOV.U32 R29, RZ, RZ, R17 ;  /* 0x000000ffff1dc224 */ /* 0x000fe200078e0011 */
[----:B------:R1:W-:Y:S01]  /*e790*/  STL [R1+0x2a4], R15 ;  /* 0x0002a40f01007387 */ /* 0x0003e20000100800 */
[----:B0-----:R-:W-:-:S03]  /*e7a0*/  IADD3 R14, P6, PT, R32, R38, RZ ;  /* 0x00000026200e7210 */ /* 0x001fc60007fde0ff */
[----:B------:R0:W-:Y:S04]  /*e7b0*/  STL [R1+0xf8], R16 ;  /* 0x0000f81001007387 */ /* 0x0001e80000100800 */
[----:B------:R2:W3:Y:S01]  /*e7c0*/  @!P4 LDG.E.U8 R92, desc[UR18][R28.64] ;  /* 0x000000121c5cc981 */ /* 0x0004e2000c1e1100 */
[----:B-1----:R-:W-:Y:S02]  /*e7d0*/  LEA.HI.X.SX32 R15, R32, R35, 0x1, P6 ;  /* 0x00000023200f7211 */ /* 0x002fe400030f0eff */
[C---:B0-----:R-:W-:Y:S01]  /*e7e0*/  IADD3 R16, P4, PT, R30.reuse, R2, RZ ;  /* 0x000000021e107210 */ /* 0x041fe20007f9e0ff */
[----:B------:R0:W-:Y:S01]  /*e7f0*/  STL [R1+0xf4], R17 ;  /* 0x0000f41101007387 */ /* 0x0001e20000100800 */
[----:B--2---:R-:W-:Y:S02]  /*e800*/  @P0 IMAD.MOV.U32 R28, RZ, RZ, R14 ;  /* 0x000000ffff1c0224 */ /* 0x004fe400078e000e */
[----:B------:R-:W-:Y:S01]  /*e810*/  @P0 IMAD.MOV.U32 R29, RZ, RZ, R15 ;  /* 0x000000ffff1d0224 */ /* 0x000fe200078e000f */
[----:B------:R1:W-:Y:S01]  /*e820*/  STL [R1+0x2e8], R14 ;  /* 0x0002e80e01007387 */ /* 0x0003e20000100800 */
[----:B0-----:R-:W-:-:S03]  /*e830*/  LEA.HI.X.SX32 R17, R30, R3, 0x1, P4 ;  /* 0x000000031e117211 */ /* 0x001fc600020f0eff */
[----:B------:R0:W2:Y:S01]  /*e840*/  @P0 LDG.E.U8 R93, desc[UR18][R28.64] ;  /* 0x000000121c5d0981 */ /* 0x0000a2000c1e1100 */
[----:B-1----:R-:W-:-:S03]  /*e850*/  IADD3 R14, P6, PT, R31, R2, RZ ;  /* 0x000000021f0e7210 */ /* 0x002fc60007fde0ff */
[----:B------:R1:W-:Y:S01]  /*e860*/  STL [R1+0x2e4], R15 ;  /* 0x0002e40f01007387 */ /* 0x0003e20000100800 */
[----:B0-----:R-:W-:Y:S02]  /*e870*/  @!P5 IMAD.MOV.U32 R28, RZ, RZ, R16 ;  /* 0x000000ffff1cd224 */ /* 0x001fe400078e0010 */
[----:B------:R-:W-:Y:S01]  /*e880*/  @!P5 IMAD.MOV.U32 R29, RZ, RZ, R17 ;  /* 0x000000ffff1dd224 */ /* 0x000fe200078e0011 */
[----:B-1----:R-:W-:-:S04]  /*e890*/  LEA.HI.X.SX32 R15, R31, R3, 0x1, P6 ;  /* 0x000000031f0f7211 */ /* 0x002fc800030f0eff */
[----:B------:R0:W2:Y:S02]  /*e8a0*/  @!P5 LDG.E.U8 R91, desc[UR18][R28.64] ;  /* 0x000000121c5bd981 */ /* 0x0000a4000c1e1100 */
[----:B0-----:R-:W-:Y:S02]  /*e8b0*/  @!P2 IMAD.MOV.U32 R28, RZ, RZ, R14 ;  /* 0x000000ffff1ca224 */ /* 0x001fe400078e000e */
[----:B------:R-:W-:-:S05]  /*e8c0*/  @!P2 IMAD.MOV.U32 R29, RZ, RZ, R15 ;  /* 0x000000ffff1da224 */ /* 0x000fca00078e000f */
[----:B------:R0:W2:Y:S02]  /*e8d0*/  @!P2 LDG.E.U8 R90, desc[UR18][R28.64] ;  /* 0x000000121c5aa981 */ /* 0x0000a4000c1e1100 */
[----:B0-----:R-:W-:Y:S02]  /*e8e0*/  VIADD R28, R12, 0xffffff90 ;  /* 0xffffff900c1c7836 */ /* 0x001fe40000000000 */
[----:B------:R-:W-:Y:S03]  /*e8f0*/  STL [R1+0x100], R16 ;  /* 0x0001001001007387 */ /* 0x000fe60000100800 */
[----:B------:R-:W-:Y:S01]  /*e900*/  ISETP.GE.U32.AND P2, PT, R28, 0x7fffff11, PT ;  /* 0x7fffff111c00780c */ /* 0x000fe20003f46070 */
[----:B------:R-:W-:Y:S01]  /*e910*/  IMAD R28, R36, 0x6f, RZ ;  /* 0x0000006f241c7824 */ /* 0x000fe200078e02ff */
[----:B------:R0:W-:Y:S04]  /*e920*/  STL [R1+0x108], R14 ;  /* 0x0001080e01007387 */ /* 0x0001e80000100800 */
[----:B------:R-:W-:Y:S01]  /*e930*/  STL [R1+0xfc], R17 ;  /* 0x0000fc1101007387 */ /* 0x000fe20000100800 */
[----:B0-----:R-:W-:-:S03]  /*e940*/  IADD3 R14, P4, PT, R28, R2, RZ ;  /* 0x000000021c0e7210 */ /* 0x001fc60007f9e0ff */
[----:B------:R0:W-:Y:S02]  /*e950*/  STL [R1+0x104], R15 ;  /* 0x0001040f01007387 */ /* 0x0001e40000100800 */
[----:B0-----:R-:W-:Y:S01]  /*e960*/  LEA.HI.X.SX32 R15, R28, R3, 0x1, P4 ;  /* 0x000000031c0f7211 */ /* 0x001fe200020f0eff */
[----:B------:R-:W-:-:S04]  /*e970*/  @!P2 IMAD.MOV.U32 R28, RZ, RZ, R14 ;  /* 0x000000ffff1ca224 */ /* 0x000fc800078e000e */
[----:B------:R-:W-:-:S05]  /*e980*/  @!P2 IMAD.MOV.U32 R29, RZ, RZ, R15 ;  /* 0x000000ffff1da224 */ /* 0x000fca00078e000f */
[----:B------:R0:W2:Y:S02]  /*e990*/  @!P2 LDG.E.U8 R89, desc[UR18][R28.64] ;  /* 0x000000121c59a981 */ /* 0x0000a4000c1e1100 */
[----:B0-----:R-:W-:-:S05]  /*e9a0*/  VIADD R28, R12, 0xffffff88 ;  /* 0xffffff880c1c7836 */ /* 0x001fca0000000000 */
[----:B------:R-:W-:Y:S01]  /*e9b0*/  ISETP.GE.U32.AND P2, PT, R28, 0x7fffff09, PT ;  /* 0x7fffff091c00780c */ /* 0x000fe20003f46070 */
[----:B------:R-:W-:Y:S01]  /*e9c0*/  IMAD R28, R36, 0x77, RZ ;  /* 0x00000077241c7824 */ /* 0x000fe200078e02ff */
[----:B------:R0:W-:Y:S04]  /*e9d0*/  STL [R1+0x110], R14 ;  /* 0x0001100e01007387 */ /* 0x0001e80000100800 */
[----:B------:R1:W-:Y:S01]  /*e9e0*/  STL [R1+0x10c], R15 ;  /* 0x00010c0f01007387 */ /* 0x0003e20000100800 */
[----:B0-----:R-:W-:-:S04]  /*e9f0*/  IADD3 R14, P4, PT, R28, R2, RZ ;  /* 0x000000021c0e7210 */ /* 0x001fc80007f9e0ff */
[----:B-1----:R-:W-:Y:S02]  /*ea00*/  LEA.HI.X.SX32 R15, R28, R3, 0x1, P4 ;  /* 0x000000031c0f7211 */ /* 0x002fe400020f0eff */
[----:B------:R-:W-:-:S03]  /*ea10*/  @!P2 IMAD.MOV.U32 R28, RZ, RZ, R14 ;  /* 0x000000ffff1ca224 */ /* 0x000fc600078e000e */
[----:B------:R-:W-:-:S05]  /*ea20*/  @!P2 IMAD.MOV.U32 R29, RZ, RZ, R15 ;  /* 0x000000ffff1da224 */ /* 0x000fca00078e000f */
[----:B------:R0:W2:Y:S02]  /*ea30*/  @!P2 LDG.E.U8 R88, desc[UR18][R28.64] ;  /* 0x000000121c58a981 */ /* 0x0000a4000c1e1100 */
[----:B0-----:R-:W-:-:S05]  /*ea40*/  VIADD R28, R12, 0xffffff80 ;  /* 0xffffff800c1c7836 */ /* 0x001fca0000000000 */
[----:B------:R-:W-:Y:S01]  /*ea50*/  ISETP.GE.U32.AND P2, PT, R28, 0x7fffff01, PT ;  /* 0x7fffff011c00780c */ /* 0x000fe20003f46070 */
[----:B------:R-:W-:Y:S01]  /*ea60*/  IMAD R28, R36, 0x7f, RZ ;  /* 0x0000007f241c7824 */ /* 0x000fe200078e02ff */
[----:B------:R0:W-:Y:S04]  /*ea70*/  STL [R1+0x118], R14 ;  /* 0x0001180e01007387 */ /* 0x0001e80000100800 */
[C---:B------:R-:W-:Y:S01]  /*ea80*/  IADD3 R12, P4, PT, R28.reuse, R2, RZ ;  /* 0x000000021c0c7210 */ /* 0x040fe20007f9e0ff */
[----:B------:R-:W-:Y:S03]  /*ea90*/  STL [R1+0x114], R15 ;  /* 0x0001140f01007387 */ /* 0x000fe60000100800 */
[----:B0-----:R-:W-:Y:S01]  /*eaa0*/  LEA.HI.X.SX32 R14, R28, R3, 0x1, P4 ;  /* 0x000000031c0e7211 */ /* 0x001fe200020f0eff */
[----:B------:R0:W-:Y:S02]  /*eab0*/  STL [R1+0x120], R12 ;  /* 0x0001200c01007387 */ /* 0x0001e40000100800 */
[----:B------:R-:W-:-:S02]  /*eac0*/  @!P2 IMAD.MOV.U32 R28, RZ, RZ, R12 ;  /* 0x000000ffff1ca224 */ /* 0x000fc400078e000c */
[----:B------:R1:W-:Y:S04]  /*ead0*/  STL [R1+0x11c], R14 ;  /* 0x00011c0e01007387 */ /* 0x0003e80000100800 */
[----:B0-----:R-:W2:Y:S04]  /*eae0*/  LDL.LU R12, [R1+0x2f0] ;  /* 0x0002f000010c7983 */ /* 0x001ea80000300800 */
[----:B------:R-:W3:Y:S04]  /*eaf0*/  LDL.LU R16, [R1+0x2f4] ;  /* 0x0002f40001107983 */ /* 0x000ee80000300800 */
[----:B------:R-:W3:Y:S01]  /*eb00*/  LDL.LU R138, [R1+0x2fc] ;  /* 0x0002fc00018a7983 */ /* 0x000ee20000300800 */
[----:B------:R-:W-:-:S03]  /*eb10*/  @!P2 IMAD.MOV.U32 R29, RZ, RZ, R14 ;  /* 0x000000ffff1da224 */ /* 0x000fc600078e000e */
[----:B-1----:R-:W3:Y:S01]  /*eb20*/  LDL.LU R14, [R1+0x328] ;  /* 0x00032800010e7983 */ /* 0x002ee20000300800 */
[----:B------:R-:W-:-:S03]  /*eb30*/  VIADD R96, R0, 0x5 ;  /* 0x0000000500607836 */ /* 0x000fc60000000000 */
[----:B------:R-:W3:Y:S04]  /*eb40*/  LDL.LU R135, [R1+0x330] ;  /* 0x0003300001877983 */ /* 0x000ee80000300800 */
[----:B------:R-:W4:Y:S04]  /*eb50*/  LDL.LU R15, [R1+0x364] ;  /* 0x00036400010f7983 */ /* 0x000f280000300800 */
[----:B------:R-:W-:Y:S01]  /*eb60*/  STL [R1+0x81c], R96 ;  /* 0x00081c6001007387 */ /* 0x000fe20000100800 */
[----:B------:R-:W-:-:S03]  /*eb70*/  VIADD R118, R0, 0x1e ;  /* 0x0000001e00767836 */ /* 0x000fc60000000000 */
        /* <DEDUP_REMOVED lines=15> */
[----:B------:R-:W-:-:S03]  /*ec70*/  VOTEU.ALL UP1, P1 ;  /* 0x0000000000ff7886 */ /* 0x000fc60000820000 */
[----:B------:R-:W-:Y:S01]  /*ec80*/  STL [R1+0x8b0], R118 ;  /* 0x0008b07601007387 */ /* 0x000fe20000100800 */
[C---:B------:R-:W-:Y:S01]  /*ec90*/  VIADD R22, R0.reuse, 0x35 ;  /* 0x0000003500167836 */ /* 0x040fe20000000000 */
[----:B------:R-:W-:Y:S01]  /*eca0*/  LOP3.LUT R149, R149, 0x7f, RZ, 0xc0, !PT ;  /* 0x0000007f95957812 */ /* 0x000fe200078ec0ff */
[----:B------:R0:W1:Y:S01]  /*ecb0*/  @!UP1 SYNCS.EXCH.64 URZ, [UR9+0x10008], UR4 ;  /* 0x0100080409ff95b2 */ /* 0x0000620008000100 */
[----:B------:R-:W-:Y:S04]  /*ecc0*/  STL [R1+0x894], R112 ;  /* 0x0008947001007387 */ /* 0x000fe80000100800 */
[----:B------:R-:W-:Y:S04]  /*ecd0*/  STL [R1+0x8ac], R24 ;  /* 0x0008ac1801007387 */ /* 0x000fe80000100800 */
[----:B------:R-:W-:Y:S01]  /*ece0*/  STL [R1+0x890], R25 ;  /* 0x0008901901007387 */ /* 0x000fe20000100800 */
[----:B------:R-:W-:-:S02]  /*ecf0*/  VIADD R23, R0, 0x36 ;  /* 0x0000003600177836 */ /* 0x000fc40000000000 */
[C---:B------:R-:W-:Y:S01]  /*ed00*/  VIADD R156, R0.reuse, 0x37 ;  /* 0x00000037009c7836 */ /* 0x040fe20000000000 */
[----:B------:R-:W-:Y:S01]  /*ed10*/  STL [R1+0x884], R158 ;  /* 0x0008849e01007387 */ /* 0x000fe20000100800 */
[C---:B------:R-:W-:Y:S02]  /*ed20*/  VIADD R150, R0.reuse, 0x3c ;  /* 0x0000003c00967836 */ /* 0x040fe40000000000 */
[C---:B------:R-:W-:Y:S01]  /*ed30*/  VIADD R20, R0.reuse, 0x3d ;  /* 0x0000003d00147836 */ /* 0x040fe20000000000 */
[----:B------:R-:W-:Y:S01]  /*ed40*/  STL [R1+0x8bc], R157 ;  /* 0x0008bc9d01007387 */ /* 0x000fe20000100800 */
[C---:B------:R-:W-:Y:S02]  /*ed50*/  VIADD R21, R0.reuse, 0x3e ;  /* 0x0000003e00157836 */ /* 0x040fe40000000000 */
[C---:B------:R-:W-:Y:S01]  /*ed60*/  VIADD R18, R0.reuse, 0x3f ;  /* 0x0000003f00127836 */ /* 0x040fe20000000000 */
[----:B------:R-:W-:Y:S01]  /*ed70*/  STL [R1+0x8a0], R111 ;  /* 0x0008a06f01007387 */ /* 0x000fe20000100800 */
[----:B------:R-:W-:Y:S01]  /*ed80*/  IABS R43, R96 ;  /* 0x00000060002b7213 */ /* 0x000fe20000000000 */
[----:B------:R-:W-:-:S02]  /*ed90*/  VIADD R19, R0, 0x44 ;  /* 0x0000004400137836 */ /* 0x000fc40000000000 */
[----:B------:R0:W4:Y:S01]  /*eda0*/  @!P2 LDG.E.U8 R87, desc[UR18][R28.64] ;  /* 0x000000121c57a981 */ /* 0x000122000c1e1100 */
[----:B------:R-:W-:Y:S01]  /*edb0*/  IABS R42, R37 ;  /* 0x00000025002a7213 */ /* 0x000fe20000000000 */
[C---:B------:R-:W-:Y:S01]  /*edc0*/  VIADD R146, R0.reuse, 0x45 ;  /* 0x0000004500927836 */ /* 0x040fe20000000000 */
[----:B------:R-:W-:Y:S01]  /*edd0*/  IABS R41, R165 ;  /* 0x000000a500297213 */ /* 0x000fe20000000000 */
[----:B------:R-:W-:Y:S01]  /*ede0*/  STL [R1+0x89c], R110 ;  /* 0x00089c6e01007387 */ /* 0x000fe20000100800 */
[----:B------:R-:W-:Y:S01]  /*edf0*/  IABS R44, R123 ;  /* 0x0000007b002c7213 */ /* 0x000fe20000000000 */
[----:B------:R-:W-:Y:S01]  /*ee00*/  VIADD R139, R0, 0x46 ;  /* 0x00000046008b7836 */ /* 0x000fe20000000000 */
[----:B------:R-:W-:Y:S01]  /*ee10*/  IABS R45, R119 ;  /* 0x00000077002d7213 */ /* 0x000fe20000000000 */
[----:B------:R-:W-:Y:S01]  /*ee20*/  STL [R1+0x880], R22 ;  /* 0x0008801601007387 */ /* 0x000fe20000100800 */
[----:B------:R-:W-:Y:S01]  /*ee30*/  IABS R46, R26 ;  /* 0x0000001a002e7213 */ /* 0x000fe20000000000 */
[----:B0-----:R-:W0:Y:S01]  /*ee40*/  LDCU UR4, c[0x0][0x3b0] ;  /* 0x00007600ff0477ac */ /* 0x001e220008000800 */
[----:B------:R-:W-:-:S02]  /*ee50*/  IABS R47, R27 ;  /* 0x0000001b002f7213 */ /* 0x000fc40000000000 */
[----:B------:R-:W-:Y:S01]  /*ee60*/  IABS R48, R164 ;  /* 0x000000a400307213 */ /* 0x000fe20000000000 */
[----:B------:R-:W0:Y:S01]  /*ee70*/  LDCU UR5, c[0x0][0x3b0] ;  /* 0x00007600ff0577ac */ /* 0x000e220008000800 */
[----:B--2---:R2:W-:Y:S04]  /*ee80*/  STS.U8 [R149+UR9], R12 ;  /* 0x0000000c95007988 */ /* 0x0045e80008000009 */
[----:B--2---:R-:W2:Y:S04]  /*ee90*/  LDL.LU R12, [R1+0x338] ;  /* 0x00033800010c7983 */ /* 0x004ea80000300800 */
[----:B------:R-:W-:Y:S04]  /*eea0*/  STL [R1+0x87c], R23 ;  /* 0x00087c1701007387 */ /* 0x000fe80000100800 */
[----:B---3--:R3:W-:Y:S04]  /*eeb0*/  STS.U8 [R149+UR9+0x400], R16 ;  /* 0x0004001095007988 */ /* 0x0087e80008000009 */
[----:B------:R0:W-:Y:S04]  /*eec0*/  STS.U8 [R149+UR9+0x800], R138 ;  /* 0x0008008a95007988 */ /* 0x0001e80008000009 */
[----:B---3--:R-:W3:Y:S04]  /*eed0*/  LDL.LU R16, [R1+0x334] ;  /* 0x0003340001107983 */ /* 0x008ee80000300800 */
[----:B0-----:R-:W3:Y:S04]  /*eee0*/  LDL.LU R138, [R1+0x3a8] ;  /* 0x0003a800018a7983 */ /* 0x001ee80000300800 */
[----:B------:R-:W-:Y:S04]  /*eef0*/  STL [R1+0x878], R156 ;  /* 0x0008789c01007387 */ /* 0x000fe80000100800 */
[----:B------:R0:W-:Y:S04]  /*ef00*/  STS.U8 [R149+UR9+0xc00], R14 ;  /* 0x000c000e95007988 */ /* 0x0001e80008000009 */
[----:B------:R1:W-:Y:S04]  /*ef10*/  STS.U8 [R149+UR9+0x1000], R135 ;  /* 0x0010008795007988 */ /* 0x0003e80008000009 */
[----:B0-----:R-:W3:Y:S04]  /*ef20*/  LDL.LU R14, [R1+0x340] ;  /* 0x00034000010e7983 */ /* 0x001ee80000300800 */
[----:B-1----:R-:W3:Y:S04]  /*ef30*/  LDL.LU R135, [R1+0x374] ;  /* 0x0003740001877983 */ /* 0x002ee80000300800 */
[----:B------:R-:W-:Y:S04]  /*ef40*/  STL [R1+0x874], R150 ;  /* 0x0008749601007387 */ /* 0x000fe80000100800 */
[----:B----4-:R0:W-:Y:S04]  /*ef50*/  STS.U8 [R149+UR9+0x1400], R15 ;  /* 0x0014000f95007988 */ /* 0x0101e80008000009 */
[----:B0-----:R-:W4:Y:S04]  /*ef60*/  LDL.LU R15, [R1+0x36c] ;  /* 0x00036c00010f7983 */ /* 0x001f280000300800 */
[----:B--2---:R0:W-:Y:S04]  /*ef70*/  STS.U8 [R149+UR9+0x1800], R12 ;  /* 0x0018000c95007988 */ /* 0x0041e80008000009 */
[----:B0-----:R-:W2:Y:S04]  /*ef80*/  LDL.LU R12, [R1+0x3f4] ;  /* 0x0003f400010c7983 */ /* 0x001ea80000300800 */
[----:B------:R-:W-:Y:S04]  /*ef90*/  STL [R1+0x870], R20 ;  /* 0x0008701401007387 */ /* 0x000fe80000100800 */
[----:B---3--:R0:W-:Y:S04]  /*efa0*/  STS.U8 [R149+UR9+0x1c00], R16 ;  /* 0x001c001095007988 */ /* 0x0081e80008000009 */
[----:B------:R-:W3:Y:S04]  /*efb0*/  LDL.LU R17, [R1+0x380] ;  /* 0x0003800001117983 */ /* 0x000ee80000300800 */
[----:B------:R1:W-:Y:S04]  /*efc0*/  STS.U8 [R149+UR9+0x2000], R138 ;  /* 0x0020008a95007988 */ /* 0x0003e80008000009 */
[----:B0-----:R-:W3:Y:S04]  /*efd0*/  LDL.LU R16, [R1+0x3b8] ;  /* 0x0003b80001107983 */ /* 0x001ee80000300800 */
[----:B-1----:R-:W3:Y:S04]  /*efe0*/  LDL.LU R138, [R1+0x368] ;  /* 0x00036800018a7983 */ /* 0x002ee80000300800 */
[----:B------:R-:W-:Y:S04]  /*eff0*/  STL [R1+0x864], R21 ;  /* 0x0008641501007387 */ /* 0x000fe80000100800 */
[----:B------:R0:W-:Y:S04]  /*f000*/  STS.U8 [R149+UR9+0x2400], R14 ;  /* 0x0024000e95007988 */ /* 0x0001e80008000009 */
[----:B------:R1:W-:Y:S04]  /*f010*/  STS.U8 [R149+UR9+0x2800], R135 ;  /* 0x0028008795007988 */ /* 0x0003e80008000009 */
[----:B0-----:R-:W3:Y:S04]  /*f020*/  LDL.LU R14, [R1+0x428] ;  /* 0x00042800010e7983 */ /* 0x001ee80000300800 */
[----:B-1----:R-:W3:Y:S04]  /*f030*/  LDL.LU R135, [R1+0x3f0] ;  /* 0x0003f00001877983 */ /* 0x002ee80000300800 */
[----:B------:R-:W-:Y:S04]  /*f040*/  STL [R1+0x860], R18 ;  /* 0x0008601201007387 */ /* 0x000fe80000100800 */
[----:B----4-:R0:W-:Y:S04]  /*f050*/  STS.U8 [R149+UR9+0x2c00], R15 ;  /* 0x002c000f95007988 */ /* 0x0101e80008000009 */
[----:B0-----:R-:W4:Y:S01]  /*f060*/  LDL.LU R15, [R1+0x3ec] ;  /* 0x0003ec00010f7983 */ /* 0x001f220000300800 */
[----:B------:R-:W-:-:S04]  /*f070*/  IMAD.HI.U32 R28, R40, R43, RZ ;  /* 0x0000002b281c7227 */ /* 0x000fc800078e00ff */
[----:B------:R-:W-:-:S04]  /*f080*/  IMAD.MOV R28, RZ, RZ, -R28 ;  /* 0x000000ffff1c7224 */ /* 0x000fc800078e0a1c */
[----:B------:R-:W-:Y:S02]  /*f090*/  IMAD R43, R39, R28, R43 ;  /* 0x0000001c272b7224 */ /* 0x000fe400078e022b */
        /* <DEDUP_REMOVED lines=18> */
[----:B------:R-:W-:Y:S01]  /*f1c0*/  IMAD.HI.U32 R28, R40, R48, RZ ;  /* 0x00000030281c7227 */ /* 0x000fe200078e00ff */
[----:B------:R-:W-:-:S03]  /*f1d0*/  IABS R49, R163 ;  /* 0x000000a300317213 */ /* 0x000fc60000000000 */
        /* <DEDUP_REMOVED lines=9> */
[----:B------:R-:W-:Y:S01]  /*f270*/  IMAD R50, R39, R28, R50 ;  /* 0x0000001c27327224 */ /* 0x000fe200078e0232 */
[----:B--2---:R0:W-:Y:S04]  /*f280*/  STS.U8 [R149+UR9+0x3000], R12 ;  /* 0x0030000c95007988 */ /* 0x0041e80008000009 */
[----:B0-----:R-:W2:Y:S01]  /*f290*/  LDL.LU R12, [R1+0x3f8] ;  /* 0x0003f800010c7983 */ /* 0x001ea20000300800 */
        /* <DEDUP_REMOVED lines=55> */
[C---:B------:R-:W-:Y:S02]  /*f610*/  IMAD R64, R39.reuse, R28, R64 ;  /* 0x0000001c27407224 */ /* 0x040fe400078e0240 */
[----:B------:R-:W-:Y:S01]  /*f620*/  IMAD.HI.U32 R28, R40, R66, RZ ;  /* 0x00000042281c7227 */ /* 0x000fe200078e00ff */
[----:B---3--:R0:W-:Y:S03]  /*f630*/  STS.U8 [R149+UR9+0x3400], R17 ;  /* 0x0034001195007988 */ /* 0x0081e60008000009 */
[----:B------:R-:W-:Y:S01]  /*f640*/  IMAD.MOV R28, RZ, RZ, -R28 ;  /* 0x000000ffff1c7224 */ /* 0x000fe200078e0a1c */
[----:B------:R-:W-:Y:S04]  /*f650*/  STL [R1+0x85c], R19 ;  /* 0x00085c1301007387 */ /* 0x000fe80000100800 */
[----:B------:R-:W-:Y:S01]  /*f660*/  STS.U8 [R149+UR9+0x3800], R16 ;  /* 0x0038001095007988 */ /* 0x000fe20008000009 */
[----:B------:R-:W-:-:S03]  /*f670*/  IMAD R66, R39, R28, R66 ;  /* 0x0000001c27427224 */ /* 0x000fc600078e0242 */
[----:B0-----:R-:W3:Y:S01]  /*f680*/  LDL.LU R17, [R1+0x478] ;  /* 0x0004780001117983 */ /* 0x001ee20000300800 */
[----:B------:R-:W-:-:S03]  /*f690*/  LOP3.LUT R28, R149, 0x10, RZ, 0x3c, !PT ;  /* 0x00000010951c7812 */ /* 0x000fc600078e3cff */
[----:B------:R0:W-:Y:S04]  /*f6a0*/  STS.U8 [R149+UR9+0x3c00], R138 ;  /* 0x003c008a95007988 */ /* 0x0001e80008000009 */
        /* <DEDUP_REMOVED lines=10> */
[----:B0-----:R-:W2:Y:S01]  /*f750*/  LDL.LU R12, [R1+0x4a4] ;  /* 0x0004a400010c7983 */ /* 0x001ea20000300800 */
[----:B------:R-:W-:-:S05]  /*f760*/  VIADD R16, R0, 0x47 ;  /* 0x0000004700107836 */ /* 0x000fca0000000000 */
[----:B------:R-:W-:Y:S04]  /*f770*/  STL [R1+0x850], R16 ;  /* 0x0008501001007387 */ /* 0x000fe80000100800 */
[----:B------:R-:W4:Y:S04]  /*f780*/  LDL.LU R72, [R1+0x480] ;  /* 0x0004800001487983 */ /* 0x000f280000300800 */
[----:B---3--:R0:W-:Y:S02]  /*f790*/  STS.U8 [R28+UR9+0x1480], R17 ;  /* 0x001480111c007988 */ /* 0x0081e40008000009 */
[----:B0-----:R-:W-:-:S02]  /*f7a0*/  VIADD R17, R0, 0x4c ;  /* 0x0000004c00117836 */ /* 0x001fc40000000000 */
[----:B------:R0:W-:Y:S04]  /*f7b0*/  STS.U8 [R28+UR9+0x1880], R138 ;  /* 0x0018808a1c007988 */ /* 0x0001e80008000009 */
[----:B0-----:R-:W3:Y:S04]  /*f7c0*/  LDL.LU R138, [R1+0x4b0] ;  /* 0x0004b000018a7983 */ /* 0x001ee80000300800 */
[----:B------:R-:W-:Y:S04]  /*f7d0*/  STL [R1+0x84c], R17 ;  /* 0x00084c1101007387 */ /* 0x000fe80000100800 */
[----:B------:R-:W3:Y:S04]  /*f7e0*/  LDL.LU R78, [R1+0x4ec] ;  /* 0x0004ec00014e7983 */ /* 0x000ee80000300800 */
[----:B------:R0:W-:Y:S04]  /*f7f0*/  STS.U8 [R28+UR9+0x2080], R135 ;  /* 0x002080871c007988 */ /* 0x0001e80008000009 */
[----:B0-----:R-:W3:Y:S04]  /*f800*/  LDL.LU R135, [R1+0x4e4] ;  /* 0x0004e40001877983 */ /* 0x001ee80000300800 */
[----:B------:R0:W-:Y:S02]  /*f810*/  STS.U8 [R28+UR9+0x1c80], R14 ;  /* 0x001c800e1c007988 */ /* 0x0001e40008000009 */
[----:B0-----:R-:W-:-:S05]  /*f820*/  VIADD R14, R0, 0x4d ;  /* 0x0000004d000e7836 */ /* 0x001fca0000000000 */
[----:B------:R-:W-:Y:S04]  /*f830*/  STL [R1+0x848], R14 ;  /* 0x0008480e01007387 */ /* 0x000fe80000100800 */
[----:B------:R-:W3:Y:S04]  /*f840*/  LDL.LU R82, [R1+0x4c0] ;  /* 0x0004c00001527983 */ /* 0x000ee80000300800 */
[----:B------:R-:W3:Y:S04]  /*f850*/  LDL.LU R86, [R1+0x4f0] ;  /* 0x0004f00001567983 */ /* 0x000ee80000300800 */
[----:B--2---:R0:W-:Y:S04]  /*f860*/  STS.U8 [R28+UR9+0x2880], R12 ;  /* 0x0028800c1c007988 */ /* 0x0041e80008000009 */
[----:B0-----:R-:W2:Y:S01]  /*f870*/  LDL.LU R12, [R1+0x4bc] ;  /* 0x0004bc00010c7983 */ /* 0x001ea20000300800 */
[----:B------:R-:W-:-:S05]  /*f880*/  IABS R65, R146 ;  /* 0x0000009200417213 */ /* 0x000fca0000000000 */
        /* <DEDUP_REMOVED lines=14> */
[----:B------:R-:W-:Y:S01]  /*f970*/  IMAD.MOV R29, RZ, RZ, -R29 ;  /* 0x000000ffff1d7224 */ /* 0x000fe200078e0a1d */
[----:B----4-:R0:W-:Y:S03]  /*f980*/  STS.U8 [R28+UR9+0x2480], R15 ;  /* 0x0024800f1c007988 */ /* 0x0101e60008000009 */
[----:B------:R-:W-:Y:S02]  /*f990*/  IMAD R67, R39, R29, R67 ;  /* 0x0000001d27437224 */ /* 0x000fe400078e0243 */
[----:B------:R-:W-:-:S04]  /*f9a0*/  IMAD.HI.U32 R29, R40, R70, RZ ;  /* 0x00000046281d7227 */ /* 0x000fc800078e00ff */
[----:B0-----:R-:W-:Y:S02]  /*f9b0*/  VIADD R15, R0, 0x4e ;  /* 0x0000004e000f7836 */ /* 0x001fe40000000000 */
[----:B------:R-:W-:-:S03]  /*f9c0*/  IMAD.MOV R29, RZ, RZ, -R29 ;  /* 0x000000ffff1d7224 */ /* 0x000fc600078e0a1d */
[----:B------:R-:W-:Y:S01]  /*f9d0*/  IABS R71, R15 ;  /* 0x0000000f00477213 */ /* 0x000fe20000000000 */
[----:B------:R-:W-:Y:S01]  /*f9e0*/  IMAD R70, R39, R29, R70 ;  /* 0x0000001d27467224 */ /* 0x000fe200078e0246 */
[----:B------:R-:W-:Y:S03]  /*f9f0*/  STS.U8 [R28+UR9+0x2c80], R72 ;  /* 0x002c80481c007988 */ /* 0x000fe60008000009 */
[----:B------:R-:W-:-:S04]  /*fa00*/  IMAD.HI.U32 R29, R40, R71, RZ ;  /* 0x00000047281d7227 */ /* 0x000fc800078e00ff */
[----:B------:R-:W-:-:S04]  /*fa10*/  IMAD.MOV R29, RZ, RZ, -R29 ;  /* 0x000000ffff1d7224 */ /* 0x000fc800078e0a1d */
[----:B------:R-:W-:Y:S01]  /*fa20*/  IMAD R71, R39, R29, R71 ;  /* 0x0000001d27477224 */ /* 0x000fe200078e0247 */
[----:B------:R-:W-:Y:S04]  /*fa30*/  STL [R1+0x844], R15 ;  /* 0x0008440f01007387 */ /* 0x000fe80000100800 */
[----:B------:R-:W4:Y:S04]  /*fa40*/  LDL.LU R76, [R1+0x4ac] ;  /* 0x0004ac00014c7983 */ /* 0x000f280000300800 */
[----:B---3--:R0:W-:Y:S02]  /*fa50*/  STS.U8 [R28+UR9+0x3080], R138 ;  /* 0x0030808a1c007988 */ /* 0x0081e40008000009 */
[----:B0-----:R-:W-:-:S05]  /*fa60*/  VIADD R138, R0, 0x4f ;  /* 0x0000004f008a7836 */ /* 0x001fca0000000000 */
[----:B------:R-:W-:-:S05]  /*fa70*/  IABS R72, R138 ;  /* 0x0000008a00487213 */ /* 0x000fca0000000000 */
[----:B------:R-:W-:Y:S01]  /*fa80*/  IMAD.HI.U32 R29, R40, R72, RZ ;  /* 0x00000048281d7227 */ /* 0x000fe200078e00ff */
[----:B------:R0:W-:Y:S03]  /*fa90*/  STS.U8 [R28+UR9+0x3880], R135 ;  /* 0x003880871c007988 */ /* 0x0001e60008000009 */
[----:B------:R-:W-:Y:S02]  /*faa0*/  IMAD.MOV R29, RZ, RZ, -R29 ;  /* 0x000000ffff1d7224 */ /* 0x000fe400078e0a1d */
[----:B0-----:R-:W-:-:S05]  /*fab0*/  VIADD R135, R0, 0x54 ;  /* 0x0000005400877836 */ /* 0x001fca0000000000 */
[----:B------:R-:W-:Y:S01]  /*fac0*/  IABS R73, R135 ;  /* 0x0000008700497213 */ /* 0x000fe20000000000 */
[----:B------:R-:W-:-:S04]  /*fad0*/  IMAD R72, R39, R29, R72 ;  /* 0x0000001d27487224 */ /* 0x000fc800078e0248 */
[----:B------:R-:W-:-:S04]  /*fae0*/  IMAD.HI.U32 R29, R40, R73, RZ ;  /* 0x00000049281d7227 */ /* 0x000fc800078e00ff */
[----:B------:R-:W-:-:S04]  /*faf0*/  IMAD.MOV R29, RZ, RZ, -R29 ;  /* 0x000000ffff1d7224 */ /* 0x000fc800078e0a1d */
[----:B------:R-:W-:Y:S01]  /*fb00*/  IMAD R73, R39, R29, R73 ;  /* 0x0000001d27497224 */ /* 0x000fe200078e0249 */
[----:B------:R-:W-:Y:S01]  /*fb10*/  LOP3.LUT R29, R149, 0x20, RZ, 0x3c, !PT ;  /* 0x00000020951d7812 */ /* 0x000fe200078e3cff */
[----:B------:R-:W-:Y:S04]  /*fb20*/  STL [R1+0x840], R138 ;  /* 0x0008408a01007387 */ /* 0x000fe80000100800 */
[----:B------:R0:W-:Y:S04]  /*fb30*/  STS.U8 [R28+UR9+0x3480], R78 ;  /* 0x0034804e1c007988 */ /* 0x0001e80008000009 */
[----:B------:R-:W3:Y:S04]  /*fb40*/  LDL.LU R83, [R1+0x4e8] ;  /* 0x0004e80001537983 */ /* 0x000ee80000300800 */
[----:B------:R1:W-:Y:S04]  /*fb50*/  STS.U8 [R28+UR9+0x3c80], R82 ;  /* 0x003c80521c007988 */ /* 0x0003e80008000009 */
[----:B------:R-:W-:Y:S04]  /*fb60*/  STS.U8 [R28+UR9+0x80], R86 ;  /* 0x000080561c007988 */ /* 0x000fe80008000009 */
[----:B------:R-:W-:Y:S04]  /*fb70*/  STL [R1+0x83c], R135 ;  /* 0x00083c8701007387 */ /* 0x000fe80000100800 */
[----:B0-----:R-:W4:Y:S04]  /*fb80*/  LDL.LU R78, [R1+0x470] ;  /* 0x00047000014e7983 */ /* 0x001f280000300800 */
[----:B-1----:R-:W4:Y:S04]  /*fb90*/  LDL.LU R82, [R1+0x4a8] ;  /* 0x0004a80001527983 */ /* 0x002f280000300800 */
[----:B--2---:R0:W-:Y:S02]  /*fba0*/  STS.U8 [R29+UR9+0x100], R12 ;  /* 0x0001000c1d007988 */ /* 0x0041e40008000009 */
[----:B0-----:R-:W-:-:S05]  /*fbb0*/  VIADD R12, R0, 0x55 ;  /* 0x00000055000c7836 */ /* 0x001fca0000000000 */
[----:B------:R-:W-:Y:S04]  /*fbc0*/  STL [R1+0x838], R12 ;  /* 0x0008380c01007387 */ /* 0x000fe80000100800 */
[----:B------:R-:W2:Y:S04]  /*fbd0*/  LDL.LU R86, [R1+0x438] ;  /* 0x0004380001567983 */ /* 0x000ea80000300800 */
[----:B------:R0:W-:Y:S02]  /*fbe0*/  STS.U8 [R29+UR9+0x900], R13 ;  /* 0x0009000d1d007988 */ /* 0x0001e40008000009 */
[----:B0-----:R-:W-:-:S05]  /*fbf0*/  VIADD R13, R0, 0x56 ;  /* 0x00000056000d7836 */ /* 0x001fca0000000000 */
[----:B------:R-:W-:Y:S04]  /*fc00*/  STL [R1+0x834], R13 ;  /* 0x0008340d01007387 */ /* 0x000fe80000100800 */
[----:B------:R-:W2:Y:S04]  /*fc10*/  LDL.LU R80, [R1+0x46c] ;  /* 0x00046c0001507983 */ /* 0x000ea80000300800 */
[----:B------:R0:W-:Y:S04]  /*fc20*/  STS.U8 [R29+UR9+0x1100], R10 ;  /* 0x0011000a1d007988 */ /* 0x0001e80008000009 */
[----:B------:R1:W-:Y:S01]  /*fc30*/  STS.U8 [R29+UR9+0x1900], R11 ;  /* 0x0019000b1d007988 */ /* 0x0003e20008000009 */
[----:B0-----:R-:W-:-:S02]  /*fc40*/  VIADD R10, R0, 0x57 ;  /* 0x00000057000a7836 */ /* 0x001fc40000000000 */
[----:B-1----:R-:W-:-:S03]  /*fc50*/  VIADD R11, R0, 0x5c ;  /* 0x0000005c000b7836 */ /* 0x002fc60000000000 */
[----:B------:R-:W-:Y:S04]  /*fc60*/  STL [R1+0x830], R10 ;  /* 0x0008300a01007387 */ /* 0x000fe80000100800 */
[----:B------:R0:W-:Y:S02]  /*fc70*/  STS.U8 [R29+UR9+0x2100], R8 ;  /* 0x002100081d007988 */ /* 0x0001e40008000009 */
[----:B0-----:R-:W-:Y:S02]  /*fc80*/  VIADD R8, R0, 0x5d ;  /* 0x0000005d00087836 */ /* 0x001fe40000000000 */
[----:B---3--:R0:W-:Y:S04]  /*fc90*/  STS.U8 [R29+UR9+0xd00], R83 ;  /* 0x000d00531d007988 */ /* 0x0081e80008000009 */
[----:B0-----:R-:W3:Y:S04]  /*fca0*/  LDL.LU R83, [R1+0x424] ;  /* 0x0004240001537983 */ /* 0x001ee80000300800 */
[----:B------:R-:W-:Y:S04]  /*fcb0*/  STL [R1+0x82c], R11 ;  /* 0x00082c0b01007387 */ /* 0x000fe80000100800 */
[----:B----4-:R0:W-:Y:S04]  /*fcc0*/  STS.U8 [R29+UR9+0x1d00], R82 ;  /* 0x001d00521d007988 */ /* 0x0101e80008000009 */
[----:B0-----:R-:W4:Y:S04]  /*fcd0*/  LDL.LU R82, [R1+0x42c] ;  /* 0x00042c0001527983 */ /* 0x001f280000300800 */
[----:B------:R-:W-:Y:S04]  /*fce0*/  STL [R1+0x828], R8 ;  /* 0x0008280801007387 */ /* 0x000fe80000100800 */
[----:B--2---:R0:W-:Y:S04]  /*fcf0*/  STS.U8 [R29+UR9+0x2500], R86 ;  /* 0x002500561d007988 */ /* 0x0041e80008000009 */
[----:B0-----:R-:W2:Y:S01]  /*fd00*/  LDL.LU R86, [R1+0x3e8] ;  /* 0x0003e80001567983 */ /* 0x001ea20000300800 */
[----:B------:R-:W-:-:S05]  /*fd10*/  IABS R74, R12 ;  /* 0x0000000c004a7213 */ /* 0x000fca0000000000 */
[----:B------:R-:W-:Y:S01]  /*fd20*/  IMAD.HI.U32 R30, R40, R74, RZ ;  /* 0x0000004a281e7227 */ /* 0x000fe200078e00ff */
[----:B------:R0:W-:Y:S03]  /*fd30*/  STS.U8 [R29+UR9+0x500], R76 ;  /* 0x0005004c1d007988 */ /* 0x0001e60008000009 */
[----:B------:R-:W-:Y:S01]  /*fd40*/  IMAD.MOV R30, RZ, RZ, -R30 ;  /* 0x000000ffff1e7224 */ /* 0x000fe200078e0a1e */
[----:B0-----:R-:W-:-:S03]  /*fd50*/  IABS R76, R13 ;  /* 0x0000000d004c7213 */ /* 0x001fc60000000000 */
        /* <DEDUP_REMOVED lines=10> */
[----:B------:R0:W-:Y:S03]  /*fe00*/  STS.U8 [R29+UR9+0x1500], R78 ;  /* 0x0015004e1d007988 */ /* 0x0001e60008000009 */
[----:B------:R-:W-:Y:S01]  /*fe10*/  IMAD.MOV R30, RZ, RZ, -R30 ;  /* 0x000000ffff1e7224 */ /* 0x000fe200078e0a1e */
[----:B------:R1:W-:Y:S01]  /*fe20*/  STS.U8 [R29+UR9+0x2900], R9 ;  /* 0x002900091d007988 */ /* 0x0003e20008000009 */
[----:B0-----:R-:W-:Y:S02]  /*fe30*/  IABS R78, R8 ;  /* 0x00000008004e7213 */ /* 0x001fe40000000000 */
[----:B------:R-:W-:-:S02]  /*fe40*/  IMAD R79, R39, R30, R79 ;  /* 0x0000001e274f7224 */ /* 0x000fc400078e024f */
[----:B-1----:R-:W-:Y:S02]  /*fe50*/  VIADD R9, R0, 0x5e ;  /* 0x0000005e00097836 */ /* 0x002fe40000000000 */
[----:B------:R-:W-:-:S03]  /*fe60*/  IMAD.HI.U32 R30, R40, R78, RZ ;  /* 0x0000004e281e7227 */ /* 0x000fc600078e00ff */
[----:B------:R-:W-:Y:S01]  /*fe70*/  IABS R77, R9 ;  /* 0x00000009004d7213 */ /* 0x000fe20000000000 */
[----:B------:R-:W-:Y:S01]  /*fe80*/  IMAD.MOV R30, RZ, RZ, -R30 ;  /* 0x000000ffff1e7224 */ /* 0x000fe200078e0a1e */
[----:B------:R0:W-:Y:S03]  /*fe90*/  STS.U8 [R29+UR9+0x3100], R132 ;  /* 0x003100841d007988 */ /* 0x0001e60008000009 */
[----:B------:R-:W-:Y:S02]  /*fea0*/  IMAD R78, R39, R30, R78 ;  /* 0x0000001e274e7224 */ /* 0x000fe400078e024e */
[----:B------:R-:W-:Y:S01]  /*feb0*/  IMAD.HI.U32 R30, R40, R77, RZ ;  /* 0x0000004d281e7227 */ /* 0x000fe200078e00ff */
[----:B------:R1:W-:Y:S03]  /*fec0*/  STS.U8 [R29+UR9+0x2d00], R80 ;  /* 0x002d00501d007988 */ /* 0x0003e60008000009 */
[----:B0-----:R-:W-:-:S02]  /*fed0*/  VIADD R132, R0, 0x5f ;  /* 0x0000005f00847836 */ /* 0x001fc40000000000 */
[----:B------:R-:W-:-:S03]  /*fee0*/  IMAD.MOV R30, RZ, RZ, -R30 ;  /* 0x000000ffff1e7224 */ /* 0x000fc600078e0a1e */
[----:B-1----:R-:W-:Y:S01]  /*fef0*/  IABS R80, R132 ;  /* 0x0000008400507213 */ /* 0x002fe20000000000 */
[----:B------:R-:W-:-:S04]  /*ff00*/  IMAD R77, R39, R30, R77 ;  /* 0x0000001e274d7224 */ /* 0x000fc800078e024d */
[----:B------:R-:W-:-:S04]  /*ff10*/  IMAD.HI.U32 R30, R40, R80, RZ ;  /* 0x00000050281e7227 */ /* 0x000fc800078e00ff */
[----:B------:R-:W-:-:S04]  /*ff20*/  IMAD.MOV R30, RZ, RZ, -R30 ;  /* 0x000000ffff1e7224 */ /* 0x000fc800078e0a1e */
[----:B------:R-:W-:Y:S01]  /*ff30*/  IMAD R80, R39, R30, R80 ;  /* 0x0000001e27507224 */ /* 0x000fe200078e0250 */
[----:B------:R-:W-:Y:S01]  /*ff40*/  LOP3.LUT R30, R149, 0x30, RZ, 0x3c, !PT ;  /* 0x00000030951e7812 */ /* 0x000fe200078e3cff */
[----:B------:R0:W-:Y:S04]  /*ff50*/  STS.U8 [R29+UR9+0x3d00], R130 ;  /* 0x003d00821d007988 */ /* 0x0001e80008000009 */
[----:B------:R-:W-:Y:S04]  /*ff60*/  STL [R1+0x824], R9 ;  /* 0x0008240901007387 */ /* 0x000fe80000100800 */
[----:B------:R-:W2:Y:S01]  /*ff70*/  LDL.LU R84, [R1+0x3c0] ;  /* 0x0003c00001547983 */ /* 0x000ea20000300800 */
[----:B0-----:R-:W-:-:S03]  /*ff80*/  VIADD R130, R0, 0x64 ;  /* 0x0000006400827836 */ /* 0x001fc60000000000 */
[----:B------:R-:W-:Y:S04]  /*ff90*/  STL [R1+0x820], R132 ;  /* 0x0008208401007387 */ /* 0x000fe80000100800 */
[----:B---3--:R0:W-:Y:S04]  /*ffa0*/  STS.U8 [R29+UR9+0x3500], R83 ;  /* 0x003500531d007988 */ /* 0x0081e80008000009 */
[----:B0-----:R-:W3:Y:S04]  /*ffb0*/  LDL.LU R83, [R1+0x3b4] ;  /* 0x0003b40001537983 */ /* 0x001ee80000300800 */
[----:B------:R-:W3:Y:S04]  /*ffc0*/  LDL.LU R85, [R1+0x3ac] ;  /* 0x0003ac0001557983 */ /* 0x000ee80000300800 */
[----:B----4-:R-:W-:Y:S04]  /*ffd0*/  STS.U8 [R29+UR9+0x3900], R82 ;  /* 0x003900521d007988 */ /* 0x010fe80008000009 */
[----:B------:R0:W-:Y:S04]  /*ffe0*/  STS.U8 [R30+UR9+0x580], R6 ;  /* 0x000580061e007988 */ /* 0x0001e80008000009 */
[----:B------:R1:W-:Y:S01]  /*fff0*/  STS.U8 [R30+UR9+0xd80], R7 ;  /* 0x000d80071e007988 */ /* 0x0003e20008000009 */
[----:B0-----:R-:W-:-:S03]  /*10000*/  VIADD R6, R0, 0x65 ;  /* 0x0000006500067836 */ /* 0x001fc60000000000 */
[----:B------:R-:W-:Y:S01]  /*10010*/  STL [R1+0x818], R130 ;  /* 0x0008188201007387 */ /* 0x000fe20000100800 */
[----:B-1----:R-:W-:-:S03]  /*10020*/  VIADD R7, R0, 0x66 ;  /* 0x0000006600077836 */ /* 0x002fc60000000000 */
[----:B--2---:R0:W-:Y:S04]  /*10030*/  STS.U8 [R30+UR9+0x180], R86 ;  /* 0x000180561e007988 */ /* 0x0041e80008000009 */
[----:B0-----:R-:W2:Y:S04]  /*10040*/  LDL.LU R86, [R1+0x37c] ;  /* 0x00037c0001567983 */ /* 0x001ea80000300800 */
[----:B------:R-:W-:Y:S04]  /*10050*/  STL [R1+0x814], R6 ;  /* 0x0008140601007387 */ /* 0x000fe80000100800 */
[----:B------:R-:W-:Y:S04]  /*10060*/  STL [R1+0x810], R7 ;  /* 0x0008100701007387 */ /* 0x000fe80000100800 */
[----:B------:R-:W4:Y:S04]  /*10070*/  LDL.LU R162, [R1+0x370] ;  /* 0x0003700001a27983 */ /* 0x000f280000300800 */
[----:B------:R0:W-:Y:S04]  /*10080*/  STS.U8 [R30+UR9+0x1580], R126 ;  /* 0x0015807e1e007988 */ /* 0x0001e80008000009 */
[----:B------:R1:W-:Y:S01]  /*10090*/  STS.U8 [R30+UR9+0x1d80], R125 ;  /* 0x001d807d1e007988 */ /* 0x0003e20008000009 */
[----:B0-----:R-:W-:-:S02]  /*100a0*/  VIADD R126, R0, 0x67 ;  /* 0x00000067007e7836 */ /* 0x001fc40000000000 */
[----:B-1----:R-:W-:-:S03]  /*100b0*/  VIADD R125, R0, 0x6c ;  /* 0x0000006c007d7836 */ /* 0x002fc60000000000 */
[----:B------:R-:W-:Y:S04]  /*100c0*/  STL [R1+0x80c], R126 ;  /* 0x00080c7e01007387 */ /* 0x000fe80000100800 */
[----:B------:R-:W-:Y:S04]  /*100d0*/  STL [R1+0x808], R125 ;  /* 0x0008087d01007387 */ /* 0x000fe80000100800 */
[----:B------:R-:W2:Y:S04]  /*100e0*/  LDL.LU R34, [R1+0x3a4] ;  /* 0x0003a40001227983 */ /* 0x000ea80000300800 */
[----:B------:R-:W2:Y:S04]  /*100f0*/  LDL.LU R134, [R1+0x33c] ;  /* 0x00033c0001867983 */ /* 0x000ea80000300800 */
[----:B------:R-:W2:Y:S04]  /*10100*/  LDL.LU R145, [R1+0x32c] ;  /* 0x00032c0001917983 */ /* 0x000ea80000300800 */
[----:B------:R-:W2:Y:S04]  /*10110*/  LDL.LU R147, [R1+0x324] ;  /* 0x0003240001937983 */ /* 0x000ea80000300800 */
[----:B------:R0:W-:Y:S04]  /*10120*/  STS.U8 [R30+UR9+0x2580], R4 ;  /* 0x002580041e007988 */ /* 0x0001e80008000009 */
[----:B------:R-:W2:Y:S04]  /*10130*/  LDL.LU R148, [R1+0x300] ;  /* 0x0003000001947983 */ /* 0x000ea80000300800 */
[----:B------:R-:W2:Y:S01]  /*10140*/  LDL.LU R151, [R1+0x2f8] ;  /* 0x0002f80001977983 */ /* 0x000ea20000300800 */
[----:B0-----:R-:W-:-:S03]  /*10150*/  VIADD R4, R0, 0x6d ;  /* 0x0000006d00047836 */ /* 0x001fc60000000000 */
[----:B------:R-:W2:Y:S04]  /*10160*/  LDL.LU R136, [R1+0x2ec] ;  /* 0x0002ec0001887983 */ /* 0x000ea80000300800 */
[----:B------:R-:W2:Y:S04]  /*10170*/  LDL.LU R137, [R1+0x2c0] ;  /* 0x0002c00001897983 */ /* 0x000ea80000300800 */
[----:B------:R-:W2:Y:S04]  /*10180*/  LDL.LU R152, [R1+0x2bc] ;  /* 0x0002bc0001987983 */ /* 0x000ea80000300800 */
[----:B------:R-:W-:Y:S04]  /*10190*/  STL [R1+0x804], R4 ;  /* 0x0008040401007387 */ /* 0x000fe80000100800 */
[----:B------:R-:W2:Y:S04]  /*101a0*/  LDL.LU R140, [R1+0x2b8] ;  /* 0x0002b800018c7983 */ /* 0x000ea80000300800 */
        /* <DEDUP_REMOVED lines=10> */
[----:B----4-:R0:W-:Y:S04]  /*10250*/  STS.U8 [R30+UR9+0x2980], R162 ;  /* 0x002980a21e007988 */ /* 0x0101e80008000009 */
[----:B0-----:R-:W4:Y:S01]  /*10260*/  LDL.LU R162, [R1+0x244] ;  /* 0x0002440001a27983 */ /* 0x001f220000300800 */
[----:B------:R-:W-:-:S05]  /*10270*/  IABS R81, R130 ;  /* 0x0000008200517213 */ /* 0x000fca0000000000 */
[----:B------:R-:W-:Y:S01]  /*10280*/  IMAD.HI.U32 R31, R40, R81, RZ ;  /* 0x00000051281f7227 */ /* 0x000fe200078e00ff */
[----:B------:R-:W-:-:S03]  /*10290*/  IABS R82, R6 ;  /* 0x0000000600527213 */ /* 0x000fc60000000000 */
[----:B------:R-:W-:-:S04]  /*102a0*/  IMAD.MOV R31, RZ, RZ, -R31 ;  /* 0x000000ffff1f7224 */ /* 0x000fc800078e0a1f */
[----:B------:R-:W-:Y:S02]  /*102b0*/  IMAD R81, R39, R31, R81 ;  /* 0x0000001f27517224 */ /* 0x000fe400078e0251 */
[----:B------:R-:W-:Y:S01]  /*102c0*/  IMAD.HI.U32 R31, R40, R82, RZ ;  /* 0x00000052281f7227 */ /* 0x000fe200078e00ff */
[----:B------:R0:W-:Y:S03]  /*102d0*/  STS.U8 [R30+UR9+0x980], R84 ;  /* 0x000980541e007988 */ /* 0x0001e60008000009 */
[----:B------:R-:W-:Y:S01]  /*102e0*/  IMAD.MOV R31, RZ, RZ, -R31 ;  /* 0x000000ffff1f7224 */ /* 0x000fe200078e0a1f */
[----:B0-----:R-:W-:-:S03]  /*102f0*/  IABS R84, R7 ;  /* 0x0000000700547213 */ /* 0x001fc60000000000 */
[----:B------:R-:W-:Y:S01]  /*10300*/  IMAD R82, R39, R31, R82 ;  /* 0x0000001f27527224 */ /* 0x000fe200078e0252 */
[----:B---3--:R0:W-:Y:S01]  /*10310*/  STS.U8 [R30+UR9+0x1180], R83 ;  /* 0x001180531e007988 */ /* 0x0081e20008000009 */
[----:B------:R-:W-:-:S04]  /*10320*/  IMAD.HI.U32 R31, R40, R84, RZ ;  /* 0x00000054281f7227 */ /* 0x000fc800078e00ff */
[----:B------:R-:W-:Y:S01]  /*10330*/  IMAD.MOV R31, RZ, RZ, -R31 ;  /* 0x000000ffff1f7224 */ /* 0x000fe200078e0a1f */
[----:B0-----:R-:W-:-:S03]  /*10340*/  IABS R83, R126 ;  /* 0x0000007e00537213 */ /* 0x001fc60000000000 */
[----:B------:R-:W-:Y:S01]  /*10350*/  IMAD R84, R39, R31, R84 ;  /* 0x0000001f27547224 */ /* 0x000fe200078e0254 */
[----:B------:R0:W-:Y:S01]  /*10360*/  STS.U8 [R30+UR9+0x1980], R85 ;  /* 0x001980551e007988 */ /* 0x0001e20008000009 */
[----:B------:R-:W-:-:S04]  /*10370*/  IMAD.HI.U32 R31, R40, R83, RZ ;  /* 0x00000053281f7227 */ /* 0x000fc800078e00ff */
[----:B------:R-:W-:Y:S01]  /*10380*/  IMAD.MOV R31, RZ, RZ, -R31 ;  /* 0x000000ffff1f7224 */ /* 0x000fe200078e0a1f */
[----:B0-----:R-:W-:-:S03]  /*10390*/  IABS R85, R125 ;  /* 0x0000007d00557213 */ /* 0x001fc60000000000 */
[----:B------:R-:W-:Y:S01]  /*103a0*/  IMAD R83, R39, R31, R83 ;  /* 0x0000001f27537224 */ /* 0x000fe200078e0253 */
[----:B--2---:R0:W-:Y:S01]  /*103b0*/  STS.U8 [R30+UR9+0x2180], R86 ;  /* 0x002180561e007988 */ /* 0x0041e20008000009 */
[----:B------:R-:W-:-:S04]  /*103c0*/  IMAD.HI.U32 R31, R40, R85, RZ ;  /* 0x00000055281f7227 */ /* 0x000fc800078e00ff */
[----:B------:R-:W-:Y:S01]  /*103d0*/  IMAD.MOV R31, RZ, RZ, -R31 ;  /* 0x000000ffff1f7224 */ /* 0x000fe200078e0a1f */
[----:B0-----:R-:W-:-:S03]  /*103e0*/  IABS R86, R4 ;  /* 0x0000000400567213 */ /* 0x001fc60000000000 */
[----:B------:R-:W-:Y:S02]  /*103f0*/  IMAD R85, R39, R31, R85 ;  /* 0x0000001f27557224 */ /* 0x000fe400078e0255 */
[----:B------:R-:W-:-:S04]  /*10400*/  IMAD.HI.U32 R31, R40, R86, RZ ;  /* 0x00000056281f7227 */ /* 0x000fc800078e00ff */
[----:B------:R-:W-:Y:S01]  /*10410*/  IMAD.MOV R31, RZ, RZ, -R31 ;  /* 0x000000ffff1f7224 */ /* 0x000fe200078e0a1f */
[----:B------:R0:W-:Y:S03]  /*10420*/  STS.U8 [R30+UR9+0x3580], R145 ;  /* 0x003580911e007988 */ /* 0x0001e60008000009 */
[----:B------:R-:W-:Y:S01]  /*10430*/  IMAD R86, R39, R31, R86 ;  /* 0x0000001f27567224 */ /* 0x000fe200078e0256 */
[----:B------:R-:W-:Y:S01]  /*10440*/  LOP3.LUT R31, R149, 0x40, RZ, 0x3c, !PT ;  /* 0x00000040951f7812 */ /* 0x000fe200078e3cff */
[----:B------:R1:W-:Y:S04]  /*10450*/  STS.U8 [R30+UR9+0x3980], R147 ;  /* 0x003980931e007988 */ /* 0x0003e80008000009 */
[----:B------:R2:W-:Y:S04]  /*10460*/  STS.U8 [R30+UR9+0x3d80], R148 ;  /* 0x003d80941e007988 */ /* 0x0005e80008000009 */
[----:B0-----:R-:W3:Y:S04]  /*10470*/  LDL.LU R145, [R1+0x23c] ;  /* 0x00023c0001917983 */ /* 0x001ee80000300800 */
[----:B-1----:R-:W3:Y:S04]  /*10480*/  LDL.LU R147, [R1+0x238] ;  /* 0x0002380001937983 */ /* 0x002ee80000300800 */
[----:B------:R-:W-:Y:S04]  /*10490*/  STS.U8 [R30+UR9+0x2d80], R34 ;  /* 0x002d80221e007988 */ /* 0x000fe80008000009 */
[----:B------:R-:W-:Y:S04]  /*104a0*/  STS.U8 [R30+UR9+0x3180], R134 ;  /* 0x003180861e007988 */ /* 0x000fe80008000009 */
[----:B--2---:R-:W2:Y:S04]  /*104b0*/  LDL.LU R148, [R1+0x234] ;  /* 0x0002340001947983 */ /* 0x004ea80000300800 */
[----:B------:R0:W-:Y:S04]  /*104c0*/  STS.U8 [R31+UR9+0x200], R151 ;  /* 0x000200971f007988 */ /* 0x0001e80008000009 */
[----:B------:R-:W2:Y:S04]  /*104d0*/  LDL.LU R149, [R1+0x230] ;  /* 0x0002300001957983 */ /* 0x000ea80000300800 */
[----:B------:R1:W-:Y:S04]  /*104e0*/  STS.U8 [R31+UR9+0xe00], R152 ;  /* 0x000e00981f007988 */ /* 0x0003e80008000009 */
[----:B0-----:R-:W2:Y:S04]  /*104f0*/  LDL.LU R151, [R1+0x22c] ;  /* 0x00022c0001977983 */ /* 0x001ea80000300800 */
[----:B------:R0:W-:Y:S04]  /*10500*/  STS.U8 [R31+UR9+0x2600], R153 ;  /* 0x002600991f007988 */ /* 0x0001e80008000009 */
[----:B-1----:R-:W2:Y:S04]  /*10510*/  LDL.LU R152, [R1+0x228] ;  /* 0x0002280001987983 */ /* 0x002ea80000300800 */
        /* <DEDUP_REMOVED lines=10> */
[----:B-1----:R-:W2:Y:S04]  /*105c0*/  LDL.LU R161, [R1+0x20c] ;  /* 0x00020c0001a17983 */ /* 0x002ea80000300800 */
[----:B----4-:R0:W-:Y:S04]  /*105d0*/  STS.U8 [R31+UR9+0x3e00], R162 ;  /* 0x003e00a21f007988 */ /* 0x0101e80008000009 */
[----:B0-----:R-:W4:Y:S04]  /*105e0*/  LDL.LU R162, [R1+0x1e0] ;  /* 0x0001e00001a27983 */ /* 0x001f280000300800 */
[----:B------:R-:W-:Y:S04]  /*105f0*/  STS.U8 [R31+UR9+0x600], R136 ;  /* 0x000600881f007988 */ /* 0x000fe80008000009 */
[----:B------:R-:W-:Y:S04]  /*10600*/  STS.U8 [R31+UR9+0xa00], R137 ;  /* 0x000a00891f007988 */ /* 0x000fe80008000009 */
[----:B------:R-:W-:Y:S04]  /*10610*/  STS.U8 [R31+UR9+0x1200], R140 ;  /* 0x0012008c1f007988 */ /* 0x000fe80008000009 */
[----:B------:R-:W-:Y:S04]  /*10620*/  STS.U8 [R31+UR9+0x1600], R141 ;  /* 0x0016008d1f007988 */ /* 0x000fe80008000009 */
[----:B------:R-:W-:Y:S04]  /*10630*/  STS.U8 [R31+UR9+0x1a00], R142 ;  /* 0x001a008e1f007988 */ /* 0x000fe80008000009 */
[----:B------:R-:W-:Y:S04]  /*10640*/  STS.U8 [R31+UR9+0x1e00], R143 ;  /* 0x001e008f1f007988 */ /* 0x000fe80008000009 */
[----:B------:R0:W-:Y:S04]  /*10650*/  STS.U8 [R31+UR9+0x2200], R144 ;  /* 0x002200901f007988 */ /* 0x0001e80008000009 */
[----:B------:R-:W4:Y:S04]  /*10660*/  LDL.LU R33, [R1+0x1dc] ;  /* 0x0001dc0001217983 */ /* 0x000f280000300800 */
[----:B------:R-:W4:Y:S01]  /*10670*/  LDL.LU R34, [R1+0x1d8] ;  /* 0x0001d80001227983 */ /* 0x000f220000300800 */
[----:B0-----:R-:W0:Y:S03]  /*10680*/  S2R R31, SR_TID.X ;  /* 0x00000000001f7919 */ /* 0x001e260000002100 */
[----:B------:R-:W4:Y:S04]  /*10690*/  LDL.LU R134, [R1+0x1d4] ;  /* 0x0001d40001867983 */ /* 0x000f280000300800 */
[----:B------:R-:W4:Y:S04]  /*106a0*/  LDL.LU R136, [R1+0x1d0] ;  /* 0x0001d00001887983 */ /* 0x000f280000300800 */
[----:B------:R-:W4:Y:S04]  /*106b0*/  LDL.LU R137, [R1+0x1cc] ;  /* 0x0001cc0001897983 */ /* 0x000f280000300800 */
[----:B------:R-:W4:Y:S04]  /*106c0*/  LDL.LU R140, [R1+0x1a0] ;  /* 0x0001a000018c7983 */ /* 0x000f280000300800 */
[----:B------:R-:W4:Y:S04]  /*106d0*/  LDL.LU R141, [R1+0x19c] ;  /* 0x00019c00018d7983 */ /* 0x000f280000300800 */
[----:B------:R-:W4:Y:S04]  /*106e0*/  LDL.LU R142, [R1+0x198] ;  /* 0x00019800018e7983 */ /* 0x000f280000300800 */
[----:B------:R-:W4:Y:S01]  /*106f0*/  LDL.LU R143, [R1+0x194] ;  /* 0x00019400018f7983 */ /* 0x000f220000300800 */
[----:B0-----:R-:W-:-:S03]  /*10700*/  LOP3.LUT R31, R31, 0x7f, RZ, 0xc0, !PT ;  /* 0x0000007f1f1f7812 */ /* 0x001fc600078ec0ff */
[----:B------:R-:W4:Y:S01]  /*10710*/  LDL.LU R144, [R1+0x190] ;  /* 0x0001900001907983 */ /* 0x000f220000300800 */
[----:B------:R-:W-:-:S05]  /*10720*/  LOP3.LUT R32, R31, 0x50, RZ, 0x3c, !PT ;  /* 0x000000501f207812 */ /* 0x000fca00078e3cff */
[----:B---3--:R0:W-:Y:S04]  /*10730*/  STS.U8 [R32+UR9+0x280], R145 ;  /* 0x0002809120007988 */ /* 0x0081e80008000009 */
[----:B------:R1:W-:Y:S04]  /*10740*/  STS.U8 [R32+UR9+0x680], R147 ;  /* 0x0006809320007988 */ /* 0x0003e80008000009 */
[----:B0-----:R-:W3:Y:S04]  /*10750*/  LDL.LU R145, [R1+0x18c] ;  /* 0x00018c0001917983 */ /* 0x001ee80000300800 */
[----:B--2---:R0:W-:Y:S04]  /*10760*/  STS.U8 [R32+UR9+0xa80], R148 ;  /* 0x000a809420007988 */ /* 0x0041e80008000009 */
        /* <DEDUP_REMOVED lines=22> */
[----:B------:R0:W-:Y:S04]  /*108d0*/  STS.U8 [R32+UR9+0x3680], R33 ;  /* 0x0036802120007988 */ /* 0x0001e80008000009 */
[----:B------:R-:W-:Y:S01]  /*108e0*/  STS.U8 [R32+UR9+0x3a80], R34 ;  /* 0x003a802220007988 */ /* 0x000fe20008000009 */
[----:B0-----:R-:W-:-:S03]  /*108f0*/  LOP3.LUT R33, R31, 0x60, RZ, 0x3c, !PT ;  /* 0x000000601f217812 */ /* 0x001fc600078e3cff */
[----:B------:R0:W-:Y:S04]  /*10900*/  STS.U8 [R32+UR9+0x3e80], R134 ;  /* 0x003e808620007988 */ /* 0x0001e80008000009 */
[----:B------:R1:W-:Y:S04]  /*10910*/  STS.U8 [R33+UR9+0x300], R136 ;  /* 0x0003008821007988 */ /* 0x0003e80008000009 */
[----:B------:R1:W-:Y:S04]  /*10920*/  STS.U8 [R33+UR9+0x700], R137 ;  /* 0x0007008921007988 */ /* 0x0003e80008000009 */
[----:B0-----:R-:W4:Y:S04]  /*10930*/  LDL.LU R134, [R1+0x78] ;  /* 0x0000780001867983 */ /* 0x001f280000300800 */
[----:B-1----:R-:W4:Y:S04]  /*10940*/  LDL.LU R136, [R1+0x74] ;  /* 0x0000740001887983 */ /* 0x002f280000300800 */
[----:B------:R0:W-:Y:S04]  /*10950*/  STS.U8 [R33+UR9+0xb00], R140 ;  /* 0x000b008c21007988 */ /* 0x0001e80008000009 */
[----:B------:R-:W4:Y:S04]  /*10960*/  LDL.LU R137, [R1+0x70] ;  /* 0x0000700001897983 */ /* 0x000f280000300800 */
[----:B------:R1:W-:Y:S04]  /*10970*/  STS.U8 [R33+UR9+0xf00], R141 ;  /* 0x000f008d21007988 */ /* 0x0003e80008000009 */
[----:B0-----:R-:W4:Y:S04]  /*10980*/  LDL.LU R140, [R1+0x6c] ;  /* 0x00006c00018c7983 */ /* 0x001f280000300800 */
[----:B------:R0:W-:Y:S04]  /*10990*/  STS.U8 [R33+UR9+0x1300], R142 ;  /* 0x0013008e21007988 */ /* 0x0001e80008000009 */
[----:B-1----:R-:W4:Y:S04]  /*109a0*/  LDL.LU R141, [R1+0x68] ;  /* 0x00006800018d7983 */ /* 0x002f280000300800 */
[----:B------:R1:W-:Y:S04]  /*109b0*/  STS.U8 [R33+UR9+0x1700], R143 ;  /* 0x0017008f21007988 */ /* 0x0003e80008000009 */
[----:B0-----:R-:W4:Y:S04]  /*109c0*/  LDL.LU R142, [R1+0x64] ;  /* 0x00006400018e7983 */ /* 0x001f280000300800 */
[----:B------:R0:W-:Y:S04]  /*109d0*/  STS.U8 [R33+UR9+0x1b00], R144 ;  /* 0x001b009021007988 */ /* 0x0001e80008000009 */
[----:B-1----:R-:W4:Y:S04]  /*109e0*/  LDL.LU R143, [R1+0x60] ;  /* 0x00006000018f7983 */ /* 0x002f280000300800 */
[----:B---3--:R1:W-:Y:S04]  /*109f0*/  STS.U8 [R33+UR9+0x1f00], R145 ;  /* 0x001f009121007988 */ /* 0x0083e80008000009 */
[----:B0-----:R-:W3:Y:S01]  /*10a00*/  LDL.LU R144, [R1+0x5c] ;  /* 0x00005c0001907983 */ /* 0x001ee20000300800 */
[----:B------:R-:W-:-:S03]  /*10a10*/  LOP3.LUT R34, R31, 0x70, RZ, 0x3c, !PT ;  /* 0x000000701f227812 */ /* 0x000fc600078e3cff */
        /* <DEDUP_REMOVED lines=22> */
[----:B0-----:R-:W2:Y:S04]  /*10b80*/  LDL.LU R161, [R1+0x24] ;  /* 0x0000240001a17983 */ /* 0x001ea80000300800 */
[----:B----4-:R0:W-:Y:S04]  /*10b90*/  STS.U8 [R34+UR9+0xf80], R162 ;  /* 0x000f80a222007988 */ /* 0x0101e80008000009 */
[----:B0-----:R-:W4:Y:S04]  /*10ba0*/  LDL.LU R162, [R1+0x1c] ;  /* 0x00001c0001a27983 */ /* 0x001f280000300800 */
[----:B------:R-:W4:Y:S04]  /*10bb0*/  LDL.LU R28, [R1+0x8] ;  /* 0x00000800011c7983 */ /* 0x000f280000300800 */
[----:B------:R-:W4:Y:S04]  /*10bc0*/  LDL.LU R30, [R1+0xc] ;  /* 0x00000c00011e7983 */ /* 0x000f280000300800 */
[----:B------:R-:W4:Y:S04]  /*10bd0*/  LDL.LU R29, [R1+0x4] ;  /* 0x00000400011d7983 */ /* 0x000f280000300800 */
[----:B------:R-:W-:Y:S04]  /*10be0*/  STS.U8 [R34+UR9+0x2b80], R92 ;  /* 0x002b805c22007988 */ /* 0x000fe80008000009 */
[----:B------:R-:W-:Y:S04]  /*10bf0*/  STS.U8 [R34+UR9+0x2f80], R91 ;  /* 0x002f805b22007988 */ /* 0x000fe80008000009 */
[----:B------:R-:W-:Y:S04]  /*10c00*/  STS.U8 [R34+UR9+0x3380], R90 ;  /* 0x0033805a22007988 */ /* 0x000fe80008000009 */
[----:B------:R-:W-:Y:S04]  /*10c10*/  STS.U8 [R34+UR9+0x3780], R89 ;  /* 0x0037805922007988 */ /* 0x000fe80008000009 */
[----:B------:R0:W-:Y:S04]  /*10c20*/  STS.U8 [R34+UR9+0x1380], R134 ;  /* 0x0013808622007988 */ /* 0x0001e80008000009 */
[----:B------:R1:W-:Y:S04]  /*10c30*/  STS.U8 [R34+UR9+0x1780], R136 ;  /* 0x0017808822007988 */ /* 0x0003e80008000009 */
[----:B0-----:R-:W4:Y:S04]  /*10c40*/  LDL.LU R134, [R1+0xae4] ;  /* 0x000ae40001867983 */ /* 0x001f280000300800 */
[----:B-1----:R-:W4:Y:S04]  /*10c50*/  LDL.LU R136, [R1+0xae0] ;  /* 0x000ae00001887983 */ /* 0x002f280000300800 */
[----:B------:R0:W-:Y:S04]  /*10c60*/  STS.U8 [R34+UR9+0x1b80], R137 ;  /* 0x001b808922007988 */ /* 0x0001e80008000009 */
[----:B------:R1:W-:Y:S04]  /*10c70*/  STS.U8 [R34+UR9+0x1f80], R140 ;  /* 0x001f808c22007988 */ /* 0x0003e80008000009 */
[----:B0-----:R-:W4:Y:S04]  /*10c80*/  LDL.LU R137, [R1+0xadc] ;  /* 0x000adc0001897983 */ /* 0x001f280000300800 */
[----:B-1----:R-:W4:Y:S04]  /*10c90*/  LDL.LU R140, [R1+0xad8] ;  /* 0x000ad800018c7983 */ /* 0x002f280000300800 */
[----:B------:R0:W-:Y:S04]  /*10ca0*/  STS.U8 [R34+UR9+0x2380], R141 ;  /* 0x0023808d22007988 */ /* 0x0001e80008000009 */
[----:B------:R1:W-:Y:S04]  /*10cb0*/  STS.U8 [R34+UR9+0x2780], R142 ;  /* 0x0027808e22007988 */ /* 0x0003e80008000009 */
[----:B------:R-:W-:Y:S04]  /*10cc0*/  STS.U8 [R34+UR9+0x3b80], R88 ;  /* 0x003b805822007988 */ /* 0x000fe80008000009 */
[----:B0-----:R-:W4:Y:S04]  /*10cd0*/  LDL.LU R141, [R1+0xad4] ;  /* 0x000ad400018d7983 */ /* 0x001f280000300800 */
[----:B-1----:R-:W4:Y:S04]  /*10ce0*/  LDL.LU R142, [R1+0xad0] ;  /* 0x000ad000018e7983 */ /* 0x002f280000300800 */
[----:B------:R0:W-:Y:S04]  /*10cf0*/  STS.U8 [R34+UR9+0x3f80], R87 ;  /* 0x003f805722007988 */ /* 0x0001e80008000009 */
[----:B------:R1:W-:Y:S04]  /*10d00*/  STS.U8 [R31+UR9+0x4000], R143 ;  /* 0x0040008f1f007988 */ /* 0x0003e80008000009 */
[----:B---3--:R3:W-:Y:S04]  /*10d10*/  STS.U8 [R31+UR9+0x4400], R144 ;  /* 0x004400901f007988 */ /* 0x0087e80008000009 */
[----:B0-----:R-:W4:Y:S04]  /*10d20*/  LDL.LU R87, [R1] ;  /* 0x0000000001577983 */ /* 0x001f280000300800 */
[----:B-1----:R-:W4:Y:S04]  /*10d30*/  LDL.LU R143, [R1+0xacc] ;  /* 0x000acc00018f7983 */ /* 0x002f280000300800 */
[----:B---3--:R-:W3:Y:S04]  /*10d40*/  LDL.LU R144, [R1+0xac8] ;  /* 0x000ac80001907983 */ /* 0x008ee80000300800 */
[----:B--2---:R0:W-:Y:S04]  /*10d50*/  STS.U8 [R31+UR9+0x4800], R145 ;  /* 0x004800911f007988 */ /* 0x0041e80008000009 */
[----:B------:R1:W-:Y:S04]  /*10d60*/  STS.U8 [R31+UR9+0x4c00], R147 ;  /* 0x004c00931f007988 */ /* 0x0003e80008000009 */
[----:B------:R2:W-:Y:S04]  /*10d70*/  STS.U8 [R31+UR9+0x5000], R148 ;  /* 0x005000941f007988 */ /* 0x0005e80008000009 */
[----:B0-----:R-:W3:Y:S04]  /*10d80*/  LDL.LU R145, [R1+0xac4] ;  /* 0x000ac40001917983 */ /* 0x001ee80000300800 */
[----:B-1----:R-:W3:Y:S04]  /*10d90*/  LDL.LU R147, [R1+0xac0] ;  /* 0x000ac00001937983 */ /* 0x002ee80000300800 */
[----:B--2---:R-:W2:Y:S04]  /*10da0*/  LDL.LU R148, [R1+0xabc] ;  /* 0x000abc0001947983 */ /* 0x004ea80000300800 */
[----:B------:R0:W-:Y:S04]  /*10db0*/  STS.U8 [R31+UR9+0x5400], R149 ;  /* 0x005400951f007988 */ /* 0x0001e80008000009 */
[----:B------:R1:W-:Y:S04]  /*10dc0*/  STS.U8 [R31+UR9+0x5800], R151 ;  /* 0x005800971f007988 */ /* 0x0003e80008000009 */
[----:B------:R1:W-:Y:S04]  /*10dd0*/  STS.U8 [R31+UR9+0x5c00], R152 ;  /* 0x005c00981f007988 */ /* 0x0003e80008000009 */
[----:B0-----:R-:W2:Y:S04]  /*10de0*/  LDL.LU R149, [R1+0xab8] ;  /* 0x000ab80001957983 */ /* 0x001ea80000300800 */
[----:B-1----:R-:W2:Y:S04]  /*10df0*/  LDL.LU R151, [R1+0xab4] ;  /* 0x000ab40001977983 */ /* 0x002ea80000300800 */
[----:B------:R-:W2:Y:S04]  /*10e00*/  LDL.LU R152, [R1+0xab0] ;  /* 0x000ab00001987983 */ /* 0x000ea80000300800 */
        /* <DEDUP_REMOVED lines=12> */
[----:B----4-:R0:W-:Y:S04]  /*10ed0*/  STS.U8 [R31+UR9+0x7800], R162 ;  /* 0x007800a21f007988 */ /* 0x0101e80008000009 */
[----:B0-----:R-:W4:Y:S04]  /*10ee0*/  LDL.LU R162, [R1+0xa94] ;  /* 0x000a940001a27983 */ /* 0x001f280000300800 */
[----:B------:R0:W-:Y:S02]  /*10ef0*/  STS.U8 [R31+UR9+0x7c00], R28 ;  /* 0x007c001c1f007988 */ /* 0x0001e40008000009 */
[----:B0-----:R-:W0:Y:S01]  /*10f00*/  S2R R28, SR_TID.X ;  /* 0x00000000001c7919 */ /* 0x001e220000002100 */
[----:B------:R-:W-:-:S02]  /*10f10*/  ISETP.GT.U32.AND P2, PT, R39, R43, PT ;  /* 0x0000002b2700720c */ /* 0x000fc40003f44070 */
[----:B------:R-:W-:Y:S02]  /*10f20*/  ISETP.GT.U32.AND P5, PT, R39, R42, PT ;  /* 0x0000002a2700720c */ /* 0x000fe40003fa4070 */
[----:B------:R-:W-:Y:S02]  /*10f30*/  ISETP.GE.AND P6, PT, R96, RZ, PT ;  /* 0x000000ff6000720c */ /* 0x000fe40003fc6270 */
[----:B------:R-:W4:Y:S07]  /*10f40*/  LDL.LU R96, [R1+0xa90] ;  /* 0x000a900001607983 */ /* 0x000f2e0000300800 */
[----:B------:R-:W-:-:S02]  /*10f50*/  @!P2 IMAD.IADD R43, R43, 0x1, -R39 ;  /* 0x000000012b2ba824 */ /* 0x000fc400078e0a27 */
[----:B------:R-:W-:Y:S01]  /*10f60*/  @!P5 IMAD.IADD R42, R42, 0x1, -R39 ;  /* 0x000000012a2ad824 */ /* 0x000fe200078e0a27 */
[----:B0-----:R-:W-:-:S04]  /*10f70*/  LOP3.LUT R28, R28, 0x7f, RZ, 0xc0, !PT ;  /* 0x0000007f1c1c7812 */ /* 0x001fc800078ec0ff */
[C---:B------:R-:W-:Y:S02]  /*10f80*/  LOP3.LUT R31, R28.reuse, 0x40, RZ, 0x3c, !PT ;  /* 0x000000401c1f7812 */ /* 0x040fe400078e3cff */
[----:B------:R-:W-:-:S05]  /*10f90*/  LOP3.LUT R28, R28, 0x10, RZ, 0x3c, !PT ;  /* 0x000000101c1c7812 */ /* 0x000fca00078e3cff */
[----:B------:R0:W-:Y:S04]  /*10fa0*/  STS.U8 [R28+UR9+0x4480], R29 ;  /* 0x0044801d1c007988 */ /* 0x0001e80008000009 */
[----:B------:R1:W-:Y:S01]  /*10fb0*/  STS.U8 [R28+UR9+0x4080], R30 ;  /* 0x0040801e1c007988 */ /* 0x0003e20008000009 */
[----:B0-----:R-:W0:Y:S01]  /*10fc0*/  S2R R29, SR_TID.X ;  /* 0x00000000001d7919 */ /* 0x001e220000002100 */
[----:B-1----:R-:W1:Y:S01]  /*10fd0*/  S2R R30, SR_TID.X ;  /* 0x00000000001e7919 */ /* 0x002e620000002100 */
[C---:B------:R-:W-:Y:S02]  /*10fe0*/  ISETP.GT.U32.AND P2, PT, R39.reuse, R43, PT ;  /* 0x0000002b2700720c */ /* 0x040fe40003f44070 */
[C---:B------:R-:W-:Y:S02]  /*10ff0*/  ISETP.GT.U32.AND P5, PT, R39.reuse, R42, PT ;  /* 0x0000002a2700720c */ /* 0x040fe40003fa4070 */
[----:B------:R-:W-:-:S09]  /*11000*/  ISETP.GT.U32.AND P4, PT, R39, R41, PT ;  /* 0x000000292700720c */ /* 0x000fd20003f84070 */
[--C-:B------:R-:W-:Y:S01]  /*11010*/  @!P2 IMAD.IADD R43, R43, 0x1, -R39.reuse ;  /* 0x000000012b2ba824 */ /* 0x100fe200078e0a27 */
[----:B------:R-:W-:Y:S01]  /*11020*/  ISETP.GE.AND P2, PT, R37, RZ, PT ;  /* 0x000000ff2500720c */ /* 0x000fe20003f46270 */
[--C-:B------:R-:W-:Y:S01]  /*11030*/  @!P5 IMAD.IADD R42, R42, 0x1, -R39.reuse ;  /* 0x000000012a2ad824 */ /* 0x100fe200078e0a27 */
[----:B------:R-:W-:Y:S01]  /*11040*/  ISETP.GT.U32.AND P5, PT, R39, R44, PT ;  /* 0x0000002c2700720c */ /* 0x000fe20003fa4070 */
[----:B------:R-:W-:Y:S01]  /*11050*/  @!P4 IMAD.IADD R41, R41, 0x1, -R39 ;  /* 0x000000012929c824 */ /* 0x000fe200078e0a27 */
[----:B------:R-:W5:Y:S01]  /*11060*/  LDL.LU R37, [R1+0xa8c] ;  /* 0x000a8c0001257983 */ /* 0x000f620000300800 */
[----:B------:R-:W-:Y:S01]  /*11070*/  @!P6 IMAD.MOV R43, RZ, RZ, -R43 ;  /* 0x000000ffff2be224 */ /* 0x000fe200078e0a2b */
[C---:B------:R-:W-:Y:S02]  /*11080*/  ISETP.GT.U32.AND P6, PT, R39.reuse, R45, PT ;  /* 0x0000002d2700720c */ /* 0x040fe40003fc4070 */
[----:B------:R-:W-:Y:S02]  /*11090*/  ISETP.GT.U32.AND P4, PT, R39, R41, PT ;  /* 0x000000292700720c */ /* 0x000fe40003f84070 */
[----:B------:R-:W-:-:S02]  /*110a0*/  SEL R43, R5, R43, !P3 ;  /* 0x0000002b052b7207 */ /* 0x000fc40005800000 */
[----:B0-----:R-:W-:Y:S01]  /*110b0*/  LOP3.LUT R29, R29, 0x7f, RZ, 0xc0, !PT ;  /* 0x0000007f1d1d7812 */ /* 0x001fe200078ec0ff */
[----:B------:R-:W-:Y:S01]  /*110c0*/  @!P2 IMAD.MOV R42, RZ, RZ, -R42 ;  /* 0x000000ffff2aa224 */ /* 0x000fe200078e0a2a */
[----:B------:R-:W-:Y:S01]  /*110d0*/  ISETP.GE.AND P2, PT, R165, RZ, PT ;  /* 0x000000ffa500720c */ /* 0x000fe20003f46270 */
[--C-:B------:R-:W-:Y:S01]  /*110e0*/  @!P5 IMAD.IADD R44, R44, 0x1, -R39.reuse ;  /* 0x000000012c2cd824 */ /* 0x100fe200078e0a27 */
[----:B-1----:R-:W-:Y:S01]  /*110f0*/  LOP3.LUT R30, R30, 0x7f, RZ, 0xc0, !PT ;  /* 0x0000007f1e1e7812 */ /* 0x002fe200078ec0ff */
[----:B------:R-:W-:Y:S01]  /*11100*/  IMAD R43, R43, UR11, RZ ;  /* 0x0000000b2b2b7c24 */ /* 0x000fe2000f8e02ff */
[----:B------:R-:W-:Y:S01]  /*11110*/  LOP3.LUT R29, R29, 0x20, RZ, 0x3c, !PT ;  /* 0x000000201d1d7812 */ /* 0x000fe200078e3cff */
[----:B------:R0:W-:Y:S01]  /*11120*/  STS.U8 [R28+UR9+0x4880], R87 ;  /* 0x004880571c007988 */ /* 0x0001e20008000009 */
[----:B------:R-:W-:Y:S02]  /*11130*/  LOP3.LUT R30, R30, 0x30, RZ, 0x3c, !PT ;  /* 0x000000301e1e7812 */ /* 0x000fe400078e3cff */
[----:B------:R-:W-:Y:S01]  /*11140*/  SEL R42, R5, R42, !P3 ;  /* 0x0000002a052a7207 */ /* 0x000fe20005800000 */
[--C-:B------:R-:W-:Y:S01]  /*11150*/  @!P4 IMAD.IADD R41, R41, 0x1, -R39.reuse ;  /* 0x000000012929c824 */ /* 0x100fe200078e0a27 */
[----:B------:R-:W-:Y:S01]  /*11160*/  ISETP.GT.U32.AND P5, PT, R39, R44, PT ;  /* 0x0000002c2700720c */ /* 0x000fe20003fa4070 */
[----:B------:R-:W-:Y:S01]  /*11170*/  @!P6 IMAD.IADD R45, R45, 0x1, -R39 ;  /* 0x000000012d2de824 */ /* 0x000fe200078e0a27 */
[----:B------:R-:W5:Y:S04]  /*11180*/  LDL.LU R165, [R1+0xa88] ;  /* 0x000a880001a57983 */ /* 0x000f680000300800 */
[----:B---3--:R-:W-:Y:S01]  /*11190*/  STS.U8 [R28+UR9+0x7c80], R145 ;  /* 0x007c80911c007988 */ /* 0x008fe20008000009 */
[----:B0-----:R-:W-:-:S03]  /*111a0*/  IMAD R87, R42, UR11, RZ ;  /* 0x0000000b2a577c24 */ /* 0x001fc6000f8e02ff */
[----:B------:R-:W-:Y:S04]  /*111b0*/  STS.U8 [R28+UR9+0x7880], R147 ;  /* 0x007880931c007988 */ /* 0x000fe80008000009 */
[----:B--2---:R-:W-:Y:S01]  /*111c0*/  STS.U8 [R28+UR9+0x7480], R148 ;  /* 0x007480941c007988 */ /* 0x004fe20008000009 */
[----:B------:R-:W-:Y:S01]  /*111d0*/  @!P2 IMAD.MOV R41, RZ, RZ, -R41 ;  /* 0x000000ffff29a224 */ /* 0x000fe200078e0a29 */
[----:B------:R-:W-:Y:S01]  /*111e0*/  ISETP.GT.U32.AND P6, PT, R39, R46, PT ;  /* 0x0000002e2700720c */ /* 0x000fe20003fc4070 */
[----:B------:R-:W-:Y:S01]  /*111f0*/  @!P5 IMAD.IADD R44, R44, 0x1, -R39 ;  /* 0x000000012c2cd824 */ /* 0x000fe200078e0a27 */
[----:B------:R-:W-:Y:S04]  /*11200*/  STS.U8 [R28+UR9+0x7080], R149 ;  /* 0x007080951c007988 */ /* 0x000fe80008000009 */
[----:B------:R-:W-:Y:S04]  /*11210*/  STS.U8 [R28+UR9+0x6c80], R151 ;  /* 0x006c80971c007988 */ /* 0x000fe80008000009 */
[----:B------:R-:W-:Y:S01]  /*11220*/  STS.U8 [R28+UR9+0x6880], R152 ;  /* 0x006880981c007988 */ /* 0x000fe20008000009 */
[----:B------:R-:W-:-:S02]  /*11230*/  SEL R41, R5, R41, !P3 ;  /* 0x0000002905297207 */ /* 0x000fc40005800000 */
[----:B------:R-:W-:Y:S01]  /*11240*/  ISETP.GE.AND P5, PT, R119, RZ, PT ;  /* 0x000000ff7700720c */ /* 0x000fe20003fa6270 */
[----:B------:R-:W-:Y:S04]  /*11250*/  STS.U8 [R28+UR9+0x6480], R153 ;  /* 0x006480991c007988 */ /* 0x000fe80008000009 */
[----:B------:R-:W-:Y:S04]  /*11260*/  STS.U8 [R28+UR9+0x6080], R154 ;  /* 0x0060809a1c007988 */ /* 0x000fe80008000009 */
[----:B------:R-:W-:Y:S04]  /*11270*/  STS.U8 [R28+UR9+0x5c80], R155 ;  /* 0x005c809b1c007988 */ /* 0x000fe80008000009 */
[----:B------:R-:W-:Y:S04]  /*11280*/  STS.U8 [R28+UR9+0x5880], R159 ;  /* 0x0058809f1c007988 */ /* 0x000fe80008000009 */
[----:B------:R-:W-:Y:S04]  /*11290*/  STS.U8 [R28+UR9+0x5480], R160 ;  /* 0x005480a01c007988 */ /* 0x000fe80008000009 */
[----:B------:R-:W-:Y:S01]  /*112a0*/  STS.U8 [R28+UR9+0x5080], R161 ;  /* 0x005080a11c007988 */ /* 0x000fe20008000009 */
[----:B------:R-:W-:-:S02]  /*112b0*/  IMAD R41, R41, UR11, RZ ;  /* 0x0000000b29297c24 */ /* 0x000fc4000f8e02ff */
[----:B------:R-:W-:-:S05]  /*112c0*/  @!P6 IMAD.IADD R46, R46, 0x1, -R39 ;  /* 0x000000012e2ee824 */ /* 0x000fca00078e0a27 */
[----:B------:R-:W-:-:S13]  /*112d0*/  ISETP.GT.U32.AND P6, PT, R39, R46, PT ;  /* 0x0000002e2700720c */ /* 0x000fda0003fc4070 */
[----:B------:R-:W-:Y:S01]  /*112e0*/  @!P6 IMAD.IADD R46, R46, 0x1, -R39 ;  /* 0x000000012e2ee824 */ /* 0x000fe200078e0a27 */
[----:B----4-:R0:W-:Y:S04]  /*112f0*/  STS.U8 [R28+UR9+0x4c80], R162 ;  /* 0x004c80a21c007988 */ /* 0x0101e80008000009 */
[----:B------:R-:W-:Y:S04]  /*11300*/  STS.U8 [R29+UR9+0x4100], R144 ;  /* 0x004100901d007988 */ /* 0x000fe80008000009 */
[----:B------:R-:W-:Y:S01]  /*11310*/  STS.U8 [R29+UR9+0x4500], R143 ;  /* 0x0045008f1d007988 */ /* 0x000fe20008000009 */
[----:B------:R-:W-:Y:S01]  /*11320*/  PRMT R92, RZ, 0x7610, R92 ;  /* 0x00007610ff5c7816 */ /* 0x000fe2000000005c */
[----:B0-----:R-:W0:Y:S02]  /*11330*/  LDC R162, c[0x0][0x3a0] ;  /* 0x0000e800ffa27b82 */ /* 0x001e240000000800 */
[----:B------:R-:W-:Y:S04]  /*11340*/  STS.U8 [R29+UR9+0x4900], R142 ;  /* 0x0049008e1d007988 */ /* 0x000fe80008000009 */
        /* <DEDUP_REMOVED lines=11> */
[----:B------:R1:W-:Y:S04]  /*11400*/  STS.U8 [R29+UR9+0x7900], R122 ;  /* 0x0079007a1d007988 */ /* 0x0003e80008000009 */
[----:B------:R-:W-:Y:S04]  /*11410*/  STS.U8 [R29+UR9+0x7d00], R121 ;  /* 0x007d00791d007988 */ /* 0x000fe80008000009 */
[----:B------:R2:W-:Y:S01]  /*11420*/  STS.U8 [R30+UR9+0x4180], R120 ;  /* 0x004180781e007988 */ /* 0x0005e20008000009 */
[----:B-1----:R-:W-:-:S02]  /*11430*/  IADD3 R122, P2, PT, R87, R38, RZ ;  /* 0x00000026577a7210 */ /* 0x002fc40007f5e0ff */
[----:B--2---:R-:W-:-:S04]  /*11440*/  IADD3 R120, P4, PT, R43, R38, RZ ;  /* 0x000000262b787210 */ /* 0x004fc80007f9e0ff */
[----:B------:R-:W-:Y:S02]  /*11450*/  LEA.HI.X.SX32 R121, R43, R35, 0x1, P4 ;  /* 0x000000232b797211 */ /* 0x000fe400020f0eff */
[----:B------:R-:W-:Y:S02]  /*11460*/  ISETP.GT.U32.AND P4, PT, R39, R45, PT ;  /* 0x0000002d2700720c */ /* 0x000fe40003f84070 */
[-C--:B------:R-:W-:Y:S02]  /*11470*/  LEA.HI.X.SX32 R124, R87, R35.reuse, 0x1, P2 ;  /* 0x00000023577c7211 */ /* 0x080fe400010f0eff */
[----:B------:R-:W-:Y:S01]  /*11480*/  ISETP.GE.AND P2, PT, R123, RZ, PT ;  /* 0x000000ff7b00720c */ /* 0x000fe20003f46270 */
[----:B------:R1:W-:Y:S01]  /*11490*/  STL [R1+0x150], R120 ;  /* 0x0001507801007387 */ /* 0x0003e20000100800 */
[----:B------:R-:W-:Y:S02]  /*114a0*/  @P0 IMAD.MOV.U32 R42, RZ, RZ, R120 ;  /* 0x000000ffff2a0224 */ /* 0x000fe400078e0078 */
[----:B------:R-:W-:Y:S01]  /*114b0*/  @P0 IMAD.MOV.U32 R43, RZ, RZ, R121 ;  /* 0x000000ffff2b0224 */ /* 0x000fe200078e0079 */
[----:B------:R2:W-:Y:S04]  /*114c0*/  STL [R1+0x14c], R121 ;  /* 0x00014c7901007387 */ /* 0x0005e80000100800 */
[----:B------:R-:W-:Y:S01]  /*114d0*/  @!P4 IMAD.IADD R45, R45, 0x1, -R39 ;  /* 0x000000012d2dc824 */ /* 0x000fe200078e0a27 */
[----:B-1----:R-:W-:Y:S01]  /*114e0*/  IADD3 R120, P4, PT, R41, R38, RZ ;  /* 0x0000002629787210 */ /* 0x002fe20007f9e0ff */
[----:B------:R1:W-:Y:S02]  /*114f0*/  STS.U8 [R30+UR9+0x4580], R117 ;  /* 0x004580751e007988 */ /* 0x0003e40008000009 */
[----:B------:R-:W-:Y:S01]  /*11500*/  @!P2 IMAD.MOV R44, RZ, RZ, -R44 ;  /* 0x000000ffff2ca224 */ /* 0x000fe200078e0a2c */
[----:B------:R-:W-:Y:S01]  /*11510*/  ISETP.GT.U32.AND P2, PT, R39, R48, PT ;  /* 0x000000302700720c */ /* 0x000fe20003f44070 */
[----:B------:R-:W-:Y:S01]  /*11520*/  @!P5 IMAD.MOV R45, RZ, RZ, -R45 ;  /* 0x000000ffff2dd224 */ /* 0x000fe200078e0a2d */
[----:B--2---:R-:W-:-:S02]  /*11530*/  LEA.HI.X.SX32 R121, R41, R35, 0x1, P4 ;  /* 0x0000002329797211 */ /* 0x004fc400020f0eff */
[----:B------:R-:W-:Y:S02]  /*11540*/  ISETP.GT.U32.AND P4, PT, R39, R47, PT ;  /* 0x0000002f2700720c */ /* 0x000fe40003f84070 */
[----:B-1----:R-:W-:Y:S01]  /*11550*/  PRMT R117, RZ, 0x7610, R117 ;  /* 0x00007610ff757816 */ /* 0x002fe20000000075 */
[----:B------:R1:W-:Y:S01]  /*11560*/  STS.U8 [R30+UR9+0x4980], R116 ;  /* 0x004980741e007988 */ /* 0x0003e20008000009 */
[C---:B------:R-:W-:Y:S02]  /*11570*/  SEL R44, R5.reuse, R44, !P3 ;  /* 0x0000002c052c7207 */ /* 0x040fe40005800000 */
[----:B------:R-:W-:Y:S02]  /*11580*/  SEL R45, R5, R45, !P3 ;  /* 0x0000002d052d7207 */ /* 0x000fe40005800000 */
[----:B------:R-:W-:Y:S01]  /*11590*/  ISETP.GE.AND P5, PT, R26, RZ, PT ;  /* 0x000000ff1a00720c */ /* 0x000fe20003fa6270 */
[----:B------:R2:W3:Y:S01]  /*115a0*/  @P0 LDG.E.U8 R117, desc[UR18][R42.64] ;  /* 0x000000122a750981 */ /* 0x0004e2000c1e1100 */
[----:B------:R-:W-:Y:S01]  /*115b0*/  IMAD R44, R44, UR4, RZ ;  /* 0x000000042c2c7c24 */ /* 0x000fe2000f8e02ff */
[----:B------:R-:W4:Y:S01]  /*115c0*/  LDCU UR4, c[0x0][0x3b0] ;  /* 0x00007600ff0477ac */ /* 0x000f220008000800 */
[----:B-1----:R-:W-:Y:S01]  /*115d0*/  PRMT R116, RZ, 0x7610, R116 ;  /* 0x00007610ff747816 */ /* 0x002fe20000000074 */
[----:B------:R-:W-:Y:S01]  /*115e0*/  STL [R1+0x158], R122 ;  /* 0x0001587a01007387 */ /* 0x000fe20000100800 */
[----:B------:R-:W-:-:S02]  /*115f0*/  IMAD R45, R45, UR5, RZ ;  /* 0x000000052d2d7c24 */ /* 0x000fc4000f8e02ff */
[----:B--2---:R-:W-:Y:S01]  /*11600*/  @P0 IMAD.MOV.U32 R42, RZ, RZ, R122 ;  /* 0x000000ffff2a0224 */ /* 0x004fe200078e007a */
[----:B------:R-:W5:Y:S01]  /*11610*/  LDL.LU R123, [R1+0xa84] ;  /* 0x000a8400017b7983 */ /* 0x000f620000300800 */
[----:B------:R-:W-:-:S03]  /*11620*/  @P0 IMAD.MOV.U32 R43, RZ, RZ, R124 ;  /* 0x000000ffff2b0224 */ /* 0x000fc600078e007c */
[----:B------:R1:W-:Y:S01]  /*11630*/  STS.U8 [R30+UR9+0x4d80], R115 ;  /* 0x004d80731e007988 */ /* 0x0003e20008000009 */
[--C-:B------:R-:W-:Y:S02]  /*11640*/  @!P4 IMAD.IADD R47, R47, 0x1, -R39.reuse ;  /* 0x000000012f2fc824 */ /* 0x100fe400078e0a27 */
[----:B------:R-:W-:Y:S01]  /*11650*/  @!P2 IMAD.IADD R48, R48, 0x1, -R39 ;  /* 0x000000013030a824 */ /* 0x000fe200078e0a27 */
[----:B------:R-:W-:Y:S01]  /*11660*/  STL [R1+0x154], R124 ;  /* 0x0001547c01007387 */ /* 0x000fe20000100800 */
[----:B------:R-:W-:Y:S01]  /*11670*/  IADD3 R41, P6, PT, R44, R38, RZ ;  /* 0x000000262c297210 */ /* 0x000fe20007fde0ff */
[----:B------:R-:W-:Y:S01]  /*11680*/  @!P5 IMAD.MOV R46, RZ, RZ, -R46 ;  /* 0x000000ffff2ed224 */ /* 0x000fe200078e0a2e */
[----:B------:R-:W2:Y:S01]  /*11690*/  LDCU UR5, c[0x0][0x3b0] ;  /* 0x00007600ff0577ac */ /* 0x000ea20008000800 */
[----:B------:R-:W5:Y:S01]  /*116a0*/  LDL.LU R119, [R1+0xa80] ;  /* 0x000a800001777983 */ /* 0x000f620000300800 */
[----:B-1----:R-:W-:-:S03]  /*116b0*/  PRMT R115, RZ, 0x7610, R115 ;  /* 0x00007610ff737816 */ /* 0x002fc60000000073 */
[----:B------:R1:W3:Y:S04]  /*116c0*/  @P0 LDG.E.U8 R116, desc[UR18][R42.64] ;  /* 0x000000122a740981 */ /* 0x0002e8000c1e1100 */
[----:B------:R0:W-:Y:S01]  /*116d0*/  STL [R1+0x160], R120 ;  /* 0x0001607801007387 */ /* 0x0001e20000100800 */
[----:B------:R-:W-:Y:S01]  /*116e0*/  ISETP.GT.U32.AND P4, PT, R39, R47, PT ;  /* 0x0000002f2700720c */ /* 0x000fe20003f84070 */
[----:B-1----:R-:W-:Y:S02]  /*116f0*/  @P0 IMAD.MOV.U32 R42, RZ, RZ, R120 ;  /* 0x000000ffff2a0224 */ /* 0x002fe400078e0078 */
[----:B------:R-:W-:Y:S01]  /*11700*/  @P0 IMAD.MOV.U32 R43, RZ, RZ, R121 ;  /* 0x000000ffff2b0224 */ /* 0x000fe200078e0079 */
[----:B0-----:R-:W-:Y:S01]  /*11710*/  IADD3 R120, P2, PT, R45, R38, RZ ;  /* 0x000000262d787210 */ /* 0x001fe20007f5e0ff */
[----:B------:R0:W-:Y:S04]  /*11720*/  STL [R1+0x15c], R121 ;  /* 0x00015c7901007387 */ /* 0x0001e80000100800 */
[----:B------:R1:W3:Y:S01]  /*11730*/  @P0 LDG.E.U8 R115, desc[UR18][R42.64] ;  /* 0x000000122a730981 */ /* 0x0002e2000c1e1100 */
[----:B------:R-:W-:-:S02]  /*11740*/  ISETP.GE.AND P5, PT, R27, RZ, PT ;  /* 0x000000ff1b00720c */ /* 0x000fc40003fa6270 */
[----:B------:R-:W-:Y:S01]  /*11750*/  SEL R46, R5, R46, !P3 ;  /* 0x0000002e052e7207 */ /* 0x000fe20005800000 */
[----:B------:R-:W5:Y:S01]  /*11760*/  LDL.LU R26, [R1+0xa7c] ;  /* 0x000a7c00011a7983 */ /* 0x000f620000300800 */
[----:B0-----:R-:W-:Y:S02]  /*11770*/  LEA.HI.X.SX32 R121, R45, R35, 0x1, P2 ;  /* 0x000000232d797211 */ /* 0x001fe400010f0eff */
[C---:B------:R-:W-:Y:S02]  /*11780*/  ISETP.GT.U32.AND P2, PT, R39.reuse, R49, PT ;  /* 0x000000312700720c */ /* 0x040fe40003f44070 */
[----:B-1----:R-:W-:Y:S02]  /*11790*/  LEA.HI.X.SX32 R42, R44, R35, 0x1, P6 ;  /* 0x000000232c2a7211 */ /* 0x002fe400030f0eff */
[----:B------:R-:W-:Y:S01]  /*117a0*/  ISETP.GT.U32.AND P6, PT, R39, R48, PT ;  /* 0x000000302700720c */ /* 0x000fe20003fc4070 */
[----:B----4-:R-:W-:Y:S01]  /*117b0*/  IMAD R46, R46, UR4, RZ ;  /* 0x000000042e2e7c24 */ /* 0x010fe2000f8e02ff */
[----:B------:R-:W-:Y:S01]  /*117c0*/  STL [R1+0x198], R41 ;  /* 0x0001982901007387 */ /* 0x000fe20000100800 */
[----:B------:R-:W-:Y:S01]  /*117d0*/  @P0 IMAD.MOV.U32 R43, RZ, RZ, R42 ;  /* 0x000000ffff2b0224 */ /* 0x000fe200078e002a */
[----:B------:R-:W0:Y:S01]  /*117e0*/  LDCU UR4, c[0x0][0x3b0] ;  /* 0x00007600ff0477ac */ /* 0x000e220008000800 */
[--C-:B------:R-:W-:Y:S01]  /*117f0*/  @!P4 IMAD.IADD R47, R47, 0x1, -R39.reuse ;  /* 0x000000012f2fc824 */ /* 0x100fe200078e0a27 */
[----:B------:R1:W-:Y:S03]  /*11800*/  STL [R1+0x194], R42 ;  /* 0x0001942a01007387 */ /* 0x0003e60000100800 */
[----:B------:R-:W-:Y:S01]  /*11810*/  @!P2 IMAD.IADD R49, R49, 0x1, -R39 ;  /* 0x000000013131a824 */ /* 0x000fe200078e0a27 */
[----:B------:R4:W-:Y:S01]  /*11820*/  STS.U8 [R30+UR9+0x5180], R114 ;  /* 0x005180721e007988 */ /* 0x0009e20008000009 */
[----:B------:R-:W-:-:S02]  /*11830*/  @!P5 IMAD.MOV R47, RZ, RZ, -R47 ;  /* 0x000000ffff2fd224 */ /* 0x000fc400078e0a2f */
[----:B------:R-:W-:Y:S01]  /*11840*/  @!P6 IMAD.IADD R48, R48, 0x1, -R39 ;  /* 0x000000013030e824 */ /* 0x000fe200078e0a27 */
[C---:B------:R-:W-:Y:S01]  /*11850*/  ISETP.GT.U32.AND P6, PT, R39.reuse, R50, PT ;  /* 0x000000322700720c */ /* 0x040fe20003fc4070 */
[----:B-1----:R-:W-:Y:S01]  /*11860*/  @P0 IMAD.MOV.U32 R42, RZ, RZ, R41 ;  /* 0x000000ffff2a0224 */ /* 0x002fe200078e0029 */
[----:B------:R-:W-:Y:S02]  /*11870*/  IADD3 R41, P2, PT, R46, R38, RZ ;  /* 0x000000262e297210 */ /* 0x000fe40007f5e0ff */
[----:B------:R-:W-:Y:S02]  /*11880*/  ISETP.GE.AND P4, PT, R164, RZ, PT ;  /* 0x000000ffa400720c */ /* 0x000fe40003f86270 */
[----:B----4-:R-:W-:Y:S02]  /*11890*/  PRMT R114, RZ, 0x7610, R114 ;  /* 0x00007610ff727816 */ /* 0x010fe40000000072 */
[----:B------:R-:W-:Y:S02]  /*118a0*/  LEA.HI.X.SX32 R44, R46, R35, 0x1, P2 ;  /* 0x000000232e2c7211 */ /* 0x000fe400010f0eff */
[----:B------:R-:W-:Y:S01]  /*118b0*/  ISETP.GT.U32.AND P2, PT, R39, R49, PT ;  /* 0x000000312700720c */ /* 0x000fe20003f44070 */
[----:B------:R1:W-:Y:S01]  /*118c0*/  STS.U8 [R30+UR9+0x5580], R113 ;  /* 0x005580711e007988 */ /* 0x0003e20008000009 */
[----:B------:R-:W-:-:S03]  /*118d0*/  SEL R47, R5, R47, !P3 ;  /* 0x0000002f052f7207 */ /* 0x000fc60005800000 */
[----:B------:R4:W3:Y:S01]  /*118e0*/  @P0 LDG.E.U8 R114, desc[UR18][R42.64] ;  /* 0x000000122a720981 */ /* 0x0008e2000c1e1100 */
[----:B------:R-:W-:Y:S01]  /*118f0*/  ISETP.GE.AND P5, PT, R163, RZ, PT ;  /* 0x000000ffa300720c */ /* 0x000fe20003fa6270 */
[----:B--2---:R-:W-:Y:S01]  /*11900*/  IMAD R47, R47, UR5, RZ ;  /* 0x000000052f2f7c24 */ /* 0x004fe2000f8e02ff */
[----:B------:R-:W2:Y:S01]  /*11910*/  LDCU UR5, c[0x0][0x3b0] ;  /* 0x00007600ff0577ac */ /* 0x000ea20008000800 */
[----:B-1----:R-:W-:Y:S01]  /*11920*/  PRMT R113, RZ, 0x7610, R113 ;  /* 0x00007610ff717816 */ /* 0x002fe20000000071 */
[----:B------:R-:W-:Y:S01]  /*11930*/  STL [R1+0x1a0], R120 ;  /* 0x0001a07801007387 */ /* 0x000fe20000100800 */
[----:B----4-:R-:W-:-:S03]  /*11940*/  @P0 IMAD.MOV.U32 R42, RZ, RZ, R120 ;  /* 0x000000ffff2a0224 */ /* 0x010fc600078e0078 */
[----:B------:R1:W-:Y:S01]  /*11950*/  STS.U8 [R30+UR9+0x5980], R109 ;  /* 0x0059806d1e007988 */ /* 0x0003e20008000009 */
[----:B------:R-:W-:Y:S02]  /*11960*/  @P0 IMAD.MOV.U32 R43, RZ, RZ, R121 ;  /* 0x000000ffff2b0224 */ /* 0x000fe400078e0079 */
[----:B------:R-:W-:Y:S01]  /*11970*/  @!P6 IMAD.IADD R50, R50, 0x1, -R39 ;  /* 0x000000013232e824 */ /* 0x000fe200078e0a27 */
[----:B------:R-:W5:Y:S01]  /*11980*/  LDL.LU R27, [R1+0xa78] ;  /* 0x000a7800011b7983 */ /* 0x000f620000300800 */
[----:B------:R-:W-:-:S03]  /*11990*/  @!P4 IMAD.MOV R48, RZ, RZ, -R48 ;  /* 0x000000ffff30c224 */ /* 0x000fc600078e0a30 */
[----:B------:R-:W-:Y:S01]  /*119a0*/  STL [R1+0x19c], R121 ;  /* 0x00019c7901007387 */ /* 0x000fe20000100800 */
[----:B-1----:R-:W-:-:S03]  /*119b0*/  PRMT R109, RZ, 0x7610, R109 ;  /* 0x00007610ff6d7816 */ /* 0x002fc6000000006d */
[----:B------:R1:W4:Y:S01]  /*119c0*/  @P0 LDG.E.U8 R113, desc[UR18][R42.64] ;  /* 0x000000122a710981 */ /* 0x000322000c1e1100 */
[----:B------:R-:W-:-:S03]  /*119d0*/  @!P2 IMAD.IADD R49, R49, 0x1, -R39 ;  /* 0x000000013131a824 */ /* 0x000fc600078e0a27 */
[----:B------:R-:W5:Y:S01]  /*119e0*/  LDL.LU R164, [R1+0xa74] ;  /* 0x000a740001a47983 */ /* 0x000f620000300800 */
[----:B------:R-:W-:-:S03]  /*119f0*/  ISETP.GT.U32.AND P6, PT, R39, R50, PT ;  /* 0x000000322700720c */ /* 0x000fc60003fc4070 */
[----:B------:R0:W-:Y:S01]  /*11a00*/  STL [R1+0x1d0], R41 ;  /* 0x0001d02901007387 */ /* 0x0001e20000100800 */
[----:B-1----:R-:W-:Y:S02]  /*11a10*/  @P0 IMAD.MOV.U32 R42, RZ, RZ, R41 ;  /* 0x000000ffff2a0224 */ /* 0x002fe400078e0029 */
[----:B------:R-:W-:Y:S01]  /*11a20*/  @P0 IMAD.MOV.U32 R43, RZ, RZ, R44 ;  /* 0x000000ffff2b0224 */ /* 0x000fe200078e002c */
[----:B------:R-:W-:Y:S01]  /*11a30*/  ISETP.GT.U32.AND P2, PT, R39, R51, PT ;  /* 0x000000332700720c */ /* 0x000fe20003f44070 */
[----:B------:R-:W-:Y:S01]  /*11a40*/  STL [R1+0x1cc], R44 ;  /* 0x0001cc2c01007387 */ /* 0x000fe20000100800 */
[----:B0-----:R-:W-:-:S03]  /*11a50*/  IADD3 R41, P4, PT, R47, R38, RZ ;  /* 0x000000262f297210 */ /* 0x001fc60007f9e0ff */
[----:B------:R0:W3:Y:S01]  /*11a60*/  @P0 LDG.E.U8 R109, desc[UR18][R42.64] ;  /* 0x000000122a6d0981 */ /* 0x0000e2000c1e1100 */
[----:B------:R-:W-:Y:S01]  /*11a70*/  SEL R48, R5, R48, !P3 ;  /* 0x0000003005307207 */ /* 0x000fe20005800000 */
[----:B------:R-:W-:Y:S02]  /*11a80*/  @!P5 IMAD.MOV R49, RZ, RZ, -R49 ;  /* 0x000000ffff31d224 */ /* 0x000fe400078e0a31 */
[----:B------:R-:W5:Y:S01]  /*11a90*/  LDL.LU R163, [R1+0xa70] ;  /* 0x000a700001a37983 */ /* 0x000f620000300800 */
[----:B0-----:R-:W-:Y:S02]  /*11aa0*/  LEA.HI.X.SX32 R42, R47, R35, 0x1, P4 ;  /* 0x000000232f2a7211 */ /* 0x001fe400020f0eff */
[----:B------:R-:W-:Y:S01]  /*11ab0*/  ISETP.GE.AND P4, PT, R118, RZ, PT ;  /* 0x000000ff7600720c */ /* 0x000fe20003f86270 */
[----:B------:R0:W-:Y:S01]  /*11ac0*/  STS.U8 [R30+UR9+0x5d80], R108 ;  /* 0x005d806c1e007988 */ /* 0x0001e20008000009 */
[----:B------:R-:W-:Y:S01]  /*11ad0*/  IMAD R48, R48, UR4, RZ ;  /* 0x0000000430307c24 */ /* 0x000fe2000f8e02ff */
[----:B------:R-:W1:Y:S01]  /*11ae0*/  LDCU UR4, c[0x0][0x3b0] ;  /* 0x00007600ff0477ac */ /* 0x000e620008000800 */
[----:B------:R-:W-:Y:S01]  /*11af0*/  @P0 IMAD.MOV.U32 R43, RZ, RZ, R42 ;  /* 0x000000ffff2b0224 */ /* 0x000fe200078e002a */
[----:B------:R-:W-:Y:S01]  /*11b00*/  STL [R1+0x1d8], R41 ;  /* 0x0001d82901007387 */ /* 0x000fe20000100800 */
[----:B------:R-:W-:-:S03]  /*11b10*/  SEL R49, R5, R49, !P3 ;  /* 0x0000003105317207 */ /* 0x000fc60005800000 */
[----:B------:R2:W-:Y:S01]  /*11b20*/  STL [R1+0x1d4], R42 ;  /* 0x0001d42a01007387 */ /* 0x0005e20000100800 */
[----:B0-----:R-:W-:Y:S01]  /*11b30*/  PRMT R108, RZ, 0x7610, R108 ;  /* 0x00007610ff6c7816 */ /* 0x001fe2000000006c */
[--C-:B------:R-:W-:Y:S01]  /*11b40*/  @!P6 IMAD.IADD R50, R50, 0x1, -R39.reuse ;  /* 0x000000013232e824 */ /* 0x100fe200078e0a27 */
[----:B------:R-:W-:Y:S01]  /*11b50*/  ISETP.GT.U32.AND P5, PT, R39, R52, PT ;  /* 0x000000342700720c */ /* 0x000fe20003fa4070 */
[----:B------:R-:W-:Y:S01]  /*11b60*/  @!P2 IMAD.IADD R51, R51, 0x1, -R39 ;  /* 0x000000013333a824 */ /* 0x000fe200078e0a27 */
[----:B------:R0:W-:Y:S01]  /*11b70*/  STS.U8 [R30+UR9+0x6180], R107 ;  /* 0x0061806b1e007988 */ /* 0x0001e20008000009 */
[----:B--2---:R-:W-:-:S03]  /*11b80*/  @P0 IMAD.MOV.U32 R42, RZ, RZ, R41 ;  /* 0x000000ffff2a0224 */ /* 0x004fc600078e0029 */
[----:B------:R-:W5:Y:S01]  /*11b90*/  LDL.LU R118, [R1+0xa6c] ;  /* 0x000a6c0001767983 */ /* 0x000f620000300800 */
[----:B------:R-:W-:Y:S01]  /*11ba0*/  IMAD R49, R49, UR5, RZ ;  /* 0x0000000531317c24 */ /* 0x000fe2000f8e02ff */
[C---:B------:R-:W-:Y:S01]  /*11bb0*/  ISETP.GT.U32.AND P2, PT, R39.reuse, R51, PT ;  /* 0x000000332700720c */ /* 0x040fe20003f44070 */
[----:B------:R-:W-:Y:S01]  /*11bc0*/  @!P4 IMAD.MOV R50, RZ, RZ, -R50 ;  /* 0x000000ffff32c224 */ /* 0x000fe200078e0a32 */
[----:B------:R2:W3:Y:S01]  /*11bd0*/  @P0 LDG.E.U8 R108, desc[UR18][R42.64] ;  /* 0x000000122a6c0981 */ /* 0x0004e2000c1e1100 */
[----:B------:R-:W-:Y:S02]  /*11be0*/  ISETP.GT.U32.AND P4, PT, R39, R54, PT ;  /* 0x000000362700720c */ /* 0x000fe40003f84070 */
[----:B------:R-:W-:Y:S01]  /*11bf0*/  @!P5 IMAD.IADD R52, R52, 0x1, -R39 ;  /* 0x000000013434d824 */ /* 0x000fe200078e0a27 */
[----:B0-----:R-:W-:Y:S01]  /*11c00*/  PRMT R107, RZ, 0x7610, R107 ;  /* 0x00007610ff6b7816 */ /* 0x001fe2000000006b */
[----:B------:R-:W-:Y:S01]  /*11c10*/  STS.U8 [R30+UR9+0x6580], R106 ;  /* 0x0065806a1e007988 */ /* 0x000fe20008000009 */
[----:B------:R-:W0:Y:S01]  /*11c20*/  LDCU UR5, c[0x0][0x3b0] ;  /* 0x00007600ff0577ac */ /* 0x000e220008000800 */
[----:B--2---:R-:W-:-:S04]  /*11c30*/  IADD3 R42, P6, PT, R48, R38, RZ ;  /* 0x00000026302a7210 */ /* 0x004fc80007fde0ff */
[-C--:B------:R-:W-:Y:S02]  /*11c40*/  LEA.HI.X.SX32 R43, R48, R35.reuse, 0x1, P6 ;  /* 0x00000023302b7211 */ /* 0x080fe400030f0eff */
[----:B------:R-:W-:Y:S02]  /*11c50*/  IADD3 R41, P6, PT, R49, R38, RZ ;  /* 0x0000002631297210 */ /* 0x000fe40007fde0ff */
[----:B------:R-:W-:Y:S01]  /*11c60*/  SEL R50, R5, R50, !P3 ;  /* 0x0000003205327207 */ /* 0x000fe20005800000 */
[----:B------:R2:W-:Y:S01]  /*11c70*/  STL [R1+0x1e0], R42 ;  /* 0x0001e02a01007387 */ /* 0x0005e20000100800 */
[----:B------:R-:W-:Y:S02]  /*11c80*/  LEA.HI.X.SX32 R44, R49, R35, 0x1, P6 ;  /* 0x00000023312c7211 */ /* 0x000fe400030f0eff */
[----:B------:R-:W-:Y:S01]  /*11c90*/  ISETP.GE.AND P6, PT, R112, RZ, PT ;  /* 0x000000ff7000720c */ /* 0x000fe20003fc6270 */
[----:B-1----:R-:W-:Y:S01]  /*11ca0*/  IMAD R50, R50, UR4, RZ ;  /* 0x0000000432327c24 */ /* 0x002fe2000f8e02ff */
[----:B------:R-:W1:Y:S01]  /*11cb0*/  LDCU UR4, c[0x0][0x3b0] ;  /* 0x00007600ff0477ac */ /* 0x000e620008000800 */
[----:B------:R-:W-:Y:S01]  /*11cc0*/  STL [R1+0x1dc], R43 ;  /* 0x0001dc2b01007387 */ /* 0x000fe20000100800 */
[----:B------:R-:W-:Y:S01]  /*11cd0*/  @!P2 IMAD.IADD R51, R51, 0x1, -R39 ;  /* 0x000000013333a824 */ /* 0x000fe200078e0a27 */
[----:B------:R-:W-:-:S02]  /*11ce0*/  ISETP.GT.U32.AND P5, PT, R39, R52, PT ;  /* 0x000000342700720c */ /* 0x000fc40003fa4070 */
[----:B------:R2:W3:Y:S01]  /*11cf0*/  @P0 LDG.E.U8 R107, desc[UR18][R42.64] ;  /* 0x000000122a6b0981 */ /* 0x0004e2000c1e1100 */
[----:B------:R-:W-:-:S03]  /*11d00*/  @!P4 IMAD.IADD R54, R54, 0x1, -R39 ;  /* 0x000000013636c824 */ /* 0x000fc600078e0a27 */
[----:B------:R0:W-:Y:S04]  /*11d10*/  STL [R1+0x210], R41 ;  /* 0x0002102901007387 */ /* 0x0001e80000100800 */
[----:B------:R-:W5:Y:S01]  /*11d20*/  LDL.LU R112, [R1+0xa68] ;  /* 0x000a680001707983 */ /* 0x000f620000300800 */
[----:B--2---:R-:W-:Y:S01]  /*11d30*/  @P0 IMAD.MOV.U32 R42, RZ, RZ, R41 ;  /* 0x000000ffff2a0224 */ /* 0x004fe200078e0029 */
[----:B0-----:R-:W-:Y:S02]  /*11d40*/  IADD3 R41, P2, PT, R50, R38, RZ ;  /* 0x0000002632297210 */ /* 0x001fe40007f5e0ff */
[----:B------:R0:W-:Y:S01]  /*11d50*/  STL [R1+0x20c], R44 ;  /* 0x00020c2c01007387 */ /* 0x0001e20000100800 */
[----:B------:R-:W-:Y:S01]  /*11d60*/  @P0 IMAD.MOV.U32 R43, RZ, RZ, R44 ;  /* 0x000000ffff2b0224 */ /* 0x000fe200078e002c */
[C---:B------:R-:W-:Y:S01]  /*11d70*/  ISETP.GT.U32.AND P4, PT, R39.reuse, R54, PT ;  /* 0x000000362700720c */ /* 0x040fe20003f84070 */
[----:B------:R-:W-:Y:S01]  /*11d80*/  @!P6 IMAD.MOV R51, RZ, RZ, -R51 ;  /* 0x000000ffff33e224 */ /* 0x000fe200078e0a33 */
[----:B------:R-:W-:-:S02]  /*11d90*/  ISETP.GT.U32.AND P6, PT, R39, R55, PT ;  /* 0x000000372700720c */ /* 0x000fc40003fc4070 */
[----:B0-----:R-:W-:Y:S02]  /*11da0*/  LEA.HI.X.SX32 R44, R50, R35, 0x1, P2 ;  /* 0x00000023322c7211 */ /* 0x001fe400010f0eff */
[----:B------:R-:W-:Y:S02]  /*11db0*/  ISETP.GT.U32.AND P2, PT, R39, R53, PT ;  /* 0x000000352700720c */ /* 0x000fe40003f44070 */
[----:B------:R-:W-:Y:S02]  /*11dc0*/  SEL R51, R5, R51, !P3 ;  /* 0x0000003305337207 */ /* 0x000fe40005800000 */
[----:B------:R-:W-:Y:S01]  /*11dd0*/  PRMT R106, RZ, 0x7610, R106 ;  /* 0x00007610ff6a7816 */ /* 0x000fe2000000006a */
[--C-:B------:R-:W-:Y:S01]  /*11de0*/  @!P5 IMAD.IADD R52, R52, 0x1, -R39.reuse ;  /* 0x000000013434d824 */ /* 0x100fe200078e0a27 */
[----:B------:R-:W-:Y:S01]  /*11df0*/  ISETP.GE.AND P5, PT, R24, RZ, PT ;  /* 0x000000ff1800720c */ /* 0x000fe20003fa6270 */
[----:B------:R-:W-:Y:S01]  /*11e00*/  STS.U8 [R30+UR9+0x6980], R103 ;  /* 0x006980671e007988 */ /* 0x000fe20008000009 */
[----:B-1----:R-:W-:Y:S01]  /*11e10*/  IMAD R51, R51, UR4, RZ ;  /* 0x0000000433337c24 */ /* 0x002fe2000f8e02ff */
[----:B------:R-:W0:Y:S02]  /*11e20*/  LDCU UR4, c[0x0][0x3b0] ;  /* 0x00007600ff0477ac */ /* 0x000e240008000800 */
[----:B------:R-:W-:Y:S04]  /*11e30*/  STS.U8 [R30+UR9+0x6d80], R102 ;  /* 0x006d80661e007988 */ /* 0x000fe80008000009 */
[----:B------:R-:W-:Y:S01]  /*11e40*/  STS.U8 [R30+UR9+0x7180], R101 ;  /* 0x007180651e007988 */ /* 0x000fe20008000009 */
[----:B------:R-:W-:-:S03]  /*11e50*/  @!P2 IMAD.IADD R53, R53, 0x1, -R39 ;  /* 0x000000013535a824 */ /* 0x000fc600078e0a27 */
[----:B------:R-:W-:Y:S04]  /*11e60*/  STS.U8 [R30+UR9+0x7580], R100 ;  /* 0x007580641e007988 */ /* 0x000fe80008000009 */
[----:B------:R-:W-:Y:S04]  /*11e70*/  STS.U8 [R30+UR9+0x7980], R99 ;  /* 0x007980631e007988 */ /* 0x000fe80008000009 */
[----:B------:R-:W-:Y:S01]  /*11e80*/  STS.U8 [R30+UR9+0x7d80], R98 ;  /* 0x007d80621e007988 */ /* 0x000fe20008000009 */
[----:B------:R-:W-:-:S03]  /*11e90*/  @!P4 IMAD.IADD R54, R54, 0x1, -R39 ;  /* 0x000000013636c824 */ /* 0x000fc600078e0a27 */
[----:B------:R1:W-:Y:S01]  /*11ea0*/  STS.U8 [R31+UR9+0x4200], R105 ;  /* 0x004200691f007988 */ /* 0x0003e20008000009 */
[----:B------:R-:W-:-:S03]  /*11eb0*/  ISETP.GE.AND P2, PT, R25, RZ, PT ;  /* 0x000000ff1900720c */ /* 0x000fc60003f46270 */
[----:B------:R2:W3:Y:S04]  /*11ec0*/  @P0 LDG.E.U8 R106, desc[UR18][R42.64] ;  /* 0x000000122a6a0981 */ /* 0x0004e8000c1e1100 */
[----:B------:R0:W-:Y:S01]  /*11ed0*/  STL [R1+0x218], R41 ;  /* 0x0002182901007387 */ /* 0x0001e20000100800 */
[----:B-1----:R-:W-:Y:S01]  /*11ee0*/  PRMT R105, RZ, 0x7610, R105 ;  /* 0x00007610ff697816 */ /* 0x002fe20000000069 */
[----:B--2---:R-:W-:Y:S02]  /*11ef0*/  @P0 IMAD.MOV.U32 R42, RZ, RZ, R41 ;  /* 0x000000ffff2a0224 */ /* 0x004fe400078e0029 */
[----:B------:R-:W-:Y:S01]  /*11f00*/  @P0 IMAD.MOV.U32 R43, RZ, RZ, R44 ;  /* 0x000000ffff2b0224 */ /* 0x000fe200078e002c */
[----:B0-----:R-:W-:Y:S01]  /*11f10*/  IADD3 R41, P4, PT, R51, R38, RZ ;  /* 0x0000002633297210 */ /* 0x001fe20007f9e0ff */
[----:B------:R-:W-:-:S03]  /*11f20*/  @!P6 IMAD.IADD R55, R55, 0x1, -R39 ;  /* 0x000000013737e824 */ /* 0x000fc600078e0a27 */
[----:B------:R0:W2:Y:S01]  /*11f30*/  @P0 LDG.E.U8 R105, desc[UR18][R42.64] ;  /* 0x000000122a690981 */ /* 0x0000a2000c1e1100 */
[----:B------:R-:W-:Y:S01]  /*11f40*/  @!P5 IMAD.MOV R52, RZ, RZ, -R52 ;  /* 0x000000ffff34d224 */ /* 0x000fe200078e0a34 */
[----:B------:R-:W-:Y:S02]  /*11f50*/  ISETP.GT.U32.AND P6, PT, R39, R55, PT ;  /* 0x000000372700720c */ /* 0x000fe40003fc4070 */
[----:B0-----:R-:W-:Y:S02]  /*11f60*/  LEA.HI.X.SX32 R42, R51, R35, 0x1, P4 ;  /* 0x00000023332a7211 */ /* 0x001fe400020f0eff */
[C---:B------:R-:W-:Y:S01]  /*11f70*/  ISETP.GT.U32.AND P4, PT, R39.reuse, R53, PT ;  /* 0x000000352700720c */ /* 0x040fe20003f84070 */
[----:B------:R-:W-:Y:S01]  /*11f80*/  STL [R1+0x214], R44 ;  /* 0x0002142c01007387 */ /* 0x000fe20000100800 */
[----:B------:R-:W-:Y:S01]  /*11f90*/  ISETP.GT.U32.AND P5, PT, R39, R56, PT ;  /* 0x000000382700720c */ /* 0x000fe20003fa4070 */
[----:B------:R-:W-:Y:S01]  /*11fa0*/  @!P2 IMAD.MOV R54, RZ, RZ, -R54 ;  /* 0x000000ffff36a224 */ /* 0x000fe200078e0a36 */
[----:B------:R-:W-:Y:S01]  /*11fb0*/  SEL R52, R5, R52, !P3 ;  /* 0x0000003405347207 */ /* 0x000fe20005800000 */
[----:B------:R-:W5:Y:S01]  /*11fc0*/  LDL.LU R24, [R1+0xa64] ;  /* 0x000a640001187983 */ /* 0x000f620000300800 */
[----:B------:R-:W-:Y:S01]  /*11fd0*/  ISETP.GE.AND P2, PT, R158, RZ, PT ;  /* 0x000000ff9e00720c */ /* 0x000fe20003f46270 */
[----:B------:R-:W-:-:S02]  /*11fe0*/  @P0 IMAD.MOV.U32 R43, RZ, RZ, R42 ;  /* 0x000000ffff2b0224 */ /* 0x000fc400078e002a */
[----:B------:R-:W5:Y:S01]  /*11ff0*/  LDL.LU R25, [R1+0xa60] ;  /* 0x000a600001197983 */ /* 0x000f620000300800 */
[----:B------:R-:W-:-:S03]  /*12000*/  SEL R54, R5, R54, !P3 ;  /* 0x0000003605367207 */ /* 0x000fc60005800000 */
[----:B------:R0:W-:Y:S01]  /*12010*/  STS.U8 [R31+UR9+0x4600], R104 ;  /* 0x004600681f007988 */ /* 0x0001e20008000009 */
[----:B------:R-:W-:Y:S01]  /*12020*/  IMAD R52, R52, UR5, RZ ;  /* 0x0000000534347c24 */ /* 0x000fe2000f8e02ff */
[----:B------:R-:W-:Y:S02]  /*12030*/  PRMT R103, RZ, 0x7610, R103 ;  /* 0x00007610ff677816 */ /* 0x000fe40000000067 */
[----:B------:R-:W-:Y:S01]  /*12040*/  STL [R1+0x220], R41 ;  /* 0x0002202901007387 */ /* 0x000fe20000100800 */
[--C-:B------:R-:W-:Y:S01]  /*12050*/  @!P4 IMAD.IADD R53, R53, 0x1, -R39.reuse ;  /* 0x000000013535c824 */ /* 0x100fe200078e0a27 */
[----:B------:R-:W-:Y:S01]  /*12060*/  PRMT R102, RZ, 0x7610, R102 ;  /* 0x00007610ff667816 */ /* 0x000fe20000000066 */
[--C-:B------:R-:W-:Y:S01]  /*12070*/  @!P6 IMAD.IADD R55, R55, 0x1, -R39.reuse ;  /* 0x000000013737e824 */ /* 0x100fe200078e0a27 */
[----:B------:R1:W-:Y:S01]  /*12080*/  STL [R1+0x21c], R42 ;  /* 0x00021c2a01007387 */ /* 0x0003e20000100800 */
[----:B0-----:R-:W-:Y:S01]  /*12090*/  PRMT R104, RZ, 0x7610, R104 ;  /* 0x00007610ff687816 */ /* 0x001fe20000000068 */
[----:B------:R-:W-:Y:S01]  /*120a0*/  IMAD R54, R54, UR12, RZ ;  /* 0x0000000c36367c24 */ /* 0x000fe2000f8e02ff */
[----:B------:R-:W-:Y:S01]  /*120b0*/  ISETP.GE.AND P4, PT, R157, RZ, PT ;  /* 0x000000ff9d00720c */ /* 0x000fe20003f86270 */
[----:B------:R-:W-:Y:S01]  /*120c0*/  @!P5 IMAD.IADD R56, R56, 0x1, -R39 ;  /* 0x000000013838d824 */ /* 0x000fe200078e0a27 */
[----:B------:R-:W5:Y:S01]  /*120d0*/  LDL.LU R158, [R1+0xa5c] ;  /* 0x000a5c00019e7983 */ /* 0x000f620000300800 */
[----:B------:R-:W-:Y:S01]  /*120e0*/  @!P2 IMAD.MOV R53, RZ, RZ, -R53 ;  /* 0x000000ffff35a224 */ /* 0x000fe200078e0a35 */
[----:B------:R-:W-:Y:S01]  /*120f0*/  PRMT R101, RZ, 0x7610, R101 ;  /* 0x00007610ff657816 */ /* 0x000fe20000000065 */
[----:B------:R-:W0:Y:S01]  /*12100*/  LDCU UR5, c[0x0][0x3b0] ;  /* 0x00007600ff0577ac */ /* 0x000e220008000800 */
[----:B-1----:R-:W-:Y:S01]  /*12110*/  @P0 IMAD.MOV.U32 R42, RZ, RZ, R41 ;  /* 0x000000ffff2a0224 */ /* 0x002fe200078e0029 */
[----:B------:R-:W-:Y:S01]  /*12120*/  ISETP.GT.U32.AND P5, PT, R39, R56, PT ;  /* 0x000000382700720c */ /* 0x000fe20003fa4070 */
[----:B------:R-:W5:Y:S01]  /*12130*/  LDL.LU R157, [R1+0xa58] ;  /* 0x000a5800019d7983 */ /* 0x000f620000300800 */
[----:B------:R-:W-:Y:S01]  /*12140*/  PRMT R100, RZ, 0x7610, R100 ;  /* 0x00007610ff647816 */ /* 0x000fe20000000064 */
[----:B------:R-:W1:Y:S02]  /*12150*/  LDCU UR12, c[0x0][0x3b0] ;  /* 0x00007600ff0c77ac */ /* 0x000e640008000800 */
[----:B------:R0:W2:Y:S02]  /*12160*/  @P0 LDG.E.U8 R104, desc[UR18][R42.64] ;  /* 0x000000122a680981 */ /* 0x0000a4000c1e1100 */
[----:B0-----:R-:W-:-:S04]  /*12170*/  IADD3 R42, P6, PT, R52, R38, RZ ;  /* 0x00000026342a7210 */ /* 0x001fc80007fde0ff */
[----:B------:R-:W-:Y:S02]  /*12180*/  LEA.HI.X.SX32 R43, R52, R35, 0x1, P6 ;  /* 0x00000023342b7211 */ /* 0x000fe400030f0eff */
[C---:B------:R-:W-:Y:S01]  /*12190*/  IADD3 R41, P6, PT, R54.reuse, R38, RZ ;  /* 0x0000002636297210 */ /* 0x040fe20007fde0ff */
[----:B------:R-:W-:Y:S01]  /*121a0*/  @!P4 IMAD.MOV R55, RZ, RZ, -R55 ;  /* 0x000000ffff37c224 */ /* 0x000fe200078e0a37 */
[----:B------:R-:W-:Y:S01]  /*121b0*/  SEL R53, R5, R53, !P3 ;  /* 0x0000003505357207 */ /* 0x000fe20005800000 */
[----:B------:R0:W-:Y:S01]  /*121c0*/  STL [R1+0x270], R42 ;  /* 0x0002702a01007387 */ /* 0x0001e20000100800 */
[----:B------:R-:W-:Y:S02]  /*121d0*/  LEA.HI.X.SX32 R44, R54, R35, 0x1, P6 ;  /* 0x00000023362c7211 */ /* 0x000fe400030f0eff */
[----:B------:R-:W-:Y:S01]  /*121e0*/  ISETP.GT.U32.AND P2, PT, R39, R57, PT ;  /* 0x000000392700720c */ /* 0x000fe20003f44070 */
[----:B------:R0:W-:Y:S01]  /*121f0*/  STL [R1+0x26c], R43 ;  /* 0x00026c2b01007387 */ /* 0x0001e20000100800 */
[----:B------:R-:W-:Y:S01]  /*12200*/  SEL R55, R5, R55, !P3 ;  /* 0x0000003705377207 */ /* 0x000fe20005800000 */
[----:B------:R-:W-:-:S02]  /*12210*/  IMAD R53, R53, UR4, RZ ;  /* 0x0000000435357c24 */ /* 0x000fc4000f8e02ff */
[----:B------:R0:W2:Y:S01]  /*12220*/  @P0 LDG.E.U8 R103, desc[UR18][R42.64] ;  /* 0x000000122a670981 */ /* 0x0000a2000c1e1100 */
[----:B------:R-:W-:Y:S01]  /*12230*/  ISETP.GE.AND P4, PT, R111, RZ, PT ;  /* 0x000000ff6f00720c */ /* 0x000fe20003f86270 */
[----:B------:R-:W-:Y:S01]  /*12240*/  IMAD R55, R55, UR13, RZ ;  /* 0x0000000d37377c24 */ /* 0x000fe2000f8e02ff */
[----:B------:R-:W1:Y:S01]  /*12250*/  LDCU UR4, c[0x0][0x3b0] ;  /* 0x00007600ff0477ac */ /* 0x000e620008000800 */
[----:B------:R-:W-:Y:S02]  /*12260*/  @!P5 IMAD.IADD R56, R56, 0x1, -R39 ;  /* 0x000000013838d824 */ /* 0x000fe400078e0a27 */
[----:B0-----:R-:W-:Y:S02]  /*12270*/  @P0 IMAD.MOV.U32 R42, RZ, RZ, R41 ;  /* 0x000000ffff2a0224 */ /* 0x001fe400078e0029 */
[----:B------:R-:W-:Y:S01]  /*12280*/  @P0 IMAD.MOV.U32 R43, RZ, RZ, R44 ;  /* 0x000000ffff2b0224 */ /* 0x000fe200078e002c */
[----:B------:R-:W-:Y:S01]  /*12290*/  ISETP.GT.U32.AND P5, PT, R39, R58, PT ;  /* 0x0000003a2700720c */ /* 0x000fe20003fa4070 */
[----:B------:R0:W-:Y:S01]  /*122a0*/  STL [R1+0x278], R41 ;  /* 0x0002782901007387 */ /* 0x0001e20000100800 */
[----:B------:R-:W-:Y:S01]  /*122b0*/  @!P2 IMAD.IADD R57, R57, 0x1, -R39 ;  /* 0x000000013939a824 */ /* 0x000fe200078e0a27 */
[----:B------:R-:W-:Y:S01]  /*122c0*/  PRMT R99, RZ, 0x7610, R99 ;  /* 0x00007610ff637816 */ /* 0x000fe20000000063 */
[----:B------:R-:W1:Y:S01]  /*122d0*/  LDCU UR13, c[0x0][0x3b0] ;  /* 0x00007600ff0d77ac */ /* 0x000e620008000800 */
[----:B------:R0:W2:Y:S01]  /*122e0*/  @P0 LDG.E.U8 R102, desc[UR18][R42.64] ;  /* 0x000000122a660981 */ /* 0x0000a2000c1e1100 */
[----:B------:R-:W-:Y:S01]  /*122f0*/  @!P4 IMAD.MOV R56, RZ, RZ, -R56 ;  /* 0x000000ffff38c224 */ /* 0x000fe200078e0a38 */
[----:B0-----:R-:W-:-:S04]  /*12300*/  IADD3 R42, P6, PT, R53, R38, RZ ;  /* 0x00000026352a7210 */ /* 0x001fc80007fde0ff */
[----:B------:R-:W-:Y:S02]  /*12310*/  LEA.HI.X.SX32 R43, R53, R35, 0x1, P6 ;  /* 0x00000023352b7211 */ /* 0x000fe400030f0eff */
[----:B------:R-:W-:Y:S01]  /*12320*/  IADD3 R41, P6, PT, R55, R38, RZ ;  /* 0x0000002637297210 */ /* 0x000fe20007fde0ff */
[----:B------:R0:W-:Y:S01]  /*12330*/  STL [R1+0x274], R44 ;  /* 0x0002742c01007387 */ /* 0x0001e20000100800 */
[----:B------:R-:W-:Y:S01]  /*12340*/  ISETP.GT.U32.AND P2, PT, R39, R57, PT ;  /* 0x000000392700720c */ /* 0x000fe20003f44070 */
[----:B------:R-:W-:Y:S01]  /*12350*/  @!P5 IMAD.IADD R58, R58, 0x1, -R39 ;  /* 0x000000013a3ad824 */ /* 0x000fe200078e0a27 */
[----:B------:R-:W-:Y:S01]  /*12360*/  SEL R56, R5, R56, !P3 ;  /* 0x0000003805387207 */ /* 0x000fe20005800000 */
[----:B------:R-:W5:Y:S01]  /*12370*/  LDL.LU R111, [R1+0xa54] ;  /* 0x000a5400016f7983 */ /* 0x000f620000300800 */
[----:B------:R-:W-:-:S03]  /*12380*/  ISETP.GE.AND P4, PT, R110, RZ, PT ;  /* 0x000000ff6e00720c */ /* 0x000fc60003f86270 */
[----:B------:R1:W2:Y:S01]  /*12390*/  @P0 LDG.E.U8 R101, desc[UR18][R42.64] ;  /* 0x000000122a650981 */ /* 0x0002a2000c1e1100 */
[----:B0-----:R-:W-:Y:S02]  /*123a0*/  LEA.HI.X.SX32 R44, R55, R35, 0x1, P6 ;  /* 0x00000023372c7211 */ /* 0x001fe400030f0eff */
[C---:B------:R-:W-:Y:S01]  /*123b0*/  ISETP.GT.U32.AND P6, PT, R39.reuse, R59, PT ;  /* 0x0000003b2700720c */ /* 0x040fe20003fc4070 */
[----:B-1----:R-:W-:Y:S01]  /*123c0*/  IMAD R56, R56, UR4, RZ ;  /* 0x0000000438387c24 */ /* 0x002fe2000f8e02ff */
[----:B------:R-:W-:Y:S01]  /*123d0*/  ISETP.GT.U32.AND P5, PT, R39, R58, PT ;  /* 0x0000003a2700720c */ /* 0x000fe20003fa4070 */
[----:B------:R0:W-:Y:S01]  /*123e0*/  STL [R1+0x280], R42 ;  /* 0x0002802a01007387 */ /* 0x0001e20000100800 */
[----:B------:R-:W-:Y:S01]  /*123f0*/  @!P2 IMAD.IADD R57, R57, 0x1, -R39 ;  /* 0x000000013939a824 */ /* 0x000fe200078e0a27 */
[----:B------:R-:W1:Y:S02]  /*12400*/  LDCU UR4, c[0x0][0x3b0] ;  /* 0x00007600ff0477ac */ /* 0x000e640008000800 */
[----:B------:R4:W-:Y:S04]  /*12410*/  STL [R1+0x27c], R43 ;  /* 0x00027c2b01007387 */ /* 0x0009e80000100800 */
[----:B------:R4:W-:Y:S01]  /*12420*/  STL [R1+0x2b0], R41 ;  /* 0x0002b02901007387 */ /* 0x0009e20000100800 */
[----:B0-----:R-:W-:-:S02]  /*12430*/  @P0 IMAD.MOV.U32 R42, RZ, RZ, R41 ;  /* 0x000000ffff2a0224 */ /* 0x001fc400078e0029 */
[----:B------:R-:W-:Y:S01]  /*12440*/  @!P6 IMAD.IADD R59, R59, 0x1, -R39 ;  /* 0x000000013b3be824 */ /* 0x000fe200078e0a27 */
[----:B------:R0:W-:Y:S01]  /*12450*/  STL [R1+0x2ac], R44 ;  /* 0x0002ac2c01007387 */ /* 0x0001e20000100800 */
[----:B----4-:R-:W-:Y:S01]  /*12460*/  @P0 IMAD.MOV.U32 R43, RZ, RZ, R44 ;  /* 0x000000ffff2b0224 */ /* 0x010fe200078e002c */
[----:B------:R-:W-:Y:S01]  /*12470*/  IADD3 R41, P6, PT, R56, R38, RZ ;  /* 0x0000002638297210 */ /* 0x000fe20007fde0ff */
[----:B------:R-:W-:Y:S01]  /*12480*/  @!P4 IMAD.MOV R57, RZ, RZ, -R57 ;  /* 0x000000ffff39c224 */ /* 0x000fe200078e0a39 */
[C---:B------:R-:W-:Y:S01]  /*12490*/  ISETP.GT.U32.AND P2, PT, R39.reuse, R59, PT ;  /* 0x0000003b2700720c */ /* 0x040fe20003f44070 */
[----:B------:R-:W-:Y:S01]  /*124a0*/  @!P5 IMAD.IADD R58, R58, 0x1, -R39 ;  /* 0x000000013a3ad824 */ /* 0x000fe200078e0a27 */
[----:B------:R4:W2:Y:S01]  /*124b0*/  @P0 LDG.E.U8 R100, desc[UR18][R42.64] ;  /* 0x000000122a640981 */ /* 0x0008a2000c1e1100 */
[----:B0-----:R-:W-:Y:S02]  /*124c0*/  LEA.HI.X.SX32 R44, R56, R35, 0x1, P6 ;  /* 0x00000023382c7211 */ /* 0x001fe400030f0eff */
[----:B------:R-:W-:Y:S01]  /*124d0*/  ISETP.GE.AND P6, PT, R22, RZ, PT ;  /* 0x000000ff1600720c */ /* 0x000fe20003fc6270 */
[----:B------:R-:W5:Y:S01]  /*124e0*/  LDL.LU R110, [R1+0xa50] ;  /* 0x000a5000016e7983 */ /* 0x000f620000300800 */
[----:B------:R-:W-:-:S02]  /*124f0*/  ISETP.GT.U32.AND P4, PT, R39, R60, PT ;  /* 0x0000003c2700720c */ /* 0x000fc40003f84070 */
[----:B------:R-:W-:Y:S02]  /*12500*/  SEL R57, R5, R57, !P3 ;  /* 0x0000003905397207 */ /* 0x000fe40005800000 */
[----:B------:R-:W-:-:S03]  /*12510*/  ISETP.GE.AND P5, PT, R23, RZ, PT ;  /* 0x000000ff1700720c */ /* 0x000fc60003fa6270 */
[----:B------:R-:W-:Y:S01]  /*12520*/  IMAD R57, R57, UR5, RZ ;  /* 0x0000000539397c24 */ /* 0x000fe2000f8e02ff */
[----:B------:R-:W0:Y:S01]  /*12530*/  LDCU UR5, c[0x0][0x3b0] ;  /* 0x00007600ff0577ac */ /* 0x000e220008000800 */
[----:B----4-:R-:W-:Y:S01]  /*12540*/  @P0 IMAD.MOV.U32 R42, RZ, RZ, R41 ;  /* 0x000000ffff2a0224 */ /* 0x010fe200078e0029 */
[----:B------:R4:W-:Y:S01]  /*12550*/  STL [R1+0x2b8], R41 ;  /* 0x0002b82901007387 */ /* 0x0009e20000100800 */
[----:B------:R-:W-:Y:S02]  /*12560*/  @P0 IMAD.MOV.U32 R43, RZ, RZ, R44 ;  /* 0x000000ffff2b0224 */ /* 0x000fe400078e002c */
[----:B------:R-:W-:Y:S01]  /*12570*/  @!P6 IMAD.MOV R58, RZ, RZ, -R58 ;  /* 0x000000ffff3ae224 */ /* 0x000fe200078e0a3a */
[----:B------:R-:W5:Y:S01]  /*12580*/  LDL.LU R22, [R1+0xa4c] ;  /* 0x000a4c0001167983 */ /* 0x000f620000300800 */
[--C-:B------:R-:W-:Y:S02]  /*12590*/  @!P2 IMAD.IADD R59, R59, 0x1, -R39.reuse ;  /* 0x000000013b3ba824 */ /* 0x100fe400078e0a27 */
[----:B------:R-:W-:Y:S01]  /*125a0*/  @!P4 IMAD.IADD R60, R60, 0x1, -R39 ;  /* 0x000000013c3cc824 */ /* 0x000fe200078e0a27 */
[----:B------:R-:W-:Y:S01]  /*125b0*/  ISETP.GT.U32.AND P2, PT, R39, R62, PT ;  /* 0x0000003e2700720c */ /* 0x000fe20003f44070 */
[----:B------:R0:W2:Y:S01]  /*125c0*/  @P0 LDG.E.U8 R99, desc[UR18][R42.64] ;  /* 0x000000122a630981 */ /* 0x0000a2000c1e1100 */
[----:B----4-:R-:W-:Y:S01]  /*125d0*/  IADD3 R41, P6, PT, R57, R38, RZ ;  /* 0x0000002639297210 */ /* 0x010fe20007fde0ff */
[----:B------:R-:W-:Y:S01]  /*125e0*/  @!P5 IMAD.MOV R59, RZ, RZ, -R59 ;  /* 0x000000ffff3bd224 */ /* 0x000fe200078e0a3b */
[----:B------:R-:W-:-:S02]  /*125f0*/  ISETP.GT.U32.AND P4, PT, R39, R61, PT ;  /* 0x0000003d2700720c */ /* 0x000fc40003f84070 */
[----:B0-----:R-:W-:Y:S02]  /*12600*/  LEA.HI.X.SX32 R42, R57, R35, 0x1, P6 ;  /* 0x00000023392a7211 */ /* 0x001fe400030f0eff */
[----:B------:R-:W-:Y:S02]  /*12610*/  ISETP.GT.U32.AND P6, PT, R39, R60, PT ;  /* 0x0000003c2700720c */ /* 0x000fe40003fc4070 */
[C---:B------:R-:W-:Y:S01]  /*12620*/  SEL R59, R5.reuse, R59, !P3 ;  /* 0x0000003b053b7207 */ /* 0x040fe20005800000 */
[----:B------:R-:W-:Y:S01]  /*12630*/  STL [R1+0x2b4], R44 ;  /* 0x0002b42c01007387 */ /* 0x000fe20000100800 */
[----:B------:R-:W-:Y:S02]  /*12640*/  SEL R58, R5, R58, !P3 ;  /* 0x0000003a053a7207 */ /* 0x000fe40005800000 */
[----:B------:R-:W-:Y:S01]  /*12650*/  ISETP.GE.AND P5, PT, R156, RZ, PT ;  /* 0x000000ff9c00720c */ /* 0x000fe20003fa6270 */
[----:B------:R-:W5:Y:S01]  /*12660*/  LDL.LU R23, [R1+0xa48] ;  /* 0x000a480001177983 */ /* 0x000f620000300800 */
[----:B------:R-:W-:Y:S01]  /*12670*/  IMAD R59, R59, UR5, RZ ;  /* 0x000000053b3b7c24 */ /* 0x000fe2000f8e02ff */
[----:B------:R-:W-:Y:S01]  /*12680*/  PRMT R98, RZ, 0x7610, R98 ;  /* 0x00007610ff627816 */ /* 0x000fe20000000062 */
[----:B------:R-:W-:Y:S01]  /*12690*/  @P0 IMAD.MOV.U32 R43, RZ, RZ, R42 ;  /* 0x000000ffff2b0224 */ /* 0x000fe200078e002a */
[----:B------:R-:W-:Y:S01]  /*126a0*/  STL [R1+0x2c0], R41 ;  /* 0x0002c02901007387 */ /* 0x000fe20000100800 */
[--C-:B------:R-:W-:Y:S01]  /*126b0*/  @!P2 IMAD.IADD R62, R62, 0x1, -R39.reuse ;  /* 0x000000013e3ea824 */ /* 0x100fe200078e0a27 */
[----:B------:R-:W0:Y:S02]  /*126c0*/  LDCU UR5, c[0x0][0x3b0] ;  /* 0x00007600ff0577ac */ /* 0x000e240008000800 */
[----:B------:R4:W-:Y:S01]  /*126d0*/  STL [R1+0x2bc], R42 ;  /* 0x0002bc2a01007387 */ /* 0x0009e20000100800 */
[----:B-1----:R-:W-:Y:S01]  /*126e0*/  IMAD R58, R58, UR4, RZ ;  /* 0x000000043a3a7c24 */ /* 0x002fe2000f8e02ff */
[----:B------:R-:W1:Y:S01]  /*126f0*/  LDCU UR4, c[0x0][0x3b0] ;  /* 0x00007600ff0477ac */ /* 0x000e620008000800 */
[--C-:B------:R-:W-:Y:S01]  /*12700*/  @!P6 IMAD.IADD R60, R60, 0x1, -R39.reuse ;  /* 0x000000013c3ce824 */ /* 0x100fe200078e0a27 */
[----:B------:R0:W-:Y:S01]  /*12710*/  STS.U8 [R31+UR9+0x4a00], R97 ;  /* 0x004a00611f007988 */ /* 0x0001e20008000009 */
[----:B------:R-:W-:Y:S01]  /*12720*/  @!P4 IMAD.IADD R61, R61, 0x1, -R39 ;  /* 0x000000013d3dc824 */ /* 0x000fe200078e0a27 */
[----:B------:R-:W-:Y:S01]  /*12730*/  ISETP.GT.U32.AND P4, PT, R39, R62, PT ;  /* 0x0000003e2700720c */ /* 0x000fe20003f84070 */
[----:B----4-:R-:W-:Y:S01]  /*12740*/  @P0 IMAD.MOV.U32 R42, RZ, RZ, R41 ;  /* 0x000000ffff2a0224 */ /* 0x010fe200078e0029 */
[C---:B------:R-:W-:Y:S01]  /*12750*/  IADD3 R41, P6, PT, R59.reuse, R38, RZ ;  /* 0x000000263b297210 */ /* 0x040fe20007fde0ff */
[----:B------:R-:W5:Y:S04]  /*12760*/  LDL.LU R156, [R1+0xa44] ;  /* 0x000a4400019c7983 */ /* 0x000f680000300800 */
[----:B------:R4:W2:Y:S01]  /*12770*/  @P0 LDG.E.U8 R98, desc[UR18][R42.64] ;  /* 0x000000122a620981 */ /* 0x0008a2000c1e1100 */
[----:B------:R-:W-:-:S02]  /*12780*/  LEA.HI.X.SX32 R44, R59, R35, 0x1, P6 ;  /* 0x000000233b2c7211 */ /* 0x000fc400030f0eff */
[----:B------:R-:W-:Y:S01]  /*12790*/  ISETP.GE.AND P6, PT, R150, RZ, PT ;  /* 0x000000ff9600720c */ /* 0x000fe20003fc6270 */
[----:B------:R-:W-:Y:S01]  /*127a0*/  @!P5 IMAD.MOV R60, RZ, RZ, -R60 ;  /* 0x000000ffff3cd224 */ /* 0x000fe200078e0a3c */
[----:B----4-:R-:W-:-:S04]  /*127b0*/  IADD3 R42, P2, PT, R58, R38, RZ ;  /* 0x000000263a2a7210 */ /* 0x010fc80007f5e0ff */
[----:B------:R-:W-:Y:S02]  /*127c0*/  LEA.HI.X.SX32 R43, R58, R35, 0x1, P2 ;  /* 0x000000233a2b7211 */ /* 0x000fe400010f0eff */
[C---:B------:R-:W-:Y:S02]  /*127d0*/  ISETP.GT.U32.AND P2, PT, R39.reuse, R61, PT ;  /* 0x0000003d2700720c */ /* 0x040fe40003f44070 */
[----:B------:R-:W-:Y:S02]  /*127e0*/  ISETP.GT.U32.AND P5, PT, R39, R63, PT ;  /* 0x0000003f2700720c */ /* 0x000fe40003fa4070 */
[----:B------:R-:W-:Y:S01]  /*127f0*/  SEL R60, R5, R60, !P3 ;  /* 0x0000003c053c7207 */ /* 0x000fe20005800000 */
[----:B------:R-:W-:Y:S01]  /*12800*/  @!P4 IMAD.IADD R62, R62, 0x1, -R39 ;  /* 0x000000013e3ec824 */ /* 0x000fe200078e0a27 */
[----:B0-----:R-:W-:Y:S02]  /*12810*/  PRMT R97, RZ, 0x7610, R97 ;  /* 0x00007610ff617816 */ /* 0x001fe40000000061 */
[----:B------:R-:W-:Y:S01]  /*12820*/  ISETP.GE.AND P4, PT, R20, RZ, PT ;  /* 0x000000ff1400720c */ /* 0x000fe20003f86270 */
[----:B------:R-:W-:Y:S01]  /*12830*/  IMAD R60, R60, UR12, RZ ;  /* 0x0000000c3c3c7c24 */ /* 0x000fe2000f8e02ff */
[----:B------:R0:W-:Y:S01]  /*12840*/  STL [R1+0x2f0], R42 ;  /* 0x0002f02a01007387 */ /* 0x0001e20000100800 */
[----:B------:R-:W-:Y:S01]  /*12850*/  @!P6 IMAD.MOV R62, RZ, RZ, -R62 ;  /* 0x000000ffff3ee224 */ /* 0x000fe200078e0a3e */
[----:B------:R-:W4:Y:S01]  /*12860*/  LDCU UR12, c[0x0][0x3b0] ;  /* 0x00007600ff0c77ac */ /* 0x000f220008000800 */
[----:B------:R-:W-:Y:S01]  /*12870*/  @!P2 IMAD.IADD R61, R61, 0x1, -R39 ;  /* 0x000000013d3da824 */ /* 0x000fe200078e0a27 */
[----:B------:R-:W-:Y:S04]  /*12880*/  STL [R1+0x2ec], R43 ;  /* 0x0002ec2b01007387 */ /* 0x000fe80000100800 */
[----:B------:R0:W2:Y:S01]  /*12890*/  @P0 LDG.E.U8 R97, desc[UR18][R42.64] ;  /* 0x000000122a610981 */ /* 0x0000a2000c1e1100 */
[----:B------:R-:W-:-:S03]  /*128a0*/  SEL R62, R5, R62, !P3 ;  /* 0x0000003e053e7207 */ /* 0x000fc60005800000 */
[----:B------:R1:W-:Y:S01]  /*128b0*/  STL [R1+0x2f8], R41 ;  /* 0x0002f82901007387 */ /* 0x0003e20000100800 */
[----:B------:R-:W-:-:S03]  /*128c0*/  @!P5 IMAD.IADD R63, R63, 0x1, -R39 ;  /* 0x000000013f3fd824 */ /* 0x000fc600078e0a27 */
[----:B------:R4:W-:Y:S01]  /*128d0*/  STS.U8 [R31+UR9+0x4e00], R96 ;  /* 0x004e00601f007988 */ /* 0x0009e20008000009 */
[----:B0-----:R-:W-:-:S03]  /*128e0*/  @P0 IMAD.MOV.U32 R42, RZ, RZ, R41 ;  /* 0x000000ffff2a0224 */ /* 0x001fc600078e0029 */
[----:B------:R-:W5:Y:S01]  /*128f0*/  LDL.LU R150, [R1+0xa40] ;  /* 0x000a400001967983 */ /* 0x000f620000300800 */
[----:B-1----:R-:W-:Y:S01]  /*12900*/  IADD3 R41, P2, PT, R60, R38, RZ ;  /* 0x000000263c297210 */ /* 0x002fe20007f5e0ff */
[----:B------:R-:W-:Y:S02]  /*12910*/  @P0 IMAD.MOV.U32 R43, RZ, RZ, R44 ;  /* 0x000000ffff2b0224 */ /* 0x000fe400078e002c */
[----:B------:R0:W-:Y:S01]  /*12920*/  STL [R1+0x2f4], R44 ;  /* 0x0002f42c01007387 */ /* 0x0001e20000100800 */
[----:B----4-:R-:W-:Y:S01]  /*12930*/  PRMT R96, RZ, 0x7610, R96 ;  /* 0x00007610ff607816 */ /* 0x010fe20000000060 */
[----:B------:R-:W-:Y:S02]  /*12940*/  @!P4 IMAD.MOV R61, RZ, RZ, -R61 ;  /* 0x000000ffff3dc224 */ /* 0x000fe400078e0a3d */
[----:B------:R1:W-:Y:S01]  /*12950*/  STS.U8 [R31+UR9+0x5200], R95 ;  /* 0x0052005f1f007988 */ /* 0x0003e20008000009 */
[----:B------:R-:W-:Y:S01]  /*12960*/  IMAD R62, R62, UR4, RZ ;  /* 0x000000043e3e7c24 */ /* 0x000fe2000f8e02ff */
[----:B------:R-:W-:Y:S01]  /*12970*/  ISETP.GT.U32.AND P5, PT, R39, R63, PT ;  /* 0x0000003f2700720c */ /* 0x000fe20003fa4070 */
[----:B------:R-:W4:Y:S01]  /*12980*/  LDCU UR4, c[0x0][0x3b0] ;  /* 0x00007600ff0477ac */ /* 0x000f220008000800 */
[----:B------:R3:W2:Y:S01]  /*12990*/  @P0 LDG.E.U8 R96, desc[UR18][R42.64] ;  /* 0x000000122a600981 */ /* 0x0006a2000c1e1100 */
[----:B0-----:R-:W-:-:S02]  /*129a0*/  LEA.HI.X.SX32 R44, R60, R35, 0x1, P2 ;  /* 0x000000233c2c7211 */ /* 0x001fc400010f0eff */
[----:B------:R-:W-:Y:S01]  /*129b0*/  ISETP.GT.U32.AND P6, PT, R39, R64, PT ;  /* 0x000000402700720c */ /* 0x000fe20003fc4070 */
[----:B------:R-:W5:Y:S01]  /*129c0*/  LDL.LU R20, [R1+0xa3c] ;  /* 0x000a3c0001147983 */ /* 0x000f620000300800 */
[----:B-1----:R-:W-:Y:S02]  /*129d0*/  PRMT R95, RZ, 0x7610, R95 ;  /* 0x00007610ff5f7816 */ /* 0x002fe4000000005f */
[----:B------:R-:W-:Y:S01]  /*129e0*/  SEL R61, R5, R61, !P3 ;  /* 0x0000003d053d7207 */ /* 0x000fe20005800000 */
[----:B---3--:R-:W-:Y:S02]  /*129f0*/  @P0 IMAD.MOV.U32 R42, RZ, RZ, R41 ;  /* 0x000000ffff2a0224 */ /* 0x008fe400078e0029 */
[----:B------:R-:W-:Y:S01]  /*12a00*/  @P0 IMAD.MOV.U32 R43, RZ, RZ, R44 ;  /* 0x000000ffff2b0224 */ /* 0x000fe200078e002c */
[----:B------:R-:W-:Y:S02]  /*12a10*/  IADD3 R45, P4, PT, R62, R38, RZ ;  /* 0x000000263e2d7210 */ /* 0x000fe40007f9e0ff */
[----:B------:R-:W-:-:S02]  /*12a20*/  ISETP.GE.AND P2, PT, R21, RZ, PT ;  /* 0x000000ff1500720c */ /* 0x000fc40003f46270 */
[----:B------:R0:W3:Y:S01]  /*12a30*/  @P0 LDG.E.U8 R95, desc[UR18][R42.64] ;  /* 0x000000122a5f0981 */ /* 0x0000e2000c1e1100 */
[----:B------:R-:W-:Y:S01]  /*12a40*/  IMAD R61, R61, UR5, RZ ;  /* 0x000000053d3d7c24 */ /* 0x000fe2000f8e02ff */
[----:B------:R-:W1:Y:S01]  /*12a50*/  LDCU UR5, c[0x0][0x3b0] ;  /* 0x00007600ff0577ac */ /* 0x000e620008000800 */
[--C-:B------:R-:W-:Y:S01]  /*12a60*/  @!P5 IMAD.IADD R63, R63, 0x1, -R39.reuse ;  /* 0x000000013f3fd824 */ /* 0x100fe200078e0a27 */
[----:B------:R4:W-:Y:S01]  /*12a70*/  STL [R1+0x300], R41 ;  /* 0x0003002901007387 */ /* 0x0009e20000100800 */
[----:B0-----:R-:W-:Y:S02]  /*12a80*/  LEA.HI.X.SX32 R42, R62, R35, 0x1, P4 ;  /* 0x000000233e2a7211 */ /* 0x001fe400020f0eff */
[----:B------:R-:W-:Y:S01]  /*12a90*/  ISETP.GT.U32.AND P4, PT, R39, R66, PT ;  /* 0x000000422700720c */ /* 0x000fe20003f84070 */
[----:B------:R-:W-:Y:S01]  /*12aa0*/  @!P6 IMAD.IADD R64, R64, 0x1, -R39 ;  /* 0x000000014040e824 */ /* 0x000fe200078e0a27 */
[----:B----4-:R-:W-:Y:S01]  /*12ab0*/  IADD3 R41, P5, PT, R61, R38, RZ ;  /* 0x000000263d297210 */ /* 0x010fe20007fbe0ff */
[----:B------:R0:W-:Y:S01]  /*12ac0*/  STL [R1+0x2fc], R44 ;  /* 0x0002fc2c01007387 */ /* 0x0001e20000100800 */
[----:B------:R-:W-:-:S02]  /*12ad0*/  @!P2 IMAD.MOV R63, RZ, RZ, -R63 ;  /* 0x000000ffff3fa224 */ /* 0x000fc400078e0a3f */
[----:B------:R-:W-:Y:S01]  /*12ae0*/  ISETP.GT.U32.AND P6, PT, R39, R64, PT ;  /* 0x000000402700720c */ /* 0x000fe20003fc4070 */
[----:B------:R-:W5:Y:S01]  /*12af0*/  LDL.LU R21, [R1+0xa38] ;  /* 0x000a380001157983 */ /* 0x000f620000300800 */
[----:B------:R-:W-:Y:S02]  /*12b00*/  ISETP.GE.AND P2, PT, R18, RZ, PT ;  /* 0x000000ff1200720c */ /* 0x000fe40003f46270 */
[----:B0-----:R-:W-:Y:S02]  /*12b10*/  LEA.HI.X.SX32 R44, R61, R35, 0x1, P5 ;  /* 0x000000233d2c7211 */ /* 0x001fe400028f0eff */
[----:B------:R-:W-:Y:S01]  /*12b20*/  ISETP.GT.U32.AND P5, PT, R39, R65, PT ;  /* 0x000000412700720c */ /* 0x000fe20003fa4070 */
[----:B------:R-:W-:Y:S01]  /*12b30*/  @!P4 IMAD.IADD R66, R66, 0x1, -R39 ;  /* 0x000000014242c824 */ /* 0x000fe200078e0a27 */
[----:B------:R-:W-:Y:S01]  /*12b40*/  SEL R63, R5, R63, !P3 ;  /* 0x0000003f053f7207 */ /* 0x000fe20005800000 */
[----:B------:R0:W-:Y:S01]  /*12b50*/  STS.U8 [R31+UR9+0x5600], R94 ;  /* 0x0056005e1f007988 */ /* 0x0001e20008000009 */
[----:B------:R-:W-:-:S02]  /*12b60*/  @P0 IMAD.MOV.U32 R43, RZ, RZ, R42 ;  /* 0x000000ffff2b0224 */ /* 0x000fc400078e002a */
[----:B------:R-:W-:Y:S01]  /*12b70*/  ISETP.GT.U32.AND P4, PT, R39, R66, PT ;  /* 0x000000422700720c */ /* 0x000fe20003f84070 */
[----:B------:R-:W-:Y:S01]  /*12b80*/  STL [R1+0x328], R45 ;  /* 0x0003282d01007387 */ /* 0x000fe20000100800 */
[----:B------:R-:W-:Y:S01]  /*12b90*/  IMAD R63, R63, UR4, RZ ;  /* 0x000000043f3f7c24 */ /* 0x000fe2000f8e02ff */
[----:B------:R-:W4:Y:S02]  /*12ba0*/  LDCU UR4, c[0x0][0x3b0] ;  /* 0x00007600ff0477ac */ /* 0x000f240008000800 */
[----:B------:R1:W-:Y:S01]  /*12bb0*/  STL [R1+0x324], R42 ;  /* 0x0003242a01007387 */ /* 0x0003e20000100800 */
[----:B0-----:R-:W-:Y:S01]  /*12bc0*/  PRMT R94, RZ, 0x7610, R94 ;  /* 0x00007610ff5e7816 */ /* 0x001fe2000000005e */
[--C-:B------:R-:W-:Y:S02]  /*12bd0*/  @!P5 IMAD.IADD R65, R65, 0x1, -R39.reuse ;  /* 0x000000014141d824 */ /* 0x100fe400078e0a27 */
[----:B------:R0:W-:Y:S01]  /*12be0*/  STS.U8 [R31+UR9+0x5a00], R93 ;  /* 0x005a005d1f007988 */ /* 0x0001e20008000009 */
[----:B------:R-:W-:-:S02]  /*12bf0*/  @!P6 IMAD.IADD R64, R64, 0x1, -R39 ;  /* 0x000000014040e824 */ /* 0x000fc400078e0a27 */
[----:B-1----:R-:W-:Y:S01]  /*12c00*/  @P0 IMAD.MOV.U32 R42, RZ, RZ, R45 ;  /* 0x000000ffff2a0224 */ /* 0x002fe200078e002d */
[----:B------:R1:W-:Y:S01]  /*12c10*/  STL [R1+0x330], R41 ;  /* 0x0003302901007387 */ /* 0x0003e20000100800 */
[----:B0-----:R-:W-:-:S03]  /*12c20*/  PRMT R93, RZ, 0x7610, R93 ;  /* 0x00007610ff5d7816 */ /* 0x001fc6000000005d */
[----:B------:R0:W2:Y:S01]  /*12c30*/  @P0 LDG.E.U8 R94, desc[UR18][R42.64] ;  /* 0x000000122a5e0981 */ /* 0x0000a2000c1e1100 */
[----:B------:R-:W-:Y:S01]  /*12c40*/  @!P2 IMAD.MOV R64, RZ, RZ, -R64 ;  /* 0x000000ffff40a224 */ /* 0x000fe200078e0a40 */
[----:B------:R-:W-:Y:S01]  /*12c50*/  ISETP.GT.U32.AND P5, PT, R39, R65, PT ;  /* 0x000000412700720c */ /* 0x000fe20003fa4070 */
[----:B------:R-:W-:Y:S02]  /*12c60*/  @!P4 IMAD.IADD R66, R66, 0x1, -R39 ;  /* 0x000000014242c824 */ /* 0x000fe400078e0a27 */
[----:B0-----:R-:W-:Y:S02]  /*12c70*/  @P0 IMAD.MOV.U32 R42, RZ, RZ, R41 ;  /* 0x000000ffff2a0224 */ /* 0x001fe400078e0029 */
[----:B------:R-:W-:Y:S01]  /*12c80*/  @P0 IMAD.MOV.U32 R43, RZ, RZ, R44 ;  /* 0x000000ffff2b0224 */ /* 0x000fe200078e002c */
[----:B-1----:R-:W-:Y:S02]  /*12c90*/  IADD3 R41, P6, PT, R63, R38, RZ ;  /* 0x000000263f297210 */ /* 0x002fe40007fde0ff */
[----:B------:R-:W-:-:S02]  /*12ca0*/  ISETP.GE.AND P4, PT, R146, RZ, PT ;  /* 0x000000ff9200720c */ /* 0x000fc40003f86270 */
[----:B------:R0:W2:Y:S01]  /*12cb0*/  @P0 LDG.E.U8 R93, desc[UR18][R42.64] ;  /* 0x000000122a5d0981 */ /* 0x0000a2000c1e1100 */
[----:B------:R-:W-:Y:S02]  /*12cc0*/  SEL R64, R5, R64, !P3 ;  /* 0x0000004005407207 */ /* 0x000fe40005800000 */
[----:B------:R-:W-:Y:S01]  /*12cd0*/  ISETP.GE.AND P2, PT, R19, RZ, PT ;  /* 0x000000ff1300720c */ /* 0x000fe20003f46270 */
[----:B------:R-:W-:Y:S01]  /*12ce0*/  STL [R1+0x32c], R44 ;  /* 0x00032c2c01007387 */ /* 0x000fe20000100800 */
[----:B0-----:R-:W-:Y:S01]  /*12cf0*/  LEA.HI.X.SX32 R42, R63, R35, 0x1, P6 ;  /* 0x000000233f2a7211 */ /* 0x001fe200030f0eff */
[----:B----4-:R-:W-:Y:S01]  /*12d00*/  IMAD R64, R64, UR4, RZ ;  /* 0x0000000440407c24 */ /* 0x010fe2000f8e02ff */
[----:B------:R-:W-:Y:S01]  /*12d10*/  ISETP.GT.U32.AND P6, PT, R39, R69, PT ;  /* 0x000000452700720c */ /* 0x000fe20003fc4070 */
[----:B------:R-:W5:Y:S01]  /*12d20*/  LDL.LU R18, [R1+0xa34] ;  /* 0x000a340001127983 */ /* 0x000f620000300800 */
[----:B------:R-:W-:Y:S01]  /*12d30*/  @!P5 IMAD.IADD R65, R65, 0x1, -R39 ;  /* 0x000000014141d824 */ /* 0x000fe200078e0a27 */
[----:B------:R-:W-:Y:S01]  /*12d40*/  PRMT R91, RZ, 0x7610, R91 ;  /* 0x00007610ff5b7816 */ /* 0x000fe2000000005b */
[----:B------:R-:W-:Y:S01]  /*12d50*/  @P0 IMAD.MOV.U32 R43, RZ, RZ, R42 ;  /* 0x000000ffff2b0224 */ /* 0x000fe200078e002a */
[----:B------:R-:W-:Y:S04]  /*12d60*/  STL [R1+0x338], R41 ;  /* 0x0003382901007387 */ /* 0x000fe80000100800 */
[----:B------:R-:W-:Y:S01]  /*12d70*/  @!P2 IMAD.MOV R66, RZ, RZ, -R66 ;  /* 0x000000ffff42a224 */ /* 0x000fe200078e0a42 */
[----:B------:R-:W0:Y:S01]  /*12d80*/  LDCU UR4, c[0x0][0x3b0] ;  /* 0x00007600ff0477ac */ /* 0x000e220008000800 */
[----:B------:R1:W-:Y:S01]  /*12d90*/  STL [R1+0x334], R42 ;  /* 0x0003342a01007387 */ /* 0x0003e20000100800 */
[----:B------:R-:W-:Y:S01]  /*12da0*/  @!P4 IMAD.MOV R65, RZ, RZ, -R65 ;  /* 0x000000ffff41c224 */ /* 0x000fe200078e0a41 */
[----:B------:R-:W-:Y:S01]  /*12db0*/  ISETP.GT.U32.AND P4, PT, R39, R68, PT ;  /* 0x000000442700720c */ /* 0x000fe20003f84070 */
[----:B------:R-:W-:Y:S01]  /*12dc0*/  @!P6 IMAD.IADD R69, R69, 0x1, -R39 ;  /* 0x000000014545e824 */ /* 0x000fe200078e0a27 */
[----:B------:R-:W-:Y:S01]  /*12dd0*/  SEL R66, R5, R66, !P3 ;  /* 0x0000004205427207 */ /* 0x000fe20005800000 */
[----:B------:R-:W5:Y:S01]  /*12de0*/  LDL.LU R19, [R1+0xa30] ;  /* 0x000a300001137983 */ /* 0x000f620000300800 */
[----:B-1----:R-:W-:Y:S01]  /*12df0*/  @P0 IMAD.MOV.U32 R42, RZ, RZ, R41 ;  /* 0x000000ffff2a0224 */ /* 0x002fe200078e0029 */
[----:B------:R-:W-:-:S02]  /*12e00*/  IADD3 R41, P5, PT, R64, R38, RZ ;  /* 0x0000002640297210 */ /* 0x000fc40007fbe0ff */
[----:B------:R-:W5:Y:S02]  /*12e10*/  LDL.LU R146, [R1+0xa2c] ;  /* 0x000a2c0001927983 */ /* 0x000f640000300800 */
[----:B------:R-:W-:Y:S02]  /*12e20*/  LEA.HI.X.SX32 R44, R64, R35, 0x1, P5 ;  /* 0x00000023402c7211 */ /* 0x000fe400028f0eff */
[----:B------:R1:W4:Y:S01]  /*12e30*/  @P0 LDG.E.U8 R92, desc[UR18][R42.64] ;  /* 0x000000122a5c0981 */ /* 0x000322000c1e1100 */
[C---:B------:R-:W-:Y:S02]  /*12e40*/  ISETP.GT.U32.AND P5, PT, R39.reuse, R67, PT ;  /* 0x000000432700720c */ /* 0x040fe40003fa4070 */
[----:B------:R-:W-:Y:S02]  /*12e50*/  ISETP.GT.U32.AND P6, PT, R39, R69, PT ;  /* 0x000000452700720c */ /* 0x000fe40003fc4070 */
[----:B------:R-:W-:Y:S01]  /*12e60*/  SEL R65, R5, R65, !P3 ;  /* 0x0000004105417207 */ /* 0x000fe20005800000 */
[----:B------:R0:W-:Y:S04]  /*12e70*/  STL [R1+0x340], R41 ;  /* 0x0003402901007387 */ /* 0x0001e80000100800 */
[----:B------:R-:W-:Y:S01]  /*12e80*/  IMAD R65, R65, UR12, RZ ;  /* 0x0000000c41417c24 */ /* 0x000fe2000f8e02ff */
[----:B------:R-:W-:Y:S01]  /*12e90*/  ISETP.GE.AND P2, PT, R139, RZ, PT ;  /* 0x000000ff8b00720c */ /* 0x000fe20003f46270 */
[----:B-1----:R-:W-:-:S02]  /*12ea0*/  @P0 IMAD.MOV.U32 R42, RZ, RZ, R41 ;  /* 0x000000ffff2a0224 */ /* 0x002fc400078e0029 */
[----:B------:R-:W-:Y:S02]  /*12eb0*/  @P0 IMAD.MOV.U32 R43, RZ, RZ, R44 ;  /* 0x000000ffff2b0224 */ /* 0x000fe400078e002c */
[----:B------:R-:W-:Y:S02]  /*12ec0*/  IMAD R66, R66, UR5, RZ ;  /* 0x0000000542427c24 */ /* 0x000fe4000f8e02ff */
[--C-:B------:R-:W-:Y:S01]  /*12ed0*/  @!P4 IMAD.IADD R68, R68, 0x1, -R39.reuse ;  /* 0x000000014444c824 */ /* 0x100fe200078e0a27 */
[----:B0-----:R-:W-:Y:S01]  /*12ee0*/  IADD3 R41, P4, PT, R65, R38, RZ ;  /* 0x0000002641297210 */ /* 0x001fe20007f9e0ff */
[--C-:B------:R-:W-:Y:S01]  /*12ef0*/  @!P5 IMAD.IADD R67, R67, 0x1, -R39.reuse ;  /* 0x000000014343d824 */ /* 0x100fe200078e0a27 */
[----:B------:R0:W-:Y:S01]  /*12f00*/  STL [R1+0x33c], R44 ;  /* 0x00033c2c01007387 */ /* 0x0001e20000100800 */
[----:B------:R-:W-:Y:S01]  /*12f10*/  @!P6 IMAD.IADD R69, R69, 0x1, -R39 ;  /* 0x000000014545e824 */ /* 0x000fe200078e0a27 */
[----:B------:R-:W-:Y:S01]  /*12f20*/  ISETP.GT.U32.AND P5, PT, R39, R68, PT ;  /* 0x000000442700720c */ /* 0x000fe20003fa4070 */
[----:B------:R-:W1:Y:S01]  /*12f30*/  LDCU UR5, c[0x0][0x3b0] ;  /* 0x00007600ff0577ac */ /* 0x000e620008000800 */
[----:B------:R0:W2:Y:S01]  /*12f40*/  @P0 LDG.E.U8 R91, desc[UR18][R42.64] ;  /* 0x000000122a5b0981 */ /* 0x0000a2000c1e1100 */
[----:B------:R-:W1:Y:S01]  /*12f50*/  LDCU UR12, c[0x0][0x3b0] ;  /* 0x00007600ff0c77ac */ /* 0x000e620008000800 */
[----:B------:R-:W-:-:S02]  /*12f60*/  PRMT R90, RZ, 0x7610, R90 ;  /* 0x00007610ff5a7816 */ /* 0x000fc4000000005a */
[----:B------:R-:W5:Y:S01]  /*12f70*/  LDL.LU R139, [R1+0xa28] ;  /* 0x000a2800018b7983 */ /* 0x000f620000300800 */
[----:B0-----:R-:W-:Y:S02]  /*12f80*/  LEA.HI.X.SX32 R44, R65, R35, 0x1, P4 ;  /* 0x00000023412c7211 */ /* 0x001fe400020f0eff */
[----:B------:R-:W-:Y:S02]  /*12f90*/  ISETP.GT.U32.AND P4, PT, R39, R67, PT ;  /* 0x000000432700720c */ /* 0x000fe40003f84070 */
[----:B------:R-:W-:-:S04]  /*12fa0*/  IADD3 R42, P6, PT, R66, R38, RZ ;  /* 0x00000026422a7210 */ /* 0x000fc80007fde0ff */
[----:B------:R-:W-:Y:S02]  /*12fb0*/  LEA.HI.X.SX32 R43, R66, R35, 0x1, P6 ;  /* 0x00000023422b7211 */ /* 0x000fe400030f0eff */
[----:B------:R-:W-:Y:S01]  /*12fc0*/  ISETP.GT.U32.AND P6, PT, R39, R70, PT ;  /* 0x000000462700720c */ /* 0x000fe20003fc4070 */
[----:B------:R-:W-:Y:S01]  /*12fd0*/  @!P2 IMAD.MOV R69, RZ, RZ, -R69 ;  /* 0x000000ffff45a224 */ /* 0x000fe200078e0a45 */
[----:B------:R-:W-:Y:S01]  /*12fe0*/  ISETP.GE.AND P2, PT, R16, RZ, PT ;  /* 0x000000ff1000720c */ /* 0x000fe20003f46270 */
[--C-:B------:R-:W-:Y:S01]  /*12ff0*/  @!P5 IMAD.IADD R68, R68, 0x1, -R39.reuse ;  /* 0x000000014444d824 */ /* 0x100fe200078e0a27 */
[----:B------:R-:W-:Y:S01]  /*13000*/  ISETP.GE.AND P5, PT, R17, RZ, PT ;  /* 0x000000ff1100720c */ /* 0x000fe20003fa6270 */
[----:B------:R-:W-:Y:S01]  /*13010*/  @!P4 IMAD.IADD R67, R67, 0x1, -R39 ;  /* 0x000000014343c824 */ /* 0x000fe200078e0a27 */
[----:B------:R-:W-:Y:S01]  /*13020*/  ISETP.GT.U32.AND P4, PT, R39, R71, PT ;  /* 0x000000472700720c */ /* 0x000fe20003f84070 */
[----:B------:R0:W-:Y:S01]  /*13030*/  STL [R1+0x368], R42 ;  /* 0x0003682a01007387 */ /* 0x0001e20000100800 */
[----:B------:R-:W-:-:S02]  /*13040*/  SEL R69, R5, R69, !P3 ;  /* 0x0000004505457207 */ /* 0x000fc40005800000 */
[----:B------:R-:W-:Y:S01]  /*13050*/  PRMT R89, RZ, 0x7610, R89 ;  /* 0x00007610ff597816 */ /* 0x000fe20000000059 */
[----:B------:R0:W2:Y:S02]  /*13060*/  @P0 LDG.E.U8 R90, desc[UR18][R42.64] ;  /* 0x000000122a5a0981 */ /* 0x0000a4000c1e1100 */
[----:B------:R-:W-:Y:S02]  /*13070*/  @!P6 IMAD.IADD R70, R70, 0x1, -R39 ;  /* 0x000000014646e824 */ /* 0x000fe400078e0a27 */
[----:B------:R-:W-:-:S03]  /*13080*/  @!P2 IMAD.MOV R68, RZ, RZ, -R68 ;  /* 0x000000ffff44a224 */ /* 0x000fc600078e0a44 */
[----:B------:R-:W-:Y:S01]  /*13090*/  ISETP.GT.U32.AND P6, PT, R39, R70, PT ;  /* 0x000000462700720c */ /* 0x000fe20003fc4070 */
[----:B------:R-:W-:Y:S01]  /*130a0*/  IMAD R69, R69, UR4, RZ ;  /* 0x0000000445457c24 */ /* 0x000fe2000f8e02ff */
[----:B------:R1:W-:Y:S01]  /*130b0*/  STL [R1+0x370], R41 ;  /* 0x0003702901007387 */ /* 0x0003e20000100800 */
[----:B------:R-:W-:Y:S01]  /*130c0*/  @!P5 IMAD.MOV R67, RZ, RZ, -R67 ;  /* 0x000000ffff43d224 */ /* 0x000fe200078e0a43 */
[----:B------:R-:W-:Y:S01]  /*130d0*/  SEL R68, R5, R68, !P3 ;  /* 0x0000004405447207 */ /* 0x000fe20005800000 */
[----:B------:R-:W-:Y:S01]  /*130e0*/  @!P4 IMAD.IADD R71, R71, 0x1, -R39 ;  /* 0x000000014747c824 */ /* 0x000fe200078e0a27 */
[----:B------:R1:W-:Y:S01]  /*130f0*/  STL [R1+0x364], R43 ;  /* 0x0003642b01007387 */ /* 0x0003e20000100800 */
[----:B0-----:R-:W-:Y:S01]  /*13100*/  @P0 IMAD.MOV.U32 R42, RZ, RZ, R41 ;  /* 0x000000ffff2a0224 */ /* 0x001fe200078e0029 */
[----:B------:R-:W-:Y:S01]  /*13110*/  ISETP.GE.AND P2, PT, R14, RZ, PT ;  /* 0x000000ff0e00720c */ /* 0x000fe20003f46270 */
[----:B------:R-:W0:Y:S01]  /*13120*/  LDCU UR4, c[0x0][0x3b0] ;  /* 0x00007600ff0477ac */ /* 0x000e220008000800 */
[----:B------:R-:W-:Y:S01]  /*13130*/  ISETP.GT.U32.AND P4, PT, R39, R72, PT ;  /* 0x000000482700720c */ /* 0x000fe20003f84070 */
[----:B-1----:R-:W-:Y:S01]  /*13140*/  IMAD R68, R68, UR5, RZ ;  /* 0x0000000544447c24 */ /* 0x002fe2000f8e02ff */
[-C--:B------:R-:W-:Y:S01]  /*13150*/  IADD3 R41, P5, PT, R69, R38.reuse, RZ ;  /* 0x0000002645297210 */ /* 0x080fe20007fbe0ff */
[----:B------:R-:W-:Y:S01]  /*13160*/  @P0 IMAD.MOV.U32 R43, RZ, RZ, R44 ;  /* 0x000000ffff2b0224 */ /* 0x000fe200078e002c */
[----:B------:R-:W-:Y:S01]  /*13170*/  SEL R67, R5, R67, !P3 ;  /* 0x0000004305437207 */ /* 0x000fe20005800000 */
[----:B------:R-:W-:Y:S01]  /*13180*/  STL [R1+0x36c], R44 ;  /* 0x00036c2c01007387 */ /* 0x000fe20000100800 */
[----:B------:R-:W-:Y:S01]  /*13190*/  @!P6 IMAD.IADD R70, R70, 0x1, -R39 ;  /* 0x000000014646e824 */ /* 0x000fe200078e0a27 */
[----:B------:R-:W-:Y:S01]  /*131a0*/  PRMT R88, RZ, 0x7610, R88 ;  /* 0x00007610ff587816 */ /* 0x000fe20000000058 */
[----:B------:R-:W1:Y:S01]  /*131b0*/  LDCU UR5, c[0x0][0x3b0] ;  /* 0x00007600ff0577ac */ /* 0x000e620008000800 */
[----:B------:R0:W2:Y:S01]  /*131c0*/  @P0 LDG.E.U8 R89, desc[UR18][R42.64] ;  /* 0x000000122a590981 */ /* 0x0000a2000c1e1100 */
[----:B------:R-:W-:Y:S01]  /*131d0*/  IMAD R67, R67, UR12, RZ ;  /* 0x0000000c43437c24 */ /* 0x000fe2000f8e02ff */
[----:B------:R-:W-:-:S02]  /*131e0*/  IADD3 R45, P6, PT, R68, R38, RZ ;  /* 0x00000026442d7210 */ /* 0x000fc40007fde0ff */
[----:B------:R-:W5:Y:S01]  /*131f0*/  LDL.LU R16, [R1+0xa24] ;  /* 0x000a240001107983 */ /* 0x000f620000300800 */
[----:B------:R-:W-:Y:S01]  /*13200*/  @!P2 IMAD.MOV R70, RZ, RZ, -R70 ;  /* 0x000000ffff46a224 */ /* 0x000fe200078e0a46 */
[----:B------:R-:W-:Y:S01]  /*13210*/  PRMT R87, RZ, 0x7610, R87 ;  /* 0x00007610ff577816 */ /* 0x000fe20000000057 */
[----:B------:R-:W-:Y:S01]  /*13220*/  @!P4 IMAD.IADD R72, R72, 0x1, -R39 ;  /* 0x000000014848c824 */ /* 0x000fe200078e0a27 */
[----:B------:R-:W5:Y:S01]  /*13230*/  LDL.LU R17, [R1+0xa20] ;  /* 0x000a200001117983 */ /* 0x000f620000300800 */
[-C--:B0-----:R-:W-:Y:S01]  /*13240*/  LEA.HI.X.SX32 R42, R69, R35.reuse, 0x1, P5 ;  /* 0x00000023452a7211 */ /* 0x081fe200028f0eff */
[----:B------:R-:W0:Y:S02]  /*13250*/  LDCU UR12, c[0x0][0x3b0] ;  /* 0x00007600ff0c77ac */ /* 0x000e240008000800 */
[----:B------:R-:W5:Y:S01]  /*13260*/  LDL.LU R14, [R1+0xa1c] ;  /* 0x000a1c00010e7983 */ /* 0x000f620000300800 */
[----:B------:R-:W-:Y:S01]  /*13270*/  LEA.HI.X.SX32 R120, R68, R35, 0x1, P6 ;  /* 0x0000002344787211 */ /* 0x000fe200030f0eff */
[----:B------:R-:W-:-:S02]  /*13280*/  @P0 IMAD.MOV.U32 R43, RZ, RZ, R42 ;  /* 0x000000ffff2b0224 */ /* 0x000fc400078e002a */
[----:B------:R-:W-:Y:S01]  /*13290*/  STL [R1+0x378], R41 ;  /* 0x0003782901007387 */ /* 0x000fe20000100800 */
[----:B------:R-:W-:-:S03]  /*132a0*/  ISETP.GT.U32.AND P5, PT, R39, R71, PT ;  /* 0x000000472700720c */ /* 0x000fc60003fa4070 */
[----:B------:R0:W-:Y:S01]  /*132b0*/  STL [R1+0x374], R42 ;  /* 0x0003742a01007387 */ /* 0x0001e20000100800 */
[----:B------:R-:W-:Y:S02]  /*132c0*/  ISETP.GT.U32.AND P2, PT, R39, R73, PT ;  /* 0x000000492700720c */ /* 0x000fe40003f44070 */
[----:B------:R-:W-:Y:S01]  /*132d0*/  ISETP.GE.AND P4, PT, R15, RZ, PT ;  /* 0x000000ff0f00720c */ /* 0x000fe20003f86270 */
[----:B0-----:R-:W-:Y:S01]  /*132e0*/  @P0 IMAD.MOV.U32 R42, RZ, RZ, R41 ;  /* 0x000000ffff2a0224 */ /* 0x001fe200078e0029 */
[----:B------:R-:W-:-:S04]  /*132f0*/  IADD3 R41, P6, PT, R67, R38, RZ ;  /* 0x0000002643297210 */ /* 0x000fc80007fde0ff */
[----:B------:R-:W-:Y:S01]  /*13300*/  LEA.HI.X.SX32 R44, R67, R35, 0x1, P6 ;  /* 0x00000023432c7211 */ /* 0x000fe200030f0eff */
[----:B------:R0:W2:Y:S01]  /*13310*/  @P0 LDG.E.U8 R88, desc[UR18][R42.64] ;  /* 0x000000122a580981 */ /* 0x0000a2000c1e1100 */
[----:B------:R-:W-:Y:S02]  /*13320*/  ISETP.GT.U32.AND P6, PT, R39, R72, PT ;  /* 0x000000482700720c */ /* 0x000fe40003fc4070 */
[----:B------:R-:W-:Y:S01]  /*13330*/  SEL R70, R5, R70, !P3 ;  /* 0x0000004605467207 */ /* 0x000fe20005800000 */
[----:B------:R-:W-:Y:S01]  /*13340*/  @!P5 IMAD.IADD R71, R71, 0x1, -R39 ;  /* 0x000000014747d824 */ /* 0x000fe200078e0a27 */
[----:B------:R-:W-:Y:S01]  /*13350*/  PRMT R69, RZ, 0x7610, R69 ;  /* 0x00007610ff457816 */ /* 0x000fe20000000045 */
[----:B0-----:R-:W-:Y:S02]  /*13360*/  @P0 IMAD.MOV.U32 R42, RZ, RZ, R45 ;  /* 0x000000ffff2a0224 */ /* 0x001fe400078e002d */
[----:B------:R-:W-:Y:S02]  /*13370*/  @P0 IMAD.MOV.U32 R43, RZ, RZ, R120 ;  /* 0x000000ffff2b0224 */ /* 0x000fe400078e0078 */
[----:B------:R-:W-:-:S03]  /*13380*/  @!P2 IMAD.IADD R73, R73, 0x1, -R39 ;  /* 0x000000014949a824 */ /* 0x000fc600078e0a27 */
[----:B------:R0:W2:Y:S01]  /*13390*/  @P0 LDG.E.U8 R87, desc[UR18][R42.64] ;  /* 0x000000122a570981 */ /* 0x0000a2000c1e1100 */
[----:B------:R-:W-:Y:S01]  /*133a0*/  IMAD R70, R70, UR13, RZ ;  /* 0x0000000d46467c24 */ /* 0x000fe2000f8e02ff */
[----:B------:R-:W-:Y:S01]  /*133b0*/  ISETP.GE.AND P5, PT, R138, RZ, PT ;  /* 0x000000ff8a00720c */ /* 0x000fe20003fa6270 */
[----:B------:R-:W-:Y:S02]  /*133c0*/  @!P4 IMAD.MOV R71, RZ, RZ, -R71 ;  /* 0x000000ffff47c224 */ /* 0x000fe400078e0a47 */
[----:B------:R-:W-:Y:S01]  /*133d0*/  @!P6 IMAD.IADD R72, R72, 0x1, -R39 ;  /* 0x000000014848e824 */ /* 0x000fe200078e0a27 */
[C---:B------:R-:W-:Y:S01]  /*133e0*/  ISETP.GT.U32.AND P6, PT, R39.reuse, R73, PT ;  /* 0x000000492700720c */ /* 0x040fe20003fc4070 */
[----:B------:R-:W-:Y:S01]  /*133f0*/  STL [R1+0x380], R45 ;  /* 0x0003802d01007387 */ /* 0x000fe20000100800 */
[----:B0-----:R-:W-:Y:S02]  /*13400*/  @P0 IMAD.MOV.U32 R42, RZ, RZ, R41 ;  /* 0x000000ffff2a0224 */ /* 0x001fe400078e0029 */
[----:B------:R-:W-:Y:S01]  /*13410*/  @P0 IMAD.MOV.U32 R43, RZ, RZ, R44 ;  /* 0x000000ffff2b0224 */ /* 0x000fe200078e002c */
[----:B------:R-:W-:Y:S01]  /*13420*/  ISETP.GT.U32.AND P4, PT, R39, R74, PT ;  /* 0x0000004a2700720c */ /* 0x000fe20003f84070 */
[----:B------:R-:W0:Y:S03]  /*13430*/  LDCU UR13, c[0x0][0x3b0] ;  /* 0x00007600ff0d77ac */ /* 0x000e260008000800 */
[----:B------:R1:W2:Y:S01]  /*13440*/  @P0 LDG.E.U8 R69, desc[UR18][R42.64] ;  /* 0x000000122a450981 */ /* 0x0002a2000c1e1100 */
[----:B------:R-:W-:-:S02]  /*13450*/  SEL R71, R5, R71, !P3 ;  /* 0x0000004705477207 */ /* 0x000fc40005800000 */
[----:B-1----:R-:W-:-:S03]  /*13460*/  IADD3 R42, P2, PT, R70, R38, RZ ;  /* 0x00000026462a7210 */ /* 0x002fc60007f5e0ff */
[----:B------:R-:W-:Y:S01]  /*13470*/  IMAD R71, R71, UR4, RZ ;  /* 0x0000000447477c24 */ /* 0x000fe2000f8e02ff */
[----:B------:R-:W-:Y:S01]  /*13480*/  STL [R1+0x37c], R120 ;  /* 0x00037c7801007387 */ /* 0x000fe20000100800 */
[----:B------:R-:W1:Y:S01]  /*13490*/  LDCU UR4, c[0x0][0x3b0] ;  /* 0x00007600ff0477ac */ /* 0x000e620008000800 */
[----:B------:R-:W-:Y:S02]  /*134a0*/  LEA.HI.X.SX32 R43, R70, R35, 0x1, P2 ;  /* 0x00000023462b7211 */ /* 0x000fe400010f0eff */
[----:B------:R-:W-:Y:S01]  /*134b0*/  ISETP.GE.AND P2, PT, R135, RZ, PT ;  /* 0x000000ff8700720c */ /* 0x000fe20003f46270 */
[----:B------:R0:W-:Y:S01]  /*134c0*/  STL [R1+0x3a8], R41 ;  /* 0x0003a82901007387 */ /* 0x0001e20000100800 */
[----:B------:R-:W-:Y:S02]  /*134d0*/  @!P5 IMAD.MOV R72, RZ, RZ, -R72 ;  /* 0x000000ffff48d224 */ /* 0x000fe400078e0a48 */
[--C-:B------:R-:W-:Y:S01]  /*134e0*/  @!P6 IMAD.IADD R73, R73, 0x1, -R39.reuse ;  /* 0x000000014949e824 */ /* 0x100fe200078e0a27 */
[----:B------:R-:W-:Y:S01]  /*134f0*/  ISETP.GT.U32.AND P6, PT, R39, R76, PT ;  /* 0x0000004c2700720c */ /* 0x000fe20003fc4070 */
[----:B------:R-:W5:Y:S01]  /*13500*/  LDL.LU R15, [R1+0xa18] ;  /* 0x000a1800010f7983 */ /* 0x000f620000300800 */
[----:B------:R-:W-:Y:S01]  /*13510*/  @!P4 IMAD.IADD R74, R74, 0x1, -R39 ;  /* 0x000000014a4ac824 */ /* 0x000fe200078e0a27 */
[----:B0-----:R-:W-:-:S02]  /*13520*/  IADD3 R41, P5, PT, R71, R38, RZ ;  /* 0x0000002647297210 */ /* 0x001fc40007fbe0ff */
[----:B------:R0:W-:Y:S01]  /*13530*/  STL [R1+0x3a4], R44 ;  /* 0x0003a42c01007387 */ /* 0x0001e20000100800 */
[----:B------:R-:W-:Y:S02]  /*13540*/  SEL R72, R5, R72, !P3 ;  /* 0x0000004805487207 */ /* 0x000fe40005800000 */
[----:B------:R-:W-:Y:S01]  /*13550*/  @!P2 IMAD.MOV R73, RZ, RZ, -R73 ;  /* 0x000000ffff49a224 */ /* 0x000fe200078e0a49 */
[----:B------:R-:W-:Y:S01]  /*13560*/  PRMT R68, RZ, 0x7610, R68 ;  /* 0x00007610ff447816 */ /* 0x000fe20000000044 */
[----:B------:R-:W5:Y:S01]  /*13570*/  LDL.LU R138, [R1+0xa14] ;  /* 0x000a1400018a7983 */ /* 0x000f620000300800 */
[----:B------:R-:W-:Y:S02]  /*13580*/  ISETP.GT.U32.AND P4, PT, R39, R74, PT ;  /* 0x0000004a2700720c */ /* 0x000fe40003f84070 */
[----:B0-----:R-:W-:Y:S01]  /*13590*/  LEA.HI.X.SX32 R44, R71, R35, 0x1, P5 ;  /* 0x00000023472c7211 */ /* 0x001fe200028f0eff */
[----:B------:R-:W-:Y:S01]  /*135a0*/  IMAD R72, R72, UR5, RZ ;  /* 0x0000000548487c24 */ /* 0x000fe2000f8e02ff */
[----:B------:R-:W-:Y:S01]  /*135b0*/  ISETP.GT.U32.AND P5, PT, R39, R75, PT ;  /* 0x0000004b2700720c */ /* 0x000fe20003fa4070 */
[----:B------:R0:W-:Y:S01]  /*135c0*/  STL [R1+0x3b0], R42 ;  /* 0x0003b02a01007387 */ /* 0x0001e20000100800 */
[----:B------:R-:W-:Y:S01]  /*135d0*/  PRMT R67, RZ, 0x7610, R67 ;  /* 0x00007610ff437816 */ /* 0x000fe20000000043 */
[--C-:B------:R-:W-:Y:S01]  /*135e0*/  @!P6 IMAD.IADD R76, R76, 0x1, -R39.reuse ;  /* 0x000000014c4ce824 */ /* 0x100fe200078e0a27 */
[----:B------:R-:W-:Y:S01]  /*135f0*/  SEL R73, R5, R73, !P3 ;  /* 0x0000004905497207 */ /* 0x000fe20005800000 */
[----:B------:R-:W5:Y:S04]  /*13600*/  LDL.LU R135, [R1+0xa10] ;  /* 0x000a100001877983 */ /* 0x000f680000300800 */
[----:B------:R0:W2:Y:S01]  /*13610*/  @P0 LDG.E.U8 R68, desc[UR18][R42.64] ;  /* 0x000000122a440981 */ /* 0x0000a2000c1e1100 */
[----:B------:R-:W-:Y:S01]  /*13620*/  ISETP.GE.AND P2, PT, R12, RZ, PT ;  /* 0x000000ff0c00720c */ /* 0x000fe20003f46270 */
[----:B------:R-:W-:Y:S01]  /*13630*/  @!P4 IMAD.IADD R74, R74, 0x1, -R39 ;  /* 0x000000014a4ac824 */ /* 0x000fe200078e0a27 */
[----:B------:R-:W3:Y:S01]  /*13640*/  LDCU UR5, c[0x0][0x3b0] ;  /* 0x00007600ff0577ac */ /* 0x000ee20008000800 */
[----:B------:R1:W-:Y:S04]  /*13650*/  STL [R1+0x3ac], R43 ;  /* 0x0003ac2b01007387 */ /* 0x0003e80000100800 */
[----:B------:R-:W-:Y:S01]  /*13660*/  STL [R1+0x3b8], R41 ;  /* 0x0003b82901007387 */ /* 0x000fe20000100800 */
[----:B0-----:R-:W-:-:S03]  /*13670*/  @P0 IMAD.MOV.U32 R42, RZ, RZ, R41 ;  /* 0x000000ffff2a0224 */ /* 0x001fc600078e0029 */
[----:B------:R0:W-:Y:S01]  /*13680*/  STL [R1+0x3b4], R44 ;  /* 0x0003b42c01007387 */ /* 0x0001e20000100800 */
[----:B-1----:R-:W-:Y:S02]  /*13690*/  @P0 IMAD.MOV.U32 R43, RZ, RZ, R44 ;  /* 0x000000ffff2b0224 */ /* 0x002fe400078e002c */
[----:B------:R-:W-:Y:S01]  /*136a0*/  IMAD R73, R73, UR4, RZ ;  /* 0x0000000449497c24 */ /* 0x000fe2000f8e02ff */
[----:B------:R-:W5:Y:S01]  /*136b0*/  LDL.LU R12, [R1+0xa0c] ;  /* 0x000a0c00010c7983 */ /* 0x000f620000300800 */
[----:B------:R-:W-:-:S03]  /*136c0*/  @!P5 IMAD.IADD R75, R75, 0x1, -R39 ;  /* 0x000000014b4bd824 */ /* 0x000fc600078e0a27 */
[----:B------:R1:W2:Y:S01]  /*136d0*/  @P0 LDG.E.U8 R67, desc[UR18][R42.64] ;  /* 0x000000122a430981 */ /* 0x0002a2000c1e1100 */
[CC--:B0-----:R-:W-:Y:S01]  /*136e0*/  IADD3 R44, P6, PT, R72.reuse, R38.reuse, RZ ;  /* 0x00000026482c7210 */ /* 0x0c1fe20007fde0ff */
[----:B------:R-:W-:Y:S01]  /*136f0*/  @!P2 IMAD.MOV R74, RZ, RZ, -R74 ;  /* 0x000000ffff4aa224 */ /* 0x000fe200078e0a4a */
[----:B------:R-:W-:Y:S01]  /*13700*/  IADD3 R41, P4, PT, R73, R38, RZ ;  /* 0x0000002649297210 */ /* 0x000fe20007f9e0ff */
[----:B------:R-:W0:Y:S01]  /*13710*/  LDCU UR4, c[0x0][0x3b0] ;  /* 0x00007600ff0477ac */ /* 0x000e220008000800 */
[C---:B------:R-:W-:Y:S01]  /*13720*/  ISETP.GT.U32.AND P5, PT, R39.reuse, R76, PT ;  /* 0x0000004c2700720c */ /* 0x040fe20003fa4070 */
[----:B------:R-:W-:Y:S01]  /*13730*/  STL [R1+0x3c0], R44 ;  /* 0x0003c02c01007387 */ /* 0x000fe20000100800 */
[----:B-1----:R-:W-:Y:S02]  /*13740*/  LEA.HI.X.SX32 R42, R72, R35, 0x1, P6 ;  /* 0x00000023482a7211 */ /* 0x002fe400030f0eff */
[----:B------:R-:W-:-:S03]  /*13750*/  ISETP.GT.U32.AND P6, PT, R39, R75, PT ;  /* 0x0000004b2700720c */ /* 0x000fc60003fc4070 */
[----:B------:R1:W-:Y:S01]  /*13760*/  STL [R1+0x3bc], R42 ;  /* 0x0003bc2a01007387 */ /* 0x0003e20000100800 */
[----:B------:R-:W-:Y:S02]  /*13770*/  @P0 IMAD.MOV.U32 R43, RZ, RZ, R42 ;  /* 0x000000ffff2b0224 */ /* 0x000fe400078e002a */
[----:B-1----:R-:W-:Y:S01]  /*13780*/  @P0 IMAD.MOV.U32 R42, RZ, RZ, R44 ;  /* 0x000000ffff2a0224 */ /* 0x002fe200078e002c */
[----:B------:R-:W-:Y:S02]  /*13790*/  LEA.HI.X.SX32 R44, R73, R35, 0x1, P4 ;  /* 0x00000023492c7211 */ /* 0x000fe400020f0eff */
[----:B------:R-:W-:Y:S02]  /*137a0*/  ISETP.GE.AND P4, PT, R13, RZ, PT ;  /* 0x000000ff0d00720c */ /* 0x000fe40003f86270 */
[----:B------:R-:W-:Y:S01]  /*137b0*/  ISETP.GT.U32.AND P2, PT, R39, R79, PT ;  /* 0x0000004f2700720c */ /* 0x000fe20003f44070 */
[--C-:B------:R-:W-:Y:S02]  /*137c0*/  @!P5 IMAD.IADD R76, R76, 0x1, -R39.reuse ;  /* 0x000000014c4cd824 */ /* 0x100fe400078e0a27 */
[----:B------:R-:W-:Y:S01]  /*137d0*/  @!P6 IMAD.IADD R75, R75, 0x1, -R39 ;  /* 0x000000014b4be824 */ /* 0x000fe200078e0a27 */
[----:B------:R-:W-:-:S02]  /*137e0*/  ISETP.GE.AND P6, PT, R10, RZ, PT ;  /* 0x000000ff0a00720c */ /* 0x000fc40003fc6270 */
[----:B------:R-:W-:Y:S02]  /*137f0*/  ISETP.GT.U32.AND P5, PT, R39, R78, PT ;  /* 0x0000004e2700720c */ /* 0x000fe40003fa4070 */
[----:B------:R-:W-:-:S03]  /*13800*/  SEL R74, R5, R74, !P3 ;  /* 0x0000004a054a7207 */ /* 0x000fc60005800000 */
[----:B------:R-:W-:Y:S01]  /*13810*/  @!P4 IMAD.MOV R76, RZ, RZ, -R76 ;  /* 0x000000ffff4cc224 */ /* 0x000fe200078e0a4c */
[----:B------:R-:W-:Y:S01]  /*13820*/  PRMT R66, RZ, 0x7610, R66 ;  /* 0x00007610ff427816 */ /* 0x000fe20000000042 */
[----:B------:R-:W-:Y:S01]  /*13830*/  IMAD R74, R74, UR12, RZ ;  /* 0x0000000c4a4a7c24 */ /* 0x000fe2000f8e02ff */
[----:B------:R1:W-:Y:S01]  /*13840*/  STL [R1+0x3e8], R41 ;  /* 0x0003e82901007387 */ /* 0x0003e20000100800 */
[----:B------:R-:W-:Y:S01]  /*13850*/  @!P2 IMAD.IADD R79, R79, 0x1, -R39 ;  /* 0x000000014f4fa824 */ /* 0x000fe200078e0a27 */
[----:B------:R-:W-:Y:S01]  /*13860*/  SEL R76, R5, R76, !P3 ;  /* 0x0000004c054c7207 */ /* 0x000fe20005800000 */
[----:B------:R-:W-:Y:S01]  /*13870*/  @!P6 IMAD.MOV R75, RZ, RZ, -R75 ;  /* 0x000000ffff4be224 */ /* 0x000fe200078e0a4b */
[----:B------:R0:W2:Y:S01]  /*13880*/  @P0 LDG.E.U8 R66, desc[UR18][R42.64] ;  /* 0x000000122a420981 */ /* 0x0000a2000c1e1100 */
[----:B------:R-:W-:Y:S01]  /*13890*/  @!P5 IMAD.IADD R78, R78, 0x1, -R39 ;  /* 0x000000014e4ed824 */ /* 0x000fe200078e0a27 */
[----:B------:R-:W-:Y:S01]  /*138a0*/  PRMT R65, RZ, 0x7610, R65 ;  /* 0x00007610ff417816 */ /* 0x000fe20000000041 */
[----:B---3--:R-:W-:Y:S01]  /*138b0*/  IMAD R76, R76, UR5, RZ ;  /* 0x000000054c4c7c24 */ /* 0x008fe2000f8e02ff */
[----:B------:R-:W-:Y:S01]  /*138c0*/  ISETP.GT.U32.AND P2, PT, R39, R79, PT ;  /* 0x0000004f2700720c */ /* 0x000fe20003f44070 */
[----:B------:R-:W5:Y:S01]  /*138d0*/  LDL.LU R13, [R1+0xa08] ;  /* 0x000a0800010d7983 */ /* 0x000f620000300800 */
[----:B------:R-:W-:Y:S01]  /*138e0*/  PRMT R64, RZ, 0x7610, R64 ;  /* 0x00007610ff407816 */ /* 0x000fe20000000040 */
[----:B------:R-:W3:Y:S01]  /*138f0*/  LDCU UR5, c[0x0][0x3b0] ;  /* 0x00007600ff0577ac */ /* 0x000ee20008000800 */
[----:B0-----:R-:W-:Y:S01]  /*13900*/  @P0 IMAD.MOV.U32 R42, RZ, RZ, R41 ;  /* 0x000000ffff2a0224 */ /* 0x001fe200078e0029 */
[-C--:B-1----:R-:W-:Y:S01]  /*13910*/  IADD3 R41, P4, PT, R74, R38.reuse, RZ ;  /* 0x000000264a297210 */ /* 0x082fe20007f9e0ff */
[----:B------:R0:W-:Y:S01]  /*13920*/  STL [R1+0x3e4], R44 ;  /* 0x0003e42c01007387 */ /* 0x0001e20000100800 */
[----:B------:R-:W-:Y:S01]  /*13930*/  @P0 IMAD.MOV.U32 R43, RZ, RZ, R44 ;  /* 0x000000ffff2b0224 */ /* 0x000fe200078e002c */
[----:B------:R-:W-:Y:S01]  /*13940*/  IADD3 R45, P5, PT, R76, R38, RZ ;  /* 0x000000264c2d7210 */ /* 0x000fe20007fbe0ff */
[----:B------:R-:W1:Y:S01]  /*13950*/  LDCU UR12, c[0x0][0x3b0] ;  /* 0x00007600ff0c77ac */ /* 0x000e620008000800 */
[----:B------:R-:W-:Y:S01]  /*13960*/  SEL R75, R5, R75, !P3 ;  /* 0x0000004b054b7207 */ /* 0x000fe20005800000 */
[----:B------:R-:W5:Y:S01]  /*13970*/  LDL.LU R10, [R1+0xa04] ;  /* 0x000a0400010a7983 */ /* 0x000f620000300800 */
[----:B------:R-:W-:-:S02]  /*13980*/  ISETP.GT.U32.AND P6, PT, R39, R78, PT ;  /* 0x0000004e2700720c */ /* 0x000fc40003fc4070 */
[----:B0-----:R-:W-:Y:S01]  /*13990*/  LEA.HI.X.SX32 R44, R74, R35, 0x1, P4 ;  /* 0x000000234a2c7211 */ /* 0x001fe200020f0eff */
[----:B------:R0:W2:Y:S01]  /*139a0*/  @P0 LDG.E.U8 R65, desc[UR18][R42.64] ;  /* 0x000000122a410981 */ /* 0x0000a2000c1e1100 */
[----:B------:R-:W-:Y:S02]  /*139b0*/  ISETP.GT.U32.AND P4, PT, R39, R77, PT ;  /* 0x0000004d2700720c */ /* 0x000fe40003f84070 */
[----:B------:R-:W-:Y:S01]  /*139c0*/  LEA.HI.X.SX32 R70, R76, R35, 0x1, P5 ;  /* 0x000000234c467211 */ /* 0x000fe200028f0eff */
[----:B------:R-:W-:Y:S01]  /*139d0*/  IMAD R75, R75, UR4, RZ ;  /* 0x000000044b4b7c24 */ /* 0x000fe2000f8e02ff */
[----:B------:R-:W-:Y:S01]  /*139e0*/  ISETP.GE.AND P5, PT, R11, RZ, PT ;  /* 0x000000ff0b00720c */ /* 0x000fe20003fa6270 */
[----:B------:R1:W-:Y:S01]  /*139f0*/  STL [R1+0x3f0], R41 ;  /* 0x0003f02901007387 */ /* 0x0003e20000100800 */
[----:B------:R-:W-:Y:S01]  /*13a00*/  @!P2 IMAD.IADD R79, R79, 0x1, -R39 ;  /* 0x000000014f4fa824 */ /* 0x000fe200078e0a27 */
[----:B------:R-:W-:Y:S02]  /*13a10*/  PRMT R63, RZ, 0x7610, R63 ;  /* 0x00007610ff3f7816 */ /* 0x000fe4000000003f */
[----:B------:R-:W-:-:S02]  /*13a20*/  @!P6 IMAD.IADD R78, R78, 0x1, -R39 ;  /* 0x000000014e4ee824 */ /* 0x000fc400078e0a27 */
[----:B0-----:R-:W-:Y:S01]  /*13a30*/  @P0 IMAD.MOV.U32 R42, RZ, RZ, R41 ;  /* 0x000000ffff2a0224 */ /* 0x001fe200078e0029 */
[----:B------:R0:W-:Y:S01]  /*13a40*/  STL [R1+0x3ec], R44 ;  /* 0x0003ec2c01007387 */ /* 0x0001e20000100800 */
[----:B------:R-:W-:Y:S01]  /*13a50*/  @P0 IMAD.MOV.U32 R43, RZ, RZ, R44 ;  /* 0x000000ffff2b0224 */ /* 0x000fe200078e002c */
[----:B------:R-:W-:Y:S01]  /*13a60*/  PRMT R62, RZ, 0x7610, R62 ;  /* 0x00007610ff3e7816 */ /* 0x000fe2000000003e */
[----:B------:R-:W-:Y:S01]  /*13a70*/  @!P4 IMAD.IADD R77, R77, 0x1, -R39 ;  /* 0x000000014d4dc824 */ /* 0x000fe200078e0a27 */
[C---:B-1----:R-:W-:Y:S01]  /*13a80*/  IADD3 R41, P2, PT, R75.reuse, R38, RZ ;  /* 0x000000264b297210 */ /* 0x042fe20007f5e0ff */
[----:B------:R-:W1:Y:S01]  /*13a90*/  LDCU UR4, c[0x0][0x3b0] ;  /* 0x00007600ff0477ac */ /* 0x000e620008000800 */
[----:B------:R-:W-:Y:S01]  /*13aa0*/  ISETP.GE.AND P6, PT, R8, RZ, PT ;  /* 0x000000ff0800720c */ /* 0x000fe20003fc6270 */
[----:B------:R-:W-:Y:S01]  /*13ab0*/  @!P5 IMAD.MOV R79, RZ, RZ, -R79 ;  /* 0x000000ffff4fd224 */ /* 0x000fe200078e0a4f */
[----:B------:R3:W2:Y:S01]  /*13ac0*/  @P0 LDG.E.U8 R64, desc[UR18][R42.64] ;  /* 0x000000122a400981 */ /* 0x0006a2000c1e1100 */
[----:B0-----:R-:W-:-:S02]  /*13ad0*/  LEA.HI.X.SX32 R44, R75, R35, 0x1, P2 ;  /* 0x000000234b2c7211 */ /* 0x001fc400010f0eff */
[C---:B------:R-:W-:Y:S02]  /*13ae0*/  ISETP.GT.U32.AND P2, PT, R39.reuse, R80, PT ;  /* 0x000000502700720c */ /* 0x040fe40003f44070 */
[----:B------:R-:W-:Y:S02]  /*13af0*/  ISETP.GT.U32.AND P4, PT, R39, R77, PT ;  /* 0x0000004d2700720c */ /* 0x000fe40003f84070 */
[----:B------:R-:W-:Y:S01]  /*13b00*/  SEL R79, R5, R79, !P3 ;  /* 0x0000004f054f7207 */ /* 0x000fe20005800000 */
[----:B---3--:R-:W-:Y:S02]  /*13b10*/  @P0 IMAD.MOV.U32 R42, RZ, RZ, R45 ;  /* 0x000000ffff2a0224 */ /* 0x008fe400078e002d */
[----:B------:R-:W-:Y:S02]  /*13b20*/  @P0 IMAD.MOV.U32 R43, RZ, RZ, R70 ;  /* 0x000000ffff2b0224 */ /* 0x000fe400078e0046 */
[----:B------:R-:W-:-:S03]  /*13b30*/  IMAD R79, R79, UR13, RZ ;  /* 0x0000000d4f4f7c24 */ /* 0x000fc6000f8e02ff */
[----:B------:R0:W3:Y:S01]  /*13b40*/  @P0 LDG.E.U8 R63, desc[UR18][R42.64] ;  /* 0x000000122a3f0981 */ /* 0x0000e2000c1e1100 */
[----:B------:R-:W-:Y:S01]  /*13b50*/  @!P6 IMAD.MOV R78, RZ, RZ, -R78 ;  /* 0x000000ffff4ee224 */ /* 0x000fe200078e0a4e */
[----:B------:R-:W-:Y:S01]  /*13b60*/  ISETP.GE.AND P5, PT, R9, RZ, PT ;  /* 0x000000ff0900720c */ /* 0x000fe20003fa6270 */
[--C-:B------:R-:W-:Y:S01]  /*13b70*/  @!P2 IMAD.IADD R80, R80, 0x1, -R39.reuse ;  /* 0x000000015050a824 */ /* 0x100fe200078e0a27 */
[----:B------:R-:W-:Y:S01]  /*13b80*/  ISETP.GT.U32.AND P6, PT, R39, R81, PT ;  /* 0x000000512700720c */ /* 0x000fe20003fc4070 */
[----:B------:R-:W-:Y:S02]  /*13b90*/  @!P4 IMAD.IADD R77, R77, 0x1, -R39 ;  /* 0x000000014d4dc824 */ /* 0x000fe400078e0a27 */
[----:B0-----:R-:W-:Y:S02]  /*13ba0*/  @P0 IMAD.MOV.U32 R42, RZ, RZ, R41 ;  /* 0x000000ffff2a0224 */ /* 0x001fe400078e0029 */
[----:B------:R-:W-:Y:S01]  /*13bb0*/  @P0 IMAD.MOV.U32 R43, RZ, RZ, R44 ;  /* 0x000000ffff2b0224 */ /* 0x000fe200078e002c */
[----:B------:R-:W-:-:S02]  /*13bc0*/  SEL R78, R5, R78, !P3 ;  /* 0x0000004e054e7207 */ /* 0x000fc40005800000 */
[----:B------:R-:W-:Y:S02]  /*13bd0*/  ISETP.GT.U32.AND P2, PT, R39, R80, PT ;  /* 0x000000502700720c */ /* 0x000fe40003f44070 */
[----:B------:R0:W2:Y:S01]  /*13be0*/  @P0 LDG.E.U8 R62, desc[UR18][R42.64] ;  /* 0x000000122a3e0981 */ /* 0x0000a2000c1e1100 */
[----:B------:R-:W-:Y:S01]  /*13bf0*/  IMAD R78, R78, UR5, RZ ;  /* 0x000000054e4e7c24 */ /* 0x000fe2000f8e02ff */
[----:B------:R-:W1:Y:S02]  /*13c00*/  LDCU UR5, c[0x0][0x3b0] ;  /* 0x00007600ff0577ac */ /* 0x000e640008000800 */
[----:B------:R-:W-:Y:S01]  /*13c10*/  STL [R1+0x3f8], R45 ;  /* 0x0003f82d01007387 */ /* 0x000fe20000100800 */
[----:B------:R-:W-:-:S03]  /*13c20*/  @!P5 IMAD.MOV R77, RZ, RZ, -R77 ;  /* 0x000000ffff4dd224 */ /* 0x000fc600078e0a4d */
[----:B------:R-:W5:Y:S01]  /*13c30*/  LDL.LU R11, [R1+0xa00] ;  /* 0x000a0000010b7983 */ /* 0x000f620000300800 */
[----:B0-----:R-:W-:-:S04]  /*13c40*/  IADD3 R42, P4, PT, R79, R38, RZ ;  /* 0x000000264f2a7210 */ /* 0x001fc80007f9e0ff */
[----:B------:R-:W-:Y:S02]  /*13c50*/  LEA.HI.X.SX32 R43, R79, R35, 0x1, P4 ;  /* 0x000000234f2b7211 */ /* 0x000fe400020f0eff */
[----:B------:R-:W-:Y:S01]  /*13c60*/  ISETP.GE.AND P4, PT, R132, RZ, PT ;  /* 0x000000ff8400720c */ /* 0x000fe20003f86270 */
[----:B------:R-:W-:Y:S01]  /*13c70*/  STL [R1+0x3f4], R70 ;  /* 0x0003f44601007387 */ /* 0x000fe20000100800 */
[----:B------:R-:W-:-:S03]  /*13c80*/  @!P6 IMAD.IADD R81, R81, 0x1, -R39 ;  /* 0x000000015151e824 */ /* 0x000fc600078e0a27 */
[----:B------:R-:W5:Y:S04]  /*13c90*/  LDL.LU R8, [R1+0x9fc] ;  /* 0x0009fc0001087983 */ /* 0x000f680000300800 */
[----:B------:R0:W-:Y:S01]  /*13ca0*/  STL [R1+0x400], R41 ;  /* 0x0004002901007387 */ /* 0x0001e20000100800 */
[----:B------:R-:W-:Y:S01]  /*13cb0*/  @!P2 IMAD.IADD R80, R80, 0x1, -R39 ;  /* 0x000000015050a824 */ /* 0x000fe200078e0a27 */
[----:B------:R-:W-:Y:S02]  /*13cc0*/  ISETP.GT.U32.AND P6, PT, R39, R81, PT ;  /* 0x000000512700720c */ /* 0x000fe40003fc4070 */
[----:B------:R1:W-:Y:S01]  /*13cd0*/  STL [R1+0x3fc], R44 ;  /* 0x0003fc2c01007387 */ /* 0x0003e20000100800 */
[C---:B0-----:R-:W-:Y:S01]  /*13ce0*/  IADD3 R41, P5, PT, R78.reuse, R38, RZ ;  /* 0x000000264e297210 */ /* 0x041fe20007fbe0ff */
[----:B------:R-:W-:Y:S01]  /*13cf0*/  @!P4 IMAD.MOV R80, RZ, RZ, -R80 ;  /* 0x000000ffff50c224 */ /* 0x000fe200078e0a50 */
[----:B------:R-:W-:Y:S01]  /*13d00*/  PRMT R61, RZ, 0x7610, R61 ;  /* 0x00007610ff3d7816 */ /* 0x000fe2000000003d */
[----:B------:R-:W5:Y:S01]  /*13d10*/  LDL.LU R9, [R1+0x9f8] ;  /* 0x0009f80001097983 */ /* 0x000f620000300800 */
[----:B-1----:R-:W-:-:S02]  /*13d20*/  LEA.HI.X.SX32 R44, R78, R35, 0x1, P5 ;  /* 0x000000234e2c7211 */ /* 0x002fc400028f0eff */
[----:B------:R-:W-:Y:S01]  /*13d30*/  ISETP.GT.U32.AND P5, PT, R39, R82, PT ;  /* 0x000000522700720c */ /* 0x000fe20003fa4070 */
[----:B------:R0:W-:Y:S01]  /*13d40*/  STL [R1+0x428], R42 ;  /* 0x0004282a01007387 */ /* 0x0001e20000100800 */
[----:B------:R-:W-:Y:S02]  /*13d50*/  ISETP.GE.AND P2, PT, R130, RZ, PT ;  /* 0x000000ff8200720c */ /* 0x000fe40003f46270 */
[----:B------:R-:W-:Y:S01]  /*13d60*/  SEL R77, R5, R77, !P3 ;  /* 0x0000004d054d7207 */ /* 0x000fe20005800000 */
[----:B------:R-:W5:Y:S01]  /*13d70*/  LDL.LU R132, [R1+0x9f4] ;  /* 0x0009f40001847983 */ /* 0x000f620000300800 */
[----:B------:R-:W-:Y:S02]  /*13d80*/  ISETP.GT.U32.AND P4, PT, R39, R84, PT ;  /* 0x000000542700720c */ /* 0x000fe40003f84070 */
[----:B------:R-:W-:Y:S01]  /*13d90*/  PRMT R60, RZ, 0x7610, R60 ;  /* 0x00007610ff3c7816 */ /* 0x000fe2000000003c */
[----:B------:R-:W-:Y:S01]  /*13da0*/  STL [R1+0x430], R41 ;  /* 0x0004302901007387 */ /* 0x000fe20000100800 */
[----:B------:R-:W-:Y:S01]  /*13db0*/  SEL R80, R5, R80, !P3 ;  /* 0x0000005005507207 */ /* 0x000fe20005800000 */
[----:B------:R-:W-:Y:S01]  /*13dc0*/  IMAD R77, R77, UR4, RZ ;  /* 0x000000044d4d7c24 */ /* 0x000fe2000f8e02ff */
[----:B------:R-:W1:Y:S01]  /*13dd0*/  LDCU UR4, c[0x0][0x3b0] ;  /* 0x00007600ff0477ac */ /* 0x000e620008000800 */
[----:B------:R0:W-:Y:S04]  /*13de0*/  STL [R1+0x424], R43 ;  /* 0x0004242b01007387 */ /* 0x0001e80000100800 */
[----:B------:R0:W2:Y:S01]  /*13df0*/  @P0 LDG.E.U8 R61, desc[UR18][R42.64] ;  /* 0x000000122a3d0981 */ /* 0x0000a2000c1e1100 */
[----:B------:R-:W-:-:S02]  /*13e00*/  @!P6 IMAD.IADD R81, R81, 0x1, -R39 ;  /* 0x000000015151e824 */ /* 0x000fc400078e0a27 */
[----:B------:R-:W-:Y:S02]  /*13e10*/  IMAD R80, R80, UR5, RZ ;  /* 0x0000000550507c24 */ /* 0x000fe4000f8e02ff */
[--C-:B------:R-:W-:Y:S02]  /*13e20*/  @!P5 IMAD.IADD R82, R82, 0x1, -R39.reuse ;  /* 0x000000015252d824 */ /* 0x100fe400078e0a27 */
[----:B------:R-:W-:Y:S01]  /*13e30*/  @!P4 IMAD.IADD R84, R84, 0x1, -R39 ;  /* 0x000000015454c824 */ /* 0x000fe200078e0a27 */
[----:B------:R1:W-:Y:S01]  /*13e40*/  STL [R1+0x42c], R44 ;  /* 0x00042c2c01007387 */ /* 0x0003e20000100800 */
[----:B0-----:R-:W-:Y:S02]  /*13e50*/  @P0 IMAD.MOV.U32 R42, RZ, RZ, R41 ;  /* 0x000000ffff2a0224 */ /* 0x001fe400078e0029 */
[----:B------:R-:W-:Y:S02]  /*13e60*/  @P0 IMAD.MOV.U32 R43, RZ, RZ, R44 ;  /* 0x000000ffff2b0224 */ /* 0x000fe400078e002c */
[----:B------:R-:W-:Y:S01]  /*13e70*/  @!P2 IMAD.MOV R81, RZ, RZ, -R81 ;  /* 0x000000ffff51a224 */ /* 0x000fe200078e0a51 */
[----:B------:R-:W-:Y:S01]  /*13e80*/  ISETP.GT.U32.AND P6, PT, R39, R82, PT ;  /* 0x000000522700720c */ /* 0x000fe20003fc4070 */
[----:B------:R-:W5:Y:S01]  /*13e90*/  LDL.LU R130, [R1+0x9f0] ;  /* 0x0009f00001827983 */ /* 0x000f620000300800 */
[----:B------:R-:W-:Y:S01]  /*13ea0*/  PRMT R59, RZ, 0x7610, R59 ;  /* 0x00007610ff3b7816 */ /* 0x000fe2000000003b */
[----:B------:R-:W0:Y:S02]  /*13eb0*/  LDCU UR5, c[0x0][0x3b0] ;  /* 0x00007600ff0577ac */ /* 0x000e240008000800 */
[----:B------:R1:W2:Y:S01]  /*13ec0*/  @P0 LDG.E.U8 R60, desc[UR18][R42.64] ;  /* 0x000000122a3c0981 */ /* 0x0002a2000c1e1100 */
[----:B------:R-:W-:-:S02]  /*13ed0*/  IADD3 R41, P2, PT, R80, R38, RZ ;  /* 0x0000002650297210 */ /* 0x000fc40007f5e0ff */
[----:B-1----:R-:W-:-:S04]  /*13ee0*/  IADD3 R42, P5, PT, R77, R38, RZ ;  /* 0x000000264d2a7210 */ /* 0x002fc80007fbe0ff */
[----:B------:R-:W-:Y:S02]  /*13ef0*/  LEA.HI.X.SX32 R43, R77, R35, 0x1, P5 ;  /* 0x000000234d2b7211 */ /* 0x000fe400028f0eff */
[----:B------:R-:W-:Y:S02]  /*13f00*/  ISETP.GT.U32.AND P5, PT, R39, R83, PT ;  /* 0x000000532700720c */ /* 0x000fe40003fa4070 */
[----:B------:R-:W-:Y:S02]  /*13f10*/  LEA.HI.X.SX32 R44, R80, R35, 0x1, P2 ;  /* 0x00000023502c7211 */ /* 0x000fe400010f0eff */
[----:B------:R-:W-:Y:S02]  /*13f20*/  ISETP.GE.AND P4, PT, R6, RZ, PT ;  /* 0x000000ff0600720c */ /* 0x000fe40003f86270 */
[----:B------:R-:W-:Y:S01]  /*13f30*/  SEL R81, R5, R81, !P3 ;  /* 0x0000005105517207 */ /* 0x000fe20005800000 */
[----:B------:R1:W-:Y:S01]  /*13f40*/  STL [R1+0x438], R42 ;  /* 0x0004382a01007387 */ /* 0x0003e20000100800 */
[----:B------:R-:W-:Y:S01]  /*13f50*/  ISETP.GT.U32.AND P2, PT, R39, R84, PT ;  /* 0x000000542700720c */ /* 0x000fe20003f44070 */
[----:B------:R-:W-:-:S02]  /*13f60*/  @!P6 IMAD.IADD R82, R82, 0x1, -R39 ;  /* 0x000000015252e824 */ /* 0x000fc400078e0a27 */
[----:B------:R-:W-:Y:S01]  /*13f70*/  IMAD R81, R81, UR4, RZ ;  /* 0x0000000451517c24 */ /* 0x000fe2000f8e02ff */
[----:B------:R0:W-:Y:S01]  /*13f80*/  STL [R1+0x434], R43 ;  /* 0x0004342b01007387 */ /* 0x0001e20000100800 */
[--C-:B------:R-:W-:Y:S01]  /*13f90*/  @!P5 IMAD.IADD R83, R83, 0x1, -R39.reuse ;  /* 0x000000015353d824 */ /* 0x100fe200078e0a27 */
[----:B------:R-:W-:Y:S01]  /*13fa0*/  PRMT R58, RZ, 0x7610, R58 ;  /* 0x00007610ff3a7816 */ /* 0x000fe2000000003a */
[----:B------:R-:W4:Y:S01]  /*13fb0*/  LDCU UR4, c[0x0][0x3b0] ;  /* 0x00007600ff0477ac */ /* 0x000f220008000800 */
[----:B------:R1:W2:Y:S01]  /*13fc0*/  @P0 LDG.E.U8 R59, desc[UR18][R42.64] ;  /* 0x000000122a3b0981 */ /* 0x0002a2000c1e1100 */
[C---:B------:R-:W-:Y:S01]  /*13fd0*/  ISETP.GT.U32.AND P6, PT, R39.reuse, R85, PT ;  /* 0x000000552700720c */ /* 0x040fe20003fc4070 */
[----:B------:R-:W-:Y:S02]  /*13fe0*/  @!P4 IMAD.MOV R82, RZ, RZ, -R82 ;  /* 0x000000ffff52c224 */ /* 0x000fe400078e0a52 */
[----:B------:R0:W-:Y:S01]  /*13ff0*/  STL [R1+0x440], R41 ;  /* 0x0004402901007387 */ /* 0x0001e20000100800 */
[----:B------:R-:W-:Y:S01]  /*14000*/  @!P2 IMAD.IADD R84, R84, 0x1, -R39 ;  /* 0x000000015454a824 */ /* 0x000fe200078e0a27 */
[----:B------:R-:W-:Y:S01]  /*14010*/  ISETP.GT.U32.AND P5, PT, R39, R83, PT ;  /* 0x000000532700720c */ /* 0x000fe20003fa4070 */
[----:B-1----:R-:W-:-:S02]  /*14020*/  @P0 IMAD.MOV.U32 R42, RZ, RZ, R41 ;  /* 0x000000ffff2a0224 */ /* 0x002fc400078e0029 */
[----:B0-----:R-:W-:Y:S01]  /*14030*/  @P0 IMAD.MOV.U32 R43, RZ, RZ, R44 ;  /* 0x000000ffff2b0224 */ /* 0x001fe200078e002c */
[----:B------:R-:W-:-:S04]  /*14040*/  ISETP.GE.AND P4, PT, R7, RZ, PT ;  /* 0x000000ff0700720c */ /* 0x000fc80003f86270 */
[--C-:B------:R-:W-:Y:S01]  /*14050*/  @!P6 IMAD.IADD R85, R85, 0x1, -R39.reuse ;  /* 0x000000015555e824 */ /* 0x100fe200078e0a27 */
[----:B------:R-:W-:Y:S01]  /*14060*/  IADD3 R41, P2, PT, R81, R38, RZ ;  /* 0x0000002651297210 */ /* 0x000fe20007f5e0ff */
[----:B------:R-:W5:Y:S04]  /*14070*/  LDL.LU R6, [R1+0x9ec] ;  /* 0x0009ec0001067983 */ /* 0x000f680000300800 */
[----:B------:R0:W2:Y:S01]  /*14080*/  @P0 LDG.E.U8 R58, desc[UR18][R42.64] ;  /* 0x000000122a3a0981 */ /* 0x0000a2000c1e1100 */
[----:B------:R-:W-:Y:S02]  /*14090*/  SEL R82, R5, R82, !P3 ;  /* 0x0000005205527207 */ /* 0x000fe40005800000 */
[----:B0-----:R-:W-:Y:S02]  /*140a0*/  LEA.HI.X.SX32 R42, R81, R35, 0x1, P2 ;  /* 0x00000023512a7211 */ /* 0x001fe400010f0eff */
[----:B------:R-:W-:Y:S01]  /*140b0*/  ISETP.GE.AND P2, PT, R126, RZ, PT ;  /* 0x000000ff7e00720c */ /* 0x000fe20003f46270 */
[----:B------:R-:W-:Y:S01]  /*140c0*/  STL [R1+0x43c], R44 ;  /* 0x00043c2c01007387 */ /* 0x000fe20000100800 */
[----:B------:R-:W-:Y:S01]  /*140d0*/  @!P5 IMAD.IADD R83, R83, 0x1, -R39 ;  /* 0x000000015353d824 */ /* 0x000fe200078e0a27 */
[----:B------:R-:W-:Y:S01]  /*140e0*/  ISETP.GT.U32.AND P6, PT, R39, R85, PT ;  /* 0x000000552700720c */ /* 0x000fe20003fc4070 */
[----:B------:R-:W-:Y:S01]  /*140f0*/  IMAD R82, R82, UR5, RZ ;  /* 0x0000000552527c24 */ /* 0x000fe2000f8e02ff */
[----:B------:R-:W5:Y:S01]  /*14100*/  LDL.LU R7, [R1+0x9e8] ;  /* 0x0009e80001077983 */ /* 0x000f620000300800 */
[----:B------:R-:W-:Y:S01]  /*14110*/  @!P4 IMAD.MOV R84, RZ, RZ, -R84 ;  /* 0x000000ffff54c224 */ /* 0x000fe200078e0a54 */
[----:B------:R-:W-:Y:S01]  /*14120*/  PRMT R57, RZ, 0x7610, R57 ;  /* 0x00007610ff397816 */ /* 0x000fe20000000039 */
[----:B------:R-:W-:Y:S01]  /*14130*/  @P0 IMAD.MOV.U32 R43, RZ, RZ, R42 ;  /* 0x000000ffff2b0224 */ /* 0x000fe200078e002a */
[----:B------:R-:W-:Y:S01]  /*14140*/  STL [R1+0x468], R41 ;  /* 0x0004682901007387 */ /* 0x000fe20000100800 */
[----:B------:R-:W-:Y:S01]  /*14150*/  ISETP.GE.AND P5, PT, R125, RZ, PT ;  /* 0x000000ff7d00720c */ /* 0x000fe20003fa6270 */
[----:B------:R-:W0:Y:S02]  /*14160*/  LDCU UR5, c[0x0][0x3b0] ;  /* 0x00007600ff0577ac */ /* 0x000e240008000800 */
[----:B------:R-:W5:Y:S01]  /*14170*/  LDL.LU R126, [R1+0x9e4] ;  /* 0x0009e400017e7983 */ /* 0x000f620000300800 */
[----:B------:R-:W-:-:S03]  /*14180*/  @!P2 IMAD.MOV R83, RZ, RZ, -R83 ;  /* 0x000000ffff53a224 */ /* 0x000fc600078e0a53 */
[----:B------:R1:W-:Y:S01]  /*14190*/  STL [R1+0x464], R42 ;  /* 0x0004642a01007387 */ /* 0x0003e20000100800 */
[----:B------:R-:W-:Y:S02]  /*141a0*/  SEL R84, R5, R84, !P3 ;  /* 0x0000005405547207 */ /* 0x000fe40005800000 */
[----:B------:R-:W-:Y:S01]  /*141b0*/  ISETP.GT.U32.AND P4, PT, R39, R86, PT ;  /* 0x000000562700720c */ /* 0x000fe20003f84070 */
[----:B------:R-:W5:Y:S01]  /*141c0*/  LDL.LU R125, [R1+0x9e0] ;  /* 0x0009e000017d7983 */ /* 0x000f620000300800 */
[----:B-1----:R-:W-:Y:S01]  /*141d0*/  @P0 IMAD.MOV.U32 R42, RZ, RZ, R41 ;  /* 0x000000ffff2a0224 */ /* 0x002fe200078e0029 */
[----:B------:R-:W-:Y:S01]  /*141e0*/  IADD3 R41, P2, PT, R82, R38, RZ ;  /* 0x0000002652297210 */ /* 0x000fe20007f5e0ff */
[----:B----4-:R-:W-:Y:S01]  /*141f0*/  IMAD R84, R84, UR4, RZ ;  /* 0x0000000454547c24 */ /* 0x010fe2000f8e02ff */
[----:B------:R-:W-:Y:S01]  /*14200*/  SEL R83, R5, R83, !P3 ;  /* 0x0000005305537207 */ /* 0x000fe20005800000 */
[----:B------:R-:W-:Y:S01]  /*14210*/  @!P6 IMAD.IADD R85, R85, 0x1, -R39 ;  /* 0x000000015555e824 */ /* 0x000fe200078e0a27 */
[----:B------:R1:W4:Y:S01]  /*14220*/  @P0 LDG.E.U8 R57, desc[UR18][R42.64] ;  /* 0x000000122a390981 */ /* 0x000322000c1e1100 */
[----:B------:R-:W-:-:S05]  /*14230*/  PRMT R56, RZ, 0x7610, R56 ;  /* 0x00007610ff387816 */ /* 0x000fca0000000038 */
[----:B------:R-:W-:Y:S01]  /*14240*/  @!P4 IMAD.IADD R86, R86, 0x1, -R39 ;  /* 0x000000015656c824 */ /* 0x000fe200078e0a27 */
[----:B------:R-:W-:Y:S01]  /*14250*/  PRMT R55, RZ, 0x7610, R55 ;  /* 0x00007610ff377816 */ /* 0x000fe20000000037 */
[----:B------:R-:W-:Y:S01]  /*14260*/  STL [R1+0x470], R41 ;  /* 0x0004702901007387 */ /* 0x000fe20000100800 */
[----:B------:R-:W-:Y:S01]  /*14270*/  PRMT R54, RZ, 0x7610, R54 ;  /* 0x00007610ff367816 */ /* 0x000fe20000000036 */
[----:B------:R-:W0:Y:S01]  /*14280*/  LDCU UR4, c[0x0][0x3b0] ;  /* 0x00007600ff0477ac */ /* 0x000e220008000800 */
[----:B-1----:R-:W-:Y:S01]  /*14290*/  LEA.HI.X.SX32 R42, R82, R35, 0x1, P2 ;  /* 0x00000023522a7211 */ /* 0x002fe200010f0eff */
[----:B------:R-:W-:-:S04]  /*142a0*/  IMAD R83, R83, UR12, RZ ;  /* 0x0000000c53537c24 */ /* 0x000fc8000f8e02ff */
[----:B------:R1:W-:Y:S01]  /*142b0*/  STL [R1+0x46c], R42 ;  /* 0x00046c2a01007387 */ /* 0x0003e20000100800 */
[----:B------:R-:W-:Y:S02]  /*142c0*/  @P0 IMAD.MOV.U32 R43, RZ, RZ, R42 ;  /* 0x000000ffff2b0224 */ /* 0x000fe400078e002a */
[----:B------:R-:W-:Y:S02]  /*142d0*/  @!P5 IMAD.MOV R85, RZ, RZ, -R85 ;  /* 0x000000ffff55d224 */ /* 0x000fe400078e0a55 */
[----:B-1----:R-:W-:Y:S01]  /*142e0*/  @P0 IMAD.MOV.U32 R42, RZ, RZ, R41 ;  /* 0x000000ffff2a0224 */ /* 0x002fe200078e0029 */
[CC--:B------:R-:W-:Y:S02]  /*142f0*/  IADD3 R41, P2, PT, R84.reuse, R38.reuse, RZ ;  /* 0x0000002654297210 */ /* 0x0c0fe40007f5e0ff */
[----:B------:R-:W-:Y:S02]  /*14300*/  IADD3 R44, P4, PT, R83, R38, RZ ;  /* 0x00000026532c7210 */ /* 0x000fe40007f9e0ff */
[----:B------:R-:W-:Y:S01]  /*14310*/  LEA.HI.X.SX32 R70, R84, R35, 0x1, P2 ;  /* 0x0000002354467211 */ /* 0x000fe200010f0eff */
[----:B------:R1:W2:Y:S01]  /*14320*/  @P0 LDG.E.U8 R56, desc[UR18][R42.64] ;  /* 0x000000122a380981 */ /* 0x0002a2000c1e1100 */
[----:B------:R-:W-:-:S02]  /*14330*/  SEL R85, R5, R85, !P3 ;  /* 0x0000005505557207 */ /* 0x000fc40005800000 */
[----:B------:R-:W-:Y:S02]  /*14340*/  ISETP.GT.U32.AND P2, PT, R39, R86, PT ;  /* 0x000000562700720c */ /* 0x000fe40003f44070 */
[----:B------:R-:W-:Y:S01]  /*14350*/  LEA.HI.X.SX32 R45, R83, R35, 0x1, P4 ;  /* 0x00000023532d7211 */ /* 0x000fe200020f0eff */
[----:B0-----:R-:W-:Y:S02]  /*14360*/  IMAD R85, R85, UR5, RZ ;  /* 0x0000000555557c24 */ /* 0x001fe4000f8e02ff */
[----:B-1----:R-:W-:Y:S02]  /*14370*/  @P0 IMAD.MOV.U32 R42, RZ, RZ, R41 ;  /* 0x000000ffff2a0224 */ /* 0x002fe400078e0029 */
[----:B------:R-:W-:Y:S01]  /*14380*/  @P0 IMAD.MOV.U32 R43, RZ, RZ, R70 ;  /* 0x000000ffff2b0224 */ /* 0x000fe200078e0046 */
[----:B------:R-:W-:Y:S01]  /*14390*/  ISETP.GE.AND P4, PT, R4, RZ, PT ;  /* 0x000000ff0400720c */ /* 0x000fe20003f86270 */
[----:B------:R0:W-:Y:S01]  /*143a0*/  STL [R1+0x478], R41 ;  /* 0x0004782901007387 */ /* 0x0001e20000100800 */
[----:B------:R-:W-:-:S03]  /*143b0*/  PRMT R53, RZ, 0x7610, R53 ;  /* 0x00007610ff357816 */ /* 0x000fc60000000035 */
[----:B------:R-:W-:Y:S01]  /*143c0*/  @!P2 IMAD.IADD R86, R86, 0x1, -R39 ;  /* 0x000000015656a824 */ /* 0x000fe200078e0a27 */
[----:B------:R-:W-:Y:S01]  /*143d0*/  PRMT R52, RZ, 0x7610, R52 ;  /* 0x00007610ff347816 */ /* 0x000fe20000000034 */
[----:B------:R1:W2:Y:S01]  /*143e0*/  @P0 LDG.E.U8 R55, desc[UR18][R42.64] ;  /* 0x000000122a370981 */ /* 0x0002a2000c1e1100 */
[----:B------:R-:W-:Y:S02]  /*143f0*/  PRMT R51, RZ, 0x7610, R51 ;  /* 0x00007610ff337816 */ /* 0x000fe40000000033 */
[----:B------:R-:W-:Y:S02]  /*14400*/  PRMT R50, RZ, 0x7610, R50 ;  /* 0x00007610ff327816 */ /* 0x000fe40000000032 */
[----:B------:R-:W-:Y:S02]  /*14410*/  PRMT R49, RZ, 0x7610, R49 ;  /* 0x00007610ff317816 */ /* 0x000fe40000000031 */
[----:B------:R-:W-:Y:S01]  /*14420*/  PRMT R48, RZ, 0x7610, R48 ;  /* 0x00007610ff307816 */ /* 0x000fe20000000030 */
[C---:B------:R-:W-:Y:S01]  /*14430*/  VIADD R75, R0.reuse, 0x7d ;  /* 0x0000007d004b7836 */ /* 0x040fe20000000000 */
[----:B------:R-:W-:Y:S01]  /*14440*/  PRMT R47, RZ, 0x7610, R47 ;  /* 0x00007610ff2f7816 */ /* 0x000fe2000000002f */
[----:B-1----:R-:W-:Y:S01]  /*14450*/  @P0 IMAD.MOV.U32 R42, RZ, RZ, R44 ;  /* 0x000000ffff2a0224 */ /* 0x002fe200078e002c */
[----:B------:R-:W-:Y:S01]  /*14460*/  PRMT R46, RZ, 0x7610, R46 ;  /* 0x00007610ff2e7816 */ /* 0x000fe2000000002e */
[----:B------:R-:W-:Y:S01]  /*14470*/  @P0 IMAD.MOV.U32 R43, RZ, RZ, R45 ;  /* 0x000000ffff2b0224 */ /* 0x000fe200078e002d */
[----:B0-----:R-:W-:Y:S01]  /*14480*/  IADD3 R41, P5, PT, R85, R38, RZ ;  /* 0x0000002655297210 */ /* 0x001fe20007fbe0ff */
[----:B------:R0:W-:Y:S01]  /*14490*/  STL [R1+0x480], R44 ;  /* 0x0004802c01007387 */ /* 0x0001e20000100800 */
[C---:B------:R-:W-:Y:S01]  /*144a0*/  VIADD R73, R0.reuse, 0x7f ;  /* 0x0000007f00497836 */ /* 0x040fe20000000000 */
[----:B------:R-:W1:Y:S02]  /*144b0*/  LDCU UR5, c[0x0][0x3b0] ;  /* 0x00007600ff0577ac */ /* 0x000e640008000800 */
[----:B------:R0:W2:Y:S04]  /*144c0*/  @P0 LDG.E.U8 R54, desc[UR18][R42.64] ;  /* 0x000000122a360981 */ /* 0x0000a8000c1e1100 */
[----:B------:R-:W-:Y:S01]  /*144d0*/  STL [R1+0x474], R70 ;  /* 0x0004744601007387 */ /* 0x000fe20000100800 */
[----:B0-----:R-:W-:-:S03]  /*144e0*/  VIADD R44, R0, 0x6e ;  /* 0x0000006e002c7836 */ /* 0x001fc60000000000 */
[----:B------:R-:W-:Y:S01]  /*144f0*/  STL [R1+0x47c], R45 ;  /* 0x00047c2d01007387 */ /* 0x000fe20000100800 */
[----:B------:R-:W-:-:S03]  /*14500*/  LEA.HI.X.SX32 R42, R85, R35, 0x1, P5 ;  /* 0x00000023552a7211 */ /* 0x000fc600028f0eff */
[----:B------:R-:W5:Y:S01]  /*14510*/  LDL.LU R4, [R1+0x9dc] ;  /* 0x0009dc0001047983 */ /* 0x000f620000300800 */
[----:B------:R-:W-:Y:S02]  /*14520*/  @!P4 IMAD.MOV R86, RZ, RZ, -R86 ;  /* 0x000000ffff56c224 */ /* 0x000fe400078e0a56 */
[----:B------:R-:W-:Y:S01]  /*14530*/  @P0 IMAD.MOV.U32 R43, RZ, RZ, R42 ;  /* 0x000000ffff2b0224 */ /* 0x000fe200078e002a */
[----:B------:R-:W-:Y:S04]  /*14540*/  STL [R1+0x4a8], R41 ;  /* 0x0004a82901007387 */ /* 0x000fe80000100800 */
[----:B------:R0:W-:Y:S01]  /*14550*/  STL [R1+0x4a4], R42 ;  /* 0x0004a42a01007387 */ /* 0x0001e20000100800 */
[----:B------:R-:W-:Y:S01]  /*14560*/  SEL R86, R5, R86, !P3 ;  /* 0x0000005605567207 */ /* 0x000fe20005800000 */
[----:B0-----:R-:W-:Y:S01]  /*14570*/  @P0 IMAD.MOV.U32 R42, RZ, RZ, R41 ;  /* 0x000000ffff2a0224 */ /* 0x001fe200078e0029 */
[----:B------:R-:W-:-:S04]  /*14580*/  IABS R41, R44 ;  /* 0x0000002c00297213 */ /* 0x000fc80000000000 */
[----:B------:R0:W2:Y:S01]  /*14590*/  @P0 LDG.E.U8 R53, desc[UR18][R42.64] ;  /* 0x000000122a350981 */ /* 0x0000a2000c1e1100 */
[----:B------:R-:W-:Y:S01]  /*145a0*/  IMAD R86, R86, UR4, RZ ;  /* 0x0000000456567c24 */ /* 0x000fe2000f8e02ff */
[----:B------:R-:W-:Y:S01]  /*145b0*/  ISETP.GE.AND P4, PT, R44, RZ, PT ;  /* 0x000000ff2c00720c */ /* 0x000fe20003f86270 */
[----:B------:R-:W1:Y:S01]  /*145c0*/  LDCU UR4, c[0x0][0x3b0] ;  /* 0x00007600ff0477ac */ /* 0x000e620008000800 */
[----:B0-----:R-:W-:-:S04]  /*145d0*/  IMAD.HI.U32 R42, R40, R41, RZ ;  /* 0x00000029282a7227 */ /* 0x001fc800078e00ff */
[----:B------:R-:W-:Y:S01]  /*145e0*/  IMAD.MOV R42, RZ, RZ, -R42 ;  /* 0x000000ffff2a7224 */ /* 0x000fe200078e0a2a */
[----:B------:R-:W-:-:S03]  /*145f0*/  IADD3 R45, P2, PT, R86, R38, RZ ;  /* 0x00000026562d7210 */ /* 0x000fc60007f5e0ff */
[----:B------:R-:W-:Y:S01]  /*14600*/  IMAD R41, R39, R42, R41 ;  /* 0x0000002a27297224 */ /* 0x000fe200078e0229 */
[----:B------:R-:W-:-:S04]  /*14610*/  LEA.HI.X.SX32 R70, R86, R35, 0x1, P2 ;  /* 0x0000002356467211 */ /* 0x000fc800010f0eff */
[----:B------:R-:W-:Y:S01]  /*14620*/  ISETP.GT.U32.AND P2, PT, R39, R41, PT ;  /* 0x000000292700720c */ /* 0x000fe20003f44070 */
[----:B------:R-:W-:Y:S01]  /*14630*/  STL [R1+0x800], R44 ;  /* 0x0008002c01007387 */ /* 0x000fe20000100800 */
[----:B------:R-:W-:Y:S02]  /*14640*/  @P0 IMAD.MOV.U32 R42, RZ, RZ, R45 ;  /* 0x000000ffff2a0224 */ /* 0x000fe400078e002d */
[----:B------:R-:W-:Y:S01]  /*14650*/  @P0 IMAD.MOV.U32 R43, RZ, RZ, R70 ;  /* 0x000000ffff2b0224 */ /* 0x000fe200078e0046 */
[----:B------:R-:W-:Y:S04]  /*14660*/  STL [R1+0x4b0], R45 ;  /* 0x0004b02d01007387 */ /* 0x000fe80000100800 */
[----:B------:R0:W-:Y:S04]  /*14670*/  STL [R1+0x4ac], R70 ;  /* 0x0004ac4601007387 */ /* 0x0001e80000100800 */
[----:B------:R-:W-:Y:S01]  /*14680*/  @!P2 IMAD.IADD R41, R41, 0x1, -R39 ;  /* 0x000000012929a824 */ /* 0x000fe200078e0a27 */
[----:B------:R1:W2:Y:S01]  /*14690*/  @P0 LDG.E.U8 R52, desc[UR18][R42.64] ;  /* 0x000000122a340981 */ /* 0x0002a2000c1e1100 */
[----:B0-----:R-:W-:-:S03]  /*146a0*/  VIADD R70, R0, 0x6f ;  /* 0x0000006f00467836 */ /* 0x001fc60000000000 */
[----:B------:R-:W-:Y:S02]  /*146b0*/  ISETP.GT.U32.AND P2, PT, R39, R41, PT ;  /* 0x000000292700720c */ /* 0x000fe40003f44070 */
[----:B-1----:R-:W-:-:S05]  /*146c0*/  IABS R42, R70 ;  /* 0x00000046002a7213 */ /* 0x002fca0000000000 */
[----:B------:R-:W-:-:S04]  /*146d0*/  IMAD.HI.U32 R43, R40, R42, RZ ;  /* 0x0000002a282b7227 */ /* 0x000fc800078e00ff */
[----:B------:R-:W-:-:S04]  /*146e0*/  IMAD.MOV R43, RZ, RZ, -R43 ;  /* 0x000000ffff2b7224 */ /* 0x000fc800078e0a2b */
[----:B------:R-:W-:Y:S02]  /*146f0*/  IMAD R42, R39, R43, R42 ;  /* 0x0000002b272a7224 */ /* 0x000fe400078e022a */
[----:B------:R-:W-:-:S03]  /*14700*/  @!P2 IMAD.IADD R41, R41, 0x1, -R39 ;  /* 0x000000012929a824 */ /* 0x000fc600078e0a27 */
[----:B------:R-:W-:Y:S01]  /*14710*/  ISETP.GT.U32.AND P2, PT, R39, R42, PT ;  /* 0x0000002a2700720c */ /* 0x000fe20003f44070 */
[----:B------:R-:W-:-:S05]  /*14720*/  @!P4 IMAD.MOV R41, RZ, RZ, -R41 ;  /* 0x000000ffff29c224 */ /* 0x000fca00078e0a29 */
[----:B------:R-:W-:-:S05]  /*14730*/  SEL R41, R5, R41, !P3 ;  /* 0x0000002905297207 */ /* 0x000fca0005800000 */
[----:B------:R-:W-:Y:S01]  /*14740*/  IMAD R41, R41, UR4, RZ ;  /* 0x0000000429297c24 */ /* 0x000fe2000f8e02ff */
[----:B------:R-:W0:Y:S01]  /*14750*/  LDCU UR4, c[0x0][0x3b0] ;  /* 0x00007600ff0477ac */ /* 0x000e220008000800 */
[----:B------:R-:W-:-:S03]  /*14760*/  @!P2 IMAD.IADD R42, R42, 0x1, -R39 ;  /* 0x000000012a2aa824 */ /* 0x000fc600078e0a27 */
[----:B------:R-:W-:Y:S02]  /*14770*/  IADD3 R44, P4, PT, R41, R38, RZ ;  /* 0x00000026292c7210 */ /* 0x000fe40007f9e0ff */
[----:B------:R-:W-:Y:S02]  /*14780*/  ISETP.GT.U32.AND P2, PT, R39, R42, PT ;  /* 0x0000002a2700720c */ /* 0x000fe40003f44070 */
[----:B------:R-:W-:Y:S02]  /*14790*/  LEA.HI.X.SX32 R45, R41, R35, 0x1, P4 ;  /* 0x00000023292d7211 */ /* 0x000fe400020f0eff */
[----:B------:R-:W-:Y:S01]  /*147a0*/  ISETP.GE.AND P4, PT, R70, RZ, PT ;  /* 0x000000ff4600720c */ /* 0x000fe20003f86270 */
[----:B------:R-:W-:Y:S04]  /*147b0*/  STL [R1+0x7fc], R70 ;  /* 0x0007fc4601007387 */ /* 0x000fe80000100800 */
[----:B------:R1:W-:Y:S04]  /*147c0*/  STL [R1+0x4b8], R44 ;  /* 0x0004b82c01007387 */ /* 0x0003e80000100800 */
[----:B------:R1:W2:Y:S01]  /*147d0*/  @P0 LDG.E.U8 R51, desc[UR18][R44.64] ;  /* 0x000000122c330981 */ /* 0x0002a2000c1e1100 */
[----:B------:R-:W-:-:S04]  /*147e0*/  @!P2 IMAD.IADD R42, R42, 0x1, -R39 ;  /* 0x000000012a2aa824 */ /* 0x000fc800078e0a27 */
[----:B------:R-:W-:Y:S02]  /*147f0*/  @!P4 IMAD.MOV R42, RZ, RZ, -R42 ;  /* 0x000000ffff2ac224 */ /* 0x000fe400078e0a2a */
[----:B-1----:R-:W-:-:S03]  /*14800*/  VIADD R44, R0, 0x74 ;  /* 0x00000074002c7836 */ /* 0x002fc60000000000 */
[----:B------:R-:W-:Y:S02]  /*14810*/  SEL R43, R5, R42, !P3 ;  /* 0x0000002a052b7207 */ /* 0x000fe40005800000 */
[----:B------:R-:W-:-:S03]  /*14820*/  IABS R41, R44 ;  /* 0x0000002c00297213 */ /* 0x000fc60000000000 */
[----:B0-----:R-:W-:Y:S01]  /*14830*/  IMAD R43, R43, UR4, RZ ;  /* 0x000000042b2b7c24 */ /* 0x001fe2000f8e02ff */
[----:B------:R0:W-:Y:S01]  /*14840*/  STL [R1+0x4b4], R45 ;  /* 0x0004b42d01007387 */ /* 0x0001e20000100800 */
[----:B------:R-:W-:Y:S01]  /*14850*/  ISETP.GE.AND P4, PT, R44, RZ, PT ;  /* 0x000000ff2c00720c */ /* 0x000fe20003f86270 */
[----:B------:R-:W1:Y:S01]  /*14860*/  LDCU UR4, c[0x0][0x3b0] ;  /* 0x00007600ff0477ac */ /* 0x000e620008000800 */
[----:B------:R-:W-:-:S04]  /*14870*/  IMAD.HI.U32 R42, R40, R41, RZ ;  /* 0x00000029282a7227 */ /* 0x000fc800078e00ff */
[----:B------:R-:W-:Y:S01]  /*14880*/  IMAD.MOV R42, RZ, RZ, -R42 ;  /* 0x000000ffff2a7224 */ /* 0x000fe200078e0a2a */
[----:B0-----:R-:W-:-:S03]  /*14890*/  IADD3 R45, P2, PT, R43, R38, RZ ;  /* 0x000000262b2d7210 */ /* 0x001fc60007f5e0ff */
        /* <DEDUP_REMOVED lines=48> */
[----:B------:R0:W-:Y:S04]  /*14ba0*/  STL [R1+0x4f0], R45 ;  /* 0x0004f02d01007387 */ /* 0x0001e80000100800 */
[----:B------:R1:W2:Y:S01]  /*14bb0*/  @P0 LDG.E.U8 R48, desc[UR18][R42.64] ;  /* 0x000000122a300981 */ /* 0x0002a2000c1e1100 */
[----:B0-----:R-:W-:-:S03]  /*14bc0*/  VIADD R45, R0, 0x7c ;  /* 0x0000007c002d7836 */ /* 0x001fc60000000000 */
[----:B------:R-:W-:Y:S02]  /*14bd0*/  @!P2 IMAD.IADD R41, R41, 0x1, -R39 ;  /* 0x000000012929a824 */ /* 0x000fe400078e0a27 */
[----:B-1----:R-:W-:-:S03]  /*14be0*/  IABS R42, R45 ;  /* 0x0000002d002a7213 */ /* 0x002fc60000000000 */
[----:B------:R-:W-:Y:S02]  /*14bf0*/  ISETP.GT.U32.AND P2, PT, R39, R41, PT ;  /* 0x000000292700720c */ /* 0x000fe40003f44070 */
[----:B------:R-:W-:-:S04]  /*14c00*/  IMAD.HI.U32 R43, R40, R42, RZ ;  /* 0x0000002a282b7227 */ /* 0x000fc800078e00ff */
[----:B------:R-:W-:-:S04]  /*14c10*/  IMAD.MOV R43, RZ, RZ, -R43 ;  /* 0x000000ffff2b7224 */ /* 0x000fc800078e0a2b */
[----:B------:R-:W-:-:S03]  /*14c20*/  IMAD R42, R39, R43, R42 ;  /* 0x0000002b272a7224 */ /* 0x000fc600078e022a */
[----:B------:R-:W-:Y:S02]  /*14c30*/  @!P2 IMAD.IADD R41, R41, 0x1, -R39 ;  /* 0x000000012929a824 */ /* 0x000fe400078e0a27 */
[----:B------:R-:W-:Y:S02]  /*14c40*/  ISETP.GT.U32.AND P2, PT, R39, R42, PT ;  /* 0x0000002a2700720c */ /* 0x000fe40003f44070 */
[----:B------:R-:W-:Y:S01]  /*14c50*/  @!P4 IMAD.MOV R41, RZ, RZ, -R41 ;  /* 0x000000ffff29c224 */ /* 0x000fe200078e0a29 */
[----:B------:R-:W-:-:S10]  /*14c60*/  ISETP.GE.AND P4, PT, R45, RZ, PT ;  /* 0x000000ff2d00720c */ /* 0x000fd40003f86270 */
[----:B------:R-:W-:Y:S01]  /*14c70*/  @!P2 IMAD.IADD R42, R42, 0x1, -R39 ;  /* 0x000000012a2aa824 */ /* 0x000fe200078e0a27 */
[----:B------:R-:W-:-:S04]  /*14c80*/  SEL R41, R5, R41, !P3 ;  /* 0x0000002905297207 */ /* 0x000fc80005800000 */
[----:B------:R-:W-:Y:S01]  /*14c90*/  ISETP.GT.U32.AND P2, PT, R39, R42, PT ;  /* 0x0000002a2700720c */ /* 0x000fe20003f44070 */
[----:B------:R-:W-:Y:S01]  /*14ca0*/  IMAD R41, R41, UR4, RZ ;  /* 0x0000000429297c24 */ /* 0x000fe2000f8e02ff */
[----:B------:R-:W0:Y:S04]  /*14cb0*/  LDCU UR4, c[0x0][0x3b0] ;  /* 0x00007600ff0477ac */ /* 0x000e280008000800 */
[C---:B------:R-:W-:Y:S01]  /*14cc0*/  IADD3 R44, P5, PT, R41.reuse, R38, RZ ;  /* 0x00000026292c7210 */ /* 0x040fe20007fbe0ff */
[----:B------:R-:W-:Y:S06]  /*14cd0*/  STL [R1+0x4ec], R70 ;  /* 0x0004ec4601007387 */ /* 0x000fec0000100800 */
[----:B------:R-:W-:Y:S01]  /*14ce0*/  @!P2 IMAD.IADD R42, R42, 0x1, -R39 ;  /* 0x000000012a2aa824 */ /* 0x000fe200078e0a27 */
[----:B------:R-:W-:-:S03]  /*14cf0*/  LEA.HI.X.SX32 R41, R41, R35, 0x1, P5 ;  /* 0x0000002329297211 */ /* 0x000fc600028f0eff */
[----:B------:R-:W-:Y:S01]  /*14d00*/  @!P4 IMAD.MOV R42, RZ, RZ, -R42 ;  /* 0x000000ffff2ac224 */ /* 0x000fe200078e0a2a */
[----:B------:R1:W-:Y:S04]  /*14d10*/  STL [R1+0x7ec], R45 ;  /* 0x0007ec2d01007387 */ /* 0x0003e80000100800 */
[----:B------:R-:W-:Y:S01]  /*14d20*/  STL [R1+0x4f8], R44 ;  /* 0x0004f82c01007387 */ /* 0x000fe20000100800 */
[----:B------:R-:W-:-:S03]  /*14d30*/  SEL R42, R5, R42, !P3 ;  /* 0x0000002a052a7207 */ /* 0x000fc60005800000 */
[----:B------:R3:W-:Y:S01]  /*14d40*/  STL [R1+0x4f4], R41 ;  /* 0x0004f42901007387 */ /* 0x0007e20000100800 */
[----:B-1----:R-:W-:Y:S02]  /*14d50*/  @P0 IMAD.MOV.U32 R45, RZ, RZ, R41 ;  /* 0x000000ffff2d0224 */ /* 0x002fe400078e0029 */
[----:B0-----:R-:W-:Y:S01]  /*14d60*/  IMAD R43, R42, UR4, RZ ;  /* 0x000000042a2b7c24 */ /* 0x001fe2000f8e02ff */
[----:B------:R-:W-:Y:S01]  /*14d70*/  STL [R1+0x7e8], R75 ;  /* 0x0007e84b01007387 */ /* 0x000fe20000100800 */
[----:B------:R-:W-:Y:S01]  /*14d80*/  VIADD R72, R0, 0x77 ;  /* 0x0000007700487836 */ /* 0x000fe20000000000 */
[----:B------:R-:W-:Y:S01]  /*14d90*/  ISETP.GE.AND P4, PT, R75, RZ, PT ;  /* 0x000000ff4b00720c */ /* 0x000fe20003f86270 */
[----:B------:R-:W0:Y:S01]  /*14da0*/  LDCU UR4, c[0x0][0x3b0] ;  /* 0x00007600ff0477ac */ /* 0x000e220008000800 */
[----:B------:R1:W4:Y:S01]  /*14db0*/  @P0 LDG.E.U8 R47, desc[UR18][R44.64] ;  /* 0x000000122c2f0981 */ /* 0x000322000c1e1100 */
[----:B---3--:R-:W-:-:S05]  /*14dc0*/  IABS R41, R75 ;  /* 0x0000004b00297213 */ /* 0x008fca0000000000 */
[----:B------:R-:W-:-:S04]  /*14dd0*/  IMAD.HI.U32 R42, R40, R41, RZ ;  /* 0x00000029282a7227 */ /* 0x000fc800078e00ff */
[----:B-1----:R-:W-:Y:S01]  /*14de0*/  IMAD.MOV R44, RZ, RZ, -R42 ;  /* 0x000000ffff2c7224 */ /* 0x002fe200078e0a2a */
[----:B------:R-:W-:-:S03]  /*14df0*/  IADD3 R70, P2, PT, R43, R38, RZ ;  /* 0x000000262b467210 */ /* 0x000fc60007f5e0ff */
[----:B------:R-:W-:Y:S01]  /*14e00*/  IMAD R41, R39, R44, R41 ;  /* 0x0000002c27297224 */ /* 0x000fe200078e0229 */
[----:B------:R-:W-:-:S04]  /*14e10*/  LEA.HI.X.SX32 R71, R43, R35, 0x1, P2 ;  /* 0x000000232b477211 */ /* 0x000fc800010f0eff */
[----:B------:R-:W-:Y:S01]  /*14e20*/  ISETP.GT.U32.AND P2, PT, R39, R41, PT ;  /* 0x000000292700720c */ /* 0x000fe20003f44070 */
[----:B------:R-:W-:Y:S01]  /*14e30*/  STL [R1+0x520], R70 ;  /* 0x0005204601007387 */ /* 0x000fe20000100800 */
[----:B------:R-:W-:Y:S02]  /*14e40*/  @P0 IMAD.MOV.U32 R42, RZ, RZ, R70 ;  /* 0x000000ffff2a0224 */ /* 0x000fe400078e0046 */
[----:B------:R-:W-:Y:S01]  /*14e50*/  @P0 IMAD.MOV.U32 R43, RZ, RZ, R71 ;  /* 0x000000ffff2b0224 */ /* 0x000fe200078e0047 */
[----:B------:R1:W-:Y:S04]  /*14e60*/  STL [R1+0x51c], R71 ;  /* 0x00051c4701007387 */ /* 0x0003e80000100800 */
[----:B------:R3:W4:Y:S01]  /*14e70*/  @P0 LDG.E.U8 R46, desc[UR18][R42.64] ;  /* 0x000000122a2e0981 */ /* 0x000722000c1e1100 */
[----:B-1----:R-:W-:-:S03]  /*14e80*/  VIADD R71, R0, 0xd ;  /* 0x0000000d00477836 */ /* 0x002fc60000000000 */
[----:B------:R-:W-:Y:S02]  /*14e90*/  @!P2 IMAD.IADD R41, R41, 0x1, -R39 ;  /* 0x000000012929a824 */ /* 0x000fe400078e0a27 */
[----:B---3--:R-:W-:-:S03]  /*14ea0*/  IABS R42, R71 ;  /* 0x00000047002a7213 */ /* 0x008fc60000000000 */
[----:B------:R-:W-:Y:S02]  /*14eb0*/  ISETP.GT.U32.AND P2, PT, R39, R41, PT ;  /* 0x000000292700720c */ /* 0x000fe40003f44070 */
[----:B------:R-:W-:Y:S01]  /*14ec0*/  IMAD.HI.U32 R70, R40, R42, RZ ;  /* 0x0000002a28467227 */ /* 0x000fe200078e00ff */
[----:B------:R-:W-:-:S03]  /*14ed0*/  IABS R43, R73 ;  /* 0x00000049002b7213 */ /* 0x000fc60000000000 */
[----:B------:R-:W-:Y:S02]  /*14ee0*/  IMAD.MOV R70, RZ, RZ, -R70 ;  /* 0x000000ffff467224 */ /* 0x000fe400078e0a46 */
[----:B------:R-:W-:-:S04]  /*14ef0*/  IMAD.HI.U32 R45, R40, R43, RZ ;  /* 0x0000002b282d7227 */ /* 0x000fc800078e00ff */
[----:B------:R-:W-:Y:S02]  /*14f00*/  IMAD R42, R39, R70, R42 ;  /* 0x00000046272a7224 */ /* 0x000fe400078e022a */
[----:B------:R-:W-:Y:S01]  /*14f10*/  @!P2 IMAD.IADD R41, R41, 0x1, -R39 ;  /* 0x000000012929a824 */ /* 0x000fe200078e0a27 */
[----:B------:R-:W-:Y:S01]  /*14f20*/  IABS R44, R72 ;  /* 0x00000048002c7213 */ /* 0x000fe20000000000 */
[----:B------:R-:W-:Y:S01]  /*14f30*/  IMAD.MOV R45, RZ, RZ, -R45 ;  /* 0x000000ffff2d7224 */ /* 0x000fe200078e0a2d */
[----:B------:R-:W-:-:S03]  /*14f40*/  ISETP.GT.U32.AND P2, PT, R39, R42, PT ;  /* 0x0000002a2700720c */ /* 0x000fc60003f44070 */
[----:B------:R-:W-:Y:S02]  /*14f50*/  IMAD R43, R39, R45, R43 ;  /* 0x0000002d272b7224 */ /* 0x000fe400078e022b */
[----:B------:R-:W-:-:S04]  /*14f60*/  IMAD.HI.U32 R45, R40, R44, RZ ;  /* 0x0000002c282d7227 */ /* 0x000fc800078e00ff */
[----:B------:R-:W-:Y:S02]  /*14f70*/  IMAD.MOV R45, RZ, RZ, -R45 ;  /* 0x000000ffff2d7224 */ /* 0x000fe400078e0a2d */
[----:B------:R-:W-:Y:S02]  /*14f80*/  VIADD R74, R0, 0x7e ;  /* 0x0000007e004a7836 */ /* 0x000fe40000000000 */
[----:B------:R-:W-:Y:S02]  /*14f90*/  @!P4 IMAD.MOV R41, RZ, RZ, -R41 ;  /* 0x000000ffff29c224 */ /* 0x000fe400078e0a29 */
[----:B------:R-:W-:Y:S02]  /*14fa0*/  @!P2 IMAD.IADD R42, R42, 0x1, -R39 ;  /* 0x000000012a2aa824 */ /* 0x000fe400078e0a27 */
[----:B------:R-:W-:Y:S01]  /*14fb0*/  IMAD R44, R39, R45, R44 ;  /* 0x0000002d272c7224 */ /* 0x000fe200078e022c */
[----:B------:R-:W-:Y:S02]  /*14fc0*/  IABS R45, R74 ;  /* 0x0000004a002d7213 */ /* 0x000fe40000000000 */
[----:B------:R-:W-:-:S02]  /*14fd0*/  SEL R41, R5, R41, !P3 ;  /* 0x0000002905297207 */ /* 0x000fc40005800000 */
[----:B------:R-:W-:Y:S01]  /*14fe0*/  ISETP.GT.U32.AND P4, PT, R39, R42, PT ;  /* 0x0000002a2700720c */ /* 0x000fe20003f84070 */
[----:B------:R-:W-:Y:S01]  /*14ff0*/  IMAD.HI.U32 R40, R40, R45, RZ ;  /* 0x0000002d28287227 */ /* 0x000fe200078e00ff */
[----:B------:R-:W-:-:S03]  /*15000*/  ISETP.GE.AND P2, PT, R71, RZ, PT ;  /* 0x000000ff4700720c */ /* 0x000fc60003f46270 */
[----:B0-----:R-:W-:Y:S01]  /*15010*/  IMAD R41, R41, UR4, RZ ;  /* 0x0000000429297c24 */ /* 0x001fe2000f8e02ff */
[----:B------:R-:W-:Y:S01]  /*15020*/  STL [R1+0x7e4], R73 ;  /* 0x0007e44901007387 */ /* 0x000fe20000100800 */
[----:B------:R-:W-:Y:S01]  /*15030*/  IMAD.MOV R40, RZ, RZ, -R40 ;  /* 0x000000ffff287224 */ /* 0x000fe200078e0a28 */
[----:B------:R-:W-:Y:S01]  /*15040*/  ISETP.GT.U32.AND P6, PT, R39, R43, PT ;  /* 0x0000002b2700720c */ /* 0x000fe20003fc4070 */
[----:B------:R-:W0:Y:S01]  /*15050*/  LDCU UR4, c[0x0][0x3b0] ;  /* 0x00007600ff0477ac */ /* 0x000e220008000800 */
[----:B------:R-:W-:Y:S01]  /*15060*/  IADD3 R70, P5, PT, R41, R38, RZ ;  /* 0x0000002629467210 */ /* 0x000fe20007fbe0ff */
[----:B------:R-:W-:Y:S01]  /*15070*/  IMAD R40, R39, R40, R45 ;  /* 0x0000002827287224 */ /* 0x000fe200078e022d */
[----:B------:R1:W-:Y:S01]  /*15080*/  STL [R1+0x7dc], R71 ;  /* 0x0007dc4701007387 */ /* 0x0003e20000100800 */
[----:B------:R-:W-:-:S04]  /*15090*/  @!P4 IMAD.IADD R42, R42, 0x1, -R39 ;  /* 0x000000012a2ac824 */ /* 0x000fc800078e0a27 */
[----:B------:R-:W-:Y:S01]  /*150a0*/  @!P2 IMAD.MOV R42, RZ, RZ, -R42 ;  /* 0x000000ffff2aa224 */ /* 0x000fe200078e0a2a */
[----:B-1----:R-:W-:Y:S02]  /*150b0*/  LEA.HI.X.SX32 R71, R41, R35, 0x1, P5 ;  /* 0x0000002329477211 */ /* 0x002fe400028f0eff */
[C---:B------:R-:W-:Y:S02]  /*150c0*/  ISETP.GT.U32.AND P5, PT, R39.reuse, R40, PT ;  /* 0x000000282700720c */ /* 0x040fe40003fa4070 */
[----:B------:R-:W-:Y:S02]  /*150d0*/  ISETP.GT.U32.AND P4, PT, R39, R44, PT ;  /* 0x0000002c2700720c */ /* 0x000fe40003f84070 */
[----:B------:R-:W-:Y:S01]  /*150e0*/  SEL R42, R5, R42, !P3 ;  /* 0x0000002a052a7207 */ /* 0x000fe20005800000 */
[----:B------:R-:W-:-:S04]  /*150f0*/  @!P6 IMAD.IADD R43, R43, 0x1, -R39 ;  /* 0x000000012b2be824 */ /* 0x000fc800078e0a27 */
[----:B------:R-:W-:-:S04]  /*15100*/  IMAD R42, R42, UR11, RZ ;  /* 0x0000000b2a2a7c24 */ /* 0x000fc8000f8e02ff */
[--C-:B------:R-:W-:Y:S01]  /*15110*/  @!P5 IMAD.IADD R40, R40, 0x1, -R39.reuse ;  /* 0x000000012828d824 */ /* 0x100fe200078e0a27 */
[----:B------:R-:W-:Y:S01]  /*15120*/  IADD3 R75, P2, PT, R42, R38, RZ ;  /* 0x000000262a4b7210 */ /* 0x000fe20007f5e0ff */
[----:B------:R-:W-:-:S03]  /*15130*/  @!P4 IMAD.IADD R44, R44, 0x1, -R39 ;  /* 0x000000012c2cc824 */ /* 0x000fc600078e0a27 */
[C---:B------:R-:W-:Y:S02]  /*15140*/  ISETP.GT.U32.AND P5, PT, R39.reuse, R40, PT ;  /* 0x000000282700720c */ /* 0x040fe40003fa4070 */
[C---:B------:R-:W-:Y:S02]  /*15150*/  ISETP.GT.U32.AND P4, PT, R39.reuse, R43, PT ;  /* 0x0000002b2700720c */ /* 0x040fe40003f84070 */
[----:B------:R-:W-:Y:S02]  /*15160*/  LEA.HI.X.SX32 R76, R42, R35, 0x1, P2 ;  /* 0x000000232a4c7211 */ /* 0x000fe400010f0eff */
[----:B------:R-:W-:Y:S02]  /*15170*/  ISETP.GE.AND P2, PT, R74, RZ, PT ;  /* 0x000000ff4a00720c */ /* 0x000fe40003f46270 */
[----:B------:R-:W-:-:S05]  /*15180*/  ISETP.GT.U32.AND P6, PT, R39, R44, PT ;  /* 0x0000002c2700720c */ /* 0x000fca0003fc4070 */
[--C-:B------:R-:W-:Y:S02]  /*15190*/  @!P5 IMAD.IADD R40, R40, 0x1, -R39.reuse ;  /* 0x000000012828d824 */ /* 0x100fe400078e0a27 */
[----:B------:R-:W-:Y:S01]  /*151a0*/  @!P4 IMAD.IADD R43, R43, 0x1, -R39 ;  /* 0x000000012b2bc824 */ /* 0x000fe200078e0a27 */
[----:B------:R-:W-:-:S03]  /*151b0*/  ISETP.GE.AND P4, PT, R72, RZ, PT ;  /* 0x000000ff4800720c */ /* 0x000fc60003f86270 */
[----:B------:R-:W-:Y:S01]  /*151c0*/  @!P2 IMAD.MOV R40, RZ, RZ, -R40 ;  /* 0x000000ffff28a224 */ /* 0x000fe200078e0a28 */
[----:B------:R-:W-:-:S04]  /*151d0*/  ISETP.GE.AND P5, PT, R73, RZ, PT ;  /* 0x000000ff4900720c */ /* 0x000fc80003fa6270 */
[----:B------:R-:W-:Y:S01]  /*151e0*/  SEL R40, R5, R40, !P3 ;  /* 0x0000002805287207 */ /* 0x000fe20005800000 */
[----:B------:R-:W-:Y:S01]  /*151f0*/  @!P6 IMAD.IADD R44, R44, 0x1, -R39 ;  /* 0x000000012c2ce824 */ /* 0x000fe200078e0a27 */
[----:B------:R-:W-:-:S03]  /*15200*/  PRMT R45, RZ, 0x7610, R45 ;  /* 0x00007610ff2d7816 */ /* 0x000fc6000000002d */
[----:B------:R-:W-:Y:S01]  /*15210*/  IMAD R39, R40, UR5, RZ ;  /* 0x0000000528277c24 */ /* 0x000fe2000f8e02ff */
[----:B------:R-:W1:Y:S01]  /*15220*/  LDCU UR5, c[0x0][0x3b0] ;  /* 0x00007600ff0577ac */ /* 0x000e620008000800 */
[----:B------:R-:W-:Y:S01]  /*15230*/  STL [R1+0x7e0], R72 ;  /* 0x0007e04801007387 */ /* 0x000fe20000100800 */
[----:B------:R-:W-:Y:S01]  /*15240*/  @!P4 IMAD.MOV R44, RZ, RZ, -R44 ;  /* 0x000000ffff2cc224 */ /* 0x000fe200078e0a2c */
[----:B------:R-:W-:Y:S02]  /*15250*/  PRMT R41, RZ, 0x7610, R41 ;  /* 0x00007610ff297816 */ /* 0x000fe40000000029 */
[----:B------:R-:W-:Y:S04]  /*15260*/  STL [R1+0x7d8], R74 ;  /* 0x0007d84a01007387 */ /* 0x000fe80000100800 */
[----:B------:R3:W-:Y:S01]  /*15270*/  STL [R1+0x248], R70 ;  /* 0x0002484601007387 */ /* 0x0007e20000100800 */
[----:B------:R-:W-:-:S03]  /*15280*/  SEL R44, R5, R44, !P3 ;  /* 0x0000002c052c7207 */ /* 0x000fc60005800000 */
[----:B------:R1:W-:Y:S01]  /*15290*/  STL [R1+0x244], R71 ;  /* 0x0002444701007387 */ /* 0x0003e20000100800 */
[----:B------:R-:W-:-:S03]  /*152a0*/  @!P5 IMAD.MOV R43, RZ, RZ, -R43 ;  /* 0x000000ffff2bd224 */ /* 0x000fc600078e0a2b */
[----:B------:R3:W4:Y:S01]  /*152b0*/  @P0 LDG.E.U8 R45, desc[UR18][R70.64] ;  /* 0x00000012462d0981 */ /* 0x000722000c1e1100 */
[----:B------:R-:W-:Y:S01]  /*152c0*/  IADD3 R42, P2, PT, R39, R38, RZ ;  /* 0x00000026272a7210 */ /* 0x000fe20007f5e0ff */
[----:B0-----:R-:W-:Y:S01]  /*152d0*/  IMAD R44, R44, UR4, RZ ;  /* 0x000000042c2c7c24 */ /* 0x001fe2000f8e02ff */
[----:B------:R-:W-:Y:S01]  /*152e0*/  SEL R40, R5, R43, !P3 ;  /* 0x0000002b05287207 */ /* 0x000fe20005800000 */
[----:B---3--:R-:W-:Y:S02]  /*152f0*/  @P0 IMAD.MOV.U32 R70, RZ, RZ, R75 ;  /* 0x000000ffff460224 */ /* 0x008fe400078e004b */
[----:B-1----:R-:W-:Y:S01]  /*15300*/  @P0 IMAD.MOV.U32 R71, RZ, RZ, R76 ;  /* 0x000000ffff470224 */ /* 0x002fe200078e004c */
[----:B------:R-:W-:Y:S04]  /*15310*/  STL [R1+0x190], R75 ;  /* 0x0001904b01007387 */ /* 0x000fe80000100800 */
[----:B------:R0:W3:Y:S04]  /*15320*/  @P0 LDG.E.U8 R41, desc[UR18][R70.64] ;  /* 0x0000001246290981 */ /* 0x0000e8000c1e1100 */
[----:B------:R-:W-:Y:S04]  /*15330*/  STL [R1+0x18c], R76 ;  /* 0x00018c4c01007387 */ /* 0x000fe80000100800 */
[----:B------:R-:W5:Y:S01]  /*15340*/  LDL.LU R5, [R1+0x9d8] ;  /* 0x0009d80001057983 */ /* 0x000f620000300800 */
[----:B0-----:R-:W-:-:S03]  /*15350*/  LEA.HI.X.SX32 R70, R39, R35, 0x1, P2 ;  /* 0x0000002327467211 */ /* 0x001fc600010f0eff */
[----:B------:R-:W-:Y:S01]  /*15360*/  STL [R1+0x23c], R42 ;  /* 0x00023c2a01007387 */ /* 0x000fe20000100800 */
[C---:B------:R-:W-:Y:S01]  /*15370*/  IADD3 R71, P2, PT, R44.reuse, R38, RZ ;  /* 0x000000262c477210 */ /* 0x040fe20007f5e0ff */
[----:B------:R-:W-:Y:S02]  /*15380*/  @P0 IMAD.MOV.U32 R43, RZ, RZ, R70 ;  /* 0x000000ffff2b0224 */ /* 0x000fe400078e0046 */
[----:B------:R0:W-:Y:S01]  /*15390*/  STL [R1+0x238], R70 ;  /* 0x0002384601007387 */ /* 0x0001e20000100800 */
[----:B------:R-:W-:Y:S02]  /*153a0*/  PRMT R39, RZ, 0x7610, R39 ;  /* 0x00007610ff277816 */ /* 0x000fe40000000027 */
[----:B------:R-:W-:-:S04]  /*153b0*/  LEA.HI.X.SX32 R72, R44, R35, 0x1, P2 ;  /* 0x000000232c487211 */ /* 0x000fc800010f0eff */
[----:B------:R1:W3:Y:S01]  /*153c0*/  @P0 LDG.E.U8 R39, desc[UR18][R42.64] ;  /* 0x000000122a270981 */ /* 0x0002e2000c1e1100 */
[----:B0-----:R-:W-:Y:S01]  /*153d0*/  IMAD R70, R40, UR5, RZ ;  /* 0x0000000528467c24 */ /* 0x001fe2000f8e02ff */
[----:B------:R-:W-:-:S04]  /*153e0*/  PRMT R40, RZ, 0x7610, R40 ;  /* 0x00007610ff287816 */ /* 0x000fc80000000028 */
[C---:B------:R-:W-:Y:S01]  /*153f0*/  IADD3 R38, P2, PT, R70.reuse, R38, RZ ;  /* 0x0000002646267210 */ /* 0x040fe20007f5e0ff */
[----:B-1----:R-:W-:Y:S02]  /*15400*/  @P0 IMAD.MOV.U32 R42, RZ, RZ, R71 ;  /* 0x000000ffff2a0224 */ /* 0x002fe400078e0047 */
[----:B------:R-:W-:Y:S01]  /*15410*/  @P0 IMAD.MOV.U32 R43, RZ, RZ, R72 ;  /* 0x000000ffff2b0224 */ /* 0x000fe200078e0048 */
[----:B------:R-:W-:Y:S02]  /*15420*/  LEA.HI.X.SX32 R44, R70, R35, 0x1, P2 ;  /* 0x00000023462c7211 */ /* 0x000fe400010f0eff */
[----:B------:R-:W-:Y:S02]  /*15430*/  PRMT R35, RZ, 0x7610, R35 ;  /* 0x00007610ff237816 */ /* 0x000fe40000000023 */
[----:B------:R0:W3:Y:S02]  /*15440*/  @P0 LDG.E.U8 R40, desc[UR18][R42.64] ;  /* 0x000000122a280981 */ /* 0x0000e4000c1e1100 */
[----:B0-----:R-:W-:-:S02]  /*15450*/  @P0 IMAD.MOV.U32 R42, RZ, RZ, R38 ;  /* 0x000000ffff2a0224 */ /* 0x001fc400078e0026 */
[----:B------:R-:W-:-:S05]  /*15460*/  @P0 IMAD.MOV.U32 R43, RZ, RZ, R44 ;  /* 0x000000ffff2b0224 */ /* 0x000fca00078e002c */
[----:B------:R-:W3:Y:S04]  /*15470*/  @P0 LDG.E.U8 R35, desc[UR18][R42.64] ;  /* 0x000000122a230981 */ /* 0x000ee8000c1e1100 */
[----:B--2---:R0:W-:Y:S04]  /*15480*/  STS.U8 [R31+UR9+0x5e00], R94 ;  /* 0x005e005e1f007988 */ /* 0x0041e80008000009 */
[----:B------:R0:W-:Y:S04]  /*15490*/  STS.U8 [R31+UR9+0x6200], R90 ;  /* 0x0062005a1f007988 */ /* 0x0001e80008000009 */
[----:B------:R0:W-:Y:S04]  /*154a0*/  STS.U8 [R31+UR9+0x6600], R69 ;  /* 0x006600451f007988 */ /* 0x0001e80008000009 */
[----:B------:R0:W-:Y:S04]  /*154b0*/  STS.U8 [R31+UR9+0x6a00], R65 ;  /* 0x006a00411f007988 */ /* 0x0001e80008000009 */
[----:B------:R0:W-:Y:S04]  /*154c0*/  STS.U8 [R31+UR9+0x6e00], R61 ;  /* 0x006e003d1f007988 */ /* 0x0001e80008000009 */
[----:B----4-:R0:W-:Y:S04]  /*154d0*/  STS.U8 [R31+UR9+0x7200], R57 ;  /* 0x007200391f007988 */ /* 0x0101e80008000009 */
[----:B------:R0:W-:Y:S04]  /*154e0*/  STS.U8 [R31+UR9+0x7600], R53 ;  /* 0x007600351f007988 */ /* 0x0001e80008000009 */
[----:B------:R0:W-:Y:S01]  /*154f0*/  STS.U8 [R31+UR9+0x7a00], R49 ;  /* 0x007a00311f007988 */ /* 0x0001e20008000009 */
[----:B------:R-:W-:-:S03]  /*15500*/  VIADD R162, R162, 0x7f ;  /* 0x0000007fa2a27836 */ /* 0x000fc60000000000 */
[----:B------:R0:W-:Y:S01]  /*15510*/  STL [R1+0x234], R71 ;  /* 0x0002344701007387 */ /* 0x0001e20000100800 */
[----:B------:R-:W-:-:S03]  /*15520*/  ISETP.NE.U32.AND P0, PT, RZ, UR7, PT ;  /* 0x00000007ff007c0c */ /* 0x000fc6000bf05070 */
[----:B------:R0:W-:Y:S04]  /*15530*/  STL [R1+0x228], R72 ;  /* 0x0002284801007387 */ /* 0x0001e80000100800 */
[----:B------:R0:W-:Y:S04]  /*15540*/  STL [R1+0x230], R38 ;  /* 0x0002302601007387 */ /* 0x0001e80000100800 */
[----:B------:R0:W-:Y:S01]  /*15550*/  STL [R1+0x22c], R44 ;  /* 0x00022c2c01007387 */ /* 0x0001e20000100800 */
[C---:B------:R-:W-:Y:S02]  /*15560*/  ISETP.LT.OR P2, PT, R162.reuse, 0x80, P0 ;  /* 0x00000080a200780c */ /* 0x040fe40000741670 */
[----:B------:R-:W-:Y:S01]  /*15570*/  ISETP.GE.AND P3, PT, R162, 0x100, PT ;  /* 0x00000100a200780c */ /* 0x000fe20003f66270 */
[----:B------:R0:W-:Y:S04]  /*15580*/  STS.U8 [R31+UR9+0x7e00], R46 ;  /* 0x007e002e1f007988 */ /* 0x0001e80008000009 */
        /* <DEDUP_REMOVED lines=15> */
[----:B---3--:R0:W-:Y:S04]  /*15680*/  STS.U8 [R32+UR9+0x4680], R41 ;  /* 0x0046802920007988 */ /* 0x0081e80008000009 */
        /* <DEDUP_REMOVED lines=31> */
[----:B------:R0:W-:Y:S01]  /*15880*/  STS.U8 [R34+UR9+0x7f80], R35 ;  /* 0x007f802322007988 */ /* 0x0001e20008000009 */
[----:B------:R1:W-:Y:S06]  /*15890*/  MEMBAR.ALL.CTA ;  /* 0x0000000000007992 */ /* 0x0003ec0000008000 */
[----:B-1----:R-:W1:Y:S02]  /*158a0*/  FENCE.VIEW.ASYNC.S ;  /* 0x00000000000073c6 */ /* 0x002e640000000000 */
[----:B-1----:R-:W-:Y:S06]  /*158b0*/  BAR.SYNC.DEFER_BLOCKING 0x0 ;  /* 0x0000000000007b1d */ /* 0x002fec0000010000 */
[----:B------:R-:W-:Y:S05]  /*158c0*/  @P2 BRA `(.L_x_6) ;  /* 0x0000000000842947 */ /* 0x000fea0003800000 */
[----:B------:R-:W-:Y:S02]  /*158d0*/  UIADD3 UR4, UPT, UPT, UR9, 0x4000, URZ ;  /* 0x0000400009047890 */ /* 0x000fe4000fffe0ff */
[----:B------:R-:W-:Y:S02]  /*158e0*/  USHF.R.U32.HI UR12, URZ, 0x4, UR9 ;  /* 0x00000004ff0c7899 */ /* 0x000fe40008011609 */
[----:B------:R-:W-:Y:S02]  /*158f0*/  USHF.R.U32.HI UR4, URZ, 0x4, UR4 ;  /* 0x00000004ff047899 */ /* 0x000fe40008011604 */
[----:B------:R-:W-:Y:S02]  /*15900*/  USGXT.U32 UR12, UR12, 0xe ;  /* 0x0000000e0c0c789a */ /* 0x000fe40008000000 */
[----:B------:R-:W-:Y:S02]  /*15910*/  USGXT.U32 UR14, UR4, 0xe ;  /* 0x0000000e040e789a */ /* 0x000fe40008000000 */
[----:B------:R-:W-:-:S02]  /*15920*/  UIADD3 UR28, UP1, UPT, UR12, 0x100, URZ ;  /* 0x000001000c1c7890 */ /* 0x000fc4000ff3e0ff */
[----:B------:R-:W-:Y:S01]  /*15930*/  UIADD3 UR26, UP2, UPT, UR14, 0x2, URZ ;  /* 0x000000020e1a7890 */ /* 0x000fe2000ff5e0ff */
[----:B------:R-:W-:Y:S01]  /*15940*/  UMOV UR4, URZ ;  /* 0x000000ff00047c82 */ /* 0x000fe20008000000 */
[----:B------:R-:W-:Y:S01]  /*15950*/  UMOV UR30, 0x0 ;  /* 0x00000000001e7882 */ /* 0x000fe20000000000 */
[----:B------:R-:W-:Y:S02]  /*15960*/  UIADD3.X UR29, UPT, UPT, UR4, 0x40004040, URZ, UP1, !UPT ;  /* 0x40004040041d7890 */ /* 0x000fe40008ffe4ff */
[----:B------:R-:W-:Y:S02]  /*15970*/  UIADD3.X UR27, UPT, UPT, UR4, 0x40004040, URZ, UP2, !UPT ;  /* 0x40004040041b7890 */ /* 0x000fe400097fe4ff */
[----:B------:R-:W-:Y:S02]  /*15980*/  UIADD3.64 UR16, UPT, UPT, UR28, 0x100, URZ ;  /* 0x000001001c107897 */ /* 0x000fe4000fffe0ff */
[----:B------:R-:W-:Y:S02]  /*15990*/  UIADD3.64 UR20, UPT, UPT, UR26, 0x2, URZ ;  /* 0x000000021a147897 */ /* 0x000fe4000fffe0ff */
[----:B------:R-:W-:-:S02]  /*159a0*/  UIADD3.64 UR22, UPT, UPT, UR28, 0x200, URZ ;  /* 0x000002001c167897 */ /* 0x000fc4000fffe0ff */
[----:B------:R-:W-:Y:S01]  /*159b0*/  UIADD3.64 UR24, UPT, UPT, UR26, 0x4, URZ ;  /* 0x000000041a187897 */ /* 0x000fe2000fffe0ff */
[----:B------:R-:W-:Y:S01]  /*159c0*/  UMOV UR31, 0x8208490 ;  /* 0x08208490001f7882 */ /* 0x000fe20000000000 */
[----:B------:R-:W-:Y:S01]  /*159d0*/  UMOV UR13, 0x40004040 ;  /* 0x40004040000d7882 */ /* 0x000fe20000000000 */
[----:B------:R-:W-:Y:S01]  /*159e0*/  UMOV UR15, 0x40004040 ;  /* 0x40004040000f7882 */ /* 0x000fe20000000000 */
[----:B------:R-:W-:Y:S01]  /*159f0*/  UMOV UR32, 0x0 ;  /* 0x0000000000207882 */ /* 0x000fe20000000000 */
[----:B------:R-:W-:Y:S01]  /*15a00*/  UMOV UR33, 0x8208490 ;  /* 0x0820849000217882 */ /* 0x000fe20000000000 */
[----:B------:R-:W-:Y:S01]  /*15a10*/  UMOV UR34, 0x0 ;  /* 0x0000000000227882 */ /* 0x000fe20000000000 */
[----:B------:R-:W-:Y:S01]  /*15a20*/  UMOV UR35, 0x8208490 ;  /* 0x0820849000237882 */ /* 0x000fe20000000000 */
[----:B------:R-:W-:Y:S01]  /*15a30*/  UMOV UR4, UR6 ;  /* 0x0000000600047c82 */ /* 0x000fe20008000000 */
[----:B------:R-:W-:Y:S01]  /*15a40*/  UMOV UR5, URZ ;  /* 0x000000ff00057c82 */ /* 0x000fe20008000000 */
[----:B------:R1:W-:Y:S01]  /*15a50*/  UTCQMMA gdesc[UR12], gdesc[UR14], tmem[UR8], tmem[UR30], idesc[UR31], !UPT ;  /* 0x00ff1e0e0c0075ea */ /* 0x0003e2000f800308 */
[----:B------:R-:W-:Y:S01]  /*15a60*/  UMOV UR36, 0x0 ;  /* 0x0000000000247882 */ /* 0x000fe20000000000 */
[----:B------:R-:W-:Y:S01]  /*15a70*/  UMOV UR37, 0x8208490 ;  /* 0x0820849000257882 */ /* 0x000fe20000000000 */
[----:B------:R1:W-:Y:S01]  /*15a80*/  UTCQMMA gdesc[UR28], gdesc[UR26], tmem[UR8], tmem[UR32], idesc[UR33], UPT ;  /* 0x00ff201a1c0075ea */ /* 0x0003e2000b800308 */
[----:B------:R-:W-:Y:S01]  /*15a90*/  UMOV UR4, UR4 ;  /* 0x0000000400047c82 */ /* 0x000fe20008000000 */
[----:B------:R1:W-:Y:S01]  /*15aa0*/  UTCQMMA gdesc[UR16], gdesc[UR20], tmem[UR8], tmem[UR34], idesc[UR35], UPT ;  /* 0x00ff2214100075ea */ /* 0x0003e2000b800308 */
[----:B------:R1:W-:Y:S01]  /*15ab0*/  UTCQMMA gdesc[UR22], gdesc[UR24], tmem[UR8], tmem[UR36], idesc[UR37], UPT ;  /* 0x00ff2418160075ea */ /* 0x0003e2000b800308 */
[----:B------:R1:W-:Y:S01]  /*15ac0*/  UTCBAR [UR4], URZ ;  /* 0x000000ff040073e9 */ /* 0x0003e200080000ff */
[----:B------:R-:W-:Y:S01]  /*15ad0*/  NOP ;  /* 0x0000000000007918 */ /* 0x000fe20000000000 */
.L_x_6:
[----:B-1----:R-:W-:Y:S01]  /*15ae0*/  UMOV UR4, URZ ;  /* 0x000000ff00047c82 */ /* 0x002fe20008000000 */
[----:B------:R-:W-:Y:S05]  /*15af0*/  @!P3 BRA `(.L_x_7) ;  /* 0x000000b800b0b947 */ /* 0x000fea0003800000 */
[----:B0-----:R-:W-:Y:S01]  /*15b00*/  SHF.R.S32.HI R38, RZ, 0x1f, R162 ;  /* 0x0000001fff267819 */ /* 0x001fe200000114a2 */
[----:B------:R-:W-:Y:S01]  /*15b10*/  IMAD.SHL.U32 R35, R36, 0x80, RZ ;  /* 0x0000008024237824 */ /* 0x000fe200078e00ff */
[----:B------:R-:W-:Y:S01]  /*15b20*/  UIADD3 UR4, UPT, UPT, UR9, 0x8000, URZ ;  /* 0x0000800009047890 */ /* 0x000fe2000fffe0ff */
[----:B------:R-:W-:Y:S01]  /*15b30*/  IMAD.MOV.U32 R39, RZ, RZ, RZ ;  /* 0x000000ffff277224 */ /* 0x000fe200078e00ff */
[----:B------:R-:W-:Y:S01]  /*15b40*/  LEA.HI R36, R38, R162, RZ, 0x7 ;  /* 0x000000a226247211 */ /* 0x000fe200078f38ff */
[----:B------:R-:W-:Y:S02]  /*15b50*/  UIADD3 UR5, UPT, UPT, UR9, 0xc000, URZ ;  /* 0x0000c00009057890 */ /* 0x000fe4000fffe0ff */
[----:B------:R-:W-:Y:S01]  /*15b60*/  USHF.R.U32.HI UR4, URZ, 0x4, UR4 ;  /* 0x00000004ff047899 */ /* 0x000fe20008011604 */
[----:B------:R-:W-:Y:S01]  /*15b70*/  SHF.R.S32.HI R36, RZ, 0x7, R36 ;  /* 0x00000007ff247819 */ /* 0x000fe20000011424 */
[----:B------:R-:W-:Y:S02]  /*15b80*/  USHF.R.U32.HI UR5, URZ, 0x4, UR5 ;  /* 0x00000004ff057899 */ /* 0x000fe40008011605 */
[----:B------:R-:W-:Y:S01]  /*15b90*/  USGXT.U32 UR12, UR4, 0xe ;  /* 0x0000000e040c789a */ /* 0x000fe20008000000 */
[----:B------:R-:W-:Y:S01]  /*15ba0*/  VIMNMX R38, PT, PT, R36, 0x2, !PT ;  /* 0x0000000224267848 */ /* 0x000fe20007fe0100 */
[----:B-----5:R-:W-:Y:S01]  /*15bb0*/  IMAD.SHL.U32 R36, R37, 0x80, RZ ;  /* 0x0000008025247824 */ /* 0x020fe200078e00ff */
[----:B------:R-:W-:-:S02]  /*15bc0*/  USGXT.U32 UR14, UR5, 0xe ;  /* 0x0000000e050e789a */ /* 0x000fc40008000000 */
[----:B------:R-:W-:Y:S01]  /*15bd0*/  UIADD3 UR28, UP1, UPT, UR12, 0x100, URZ ;  /* 0x000001000c1c7890 */ /* 0x000fe2000ff3e0ff */
[----:B------:R-:W-:Y:S01]  /*15be0*/  VIADD R37, R38, 0xfffffffe ;  /* 0xfffffffe26257836 */ /* 0x000fe20000000000 */
[----:B------:R-:W-:Y:S01]  /*15bf0*/  UIADD3 UR30, UP2, UPT, UR14, 0x2, URZ ;  /* 0x000000020e1e7890 */ /* 0x000fe2000ff5e0ff */
[----:B------:R-:W-:Y:S01]  /*15c00*/  SHF.R.S32.HI R38, RZ, 0x1f, R36 ;  /* 0x0000001fff267819 */ /* 0x000fe20000011424 */
[----:B------:R-:W-:Y:S01]  /*15c10*/  UMOV UR4, URZ ;  /* 0x000000ff00047c82 */ /* 0x000fe20008000000 */
[----:B------:R-:W-:Y:S01]  /*15c20*/  UMOV UR5, URZ ;  /* 0x000000ff00057c82 */ /* 0x000fe20008000000 */
[----:B------:R0:W-:Y:S01]  /*15c30*/  STL [R1+0x7d4], R37 ;  /* 0x0007d42501007387 */ /* 0x0001e20000100800 */
[----:B------:R-:W-:Y:S02]  /*15c40*/  UIADD3.X UR29, UPT, UPT, UR4, 0x40004040, URZ, UP1, !UPT ;  /* 0x40004040041d7890 */ /* 0x000fe40008ffe4ff */
[----:B------:R-:W-:Y:S01]  /*15c50*/  UIADD3.X UR31, UPT, UPT, UR5, 0x40004040, URZ, UP2, !UPT ;  /* 0x40004040051f7890 */ /* 0x000fe200097fe4ff */
[----:B------:R1:W-:Y:S01]  /*15c60*/  STL [R1+0x7c8], RZ ;  /* 0x0007c8ff01007387 */ /* 0x0003e20000100800 */
[----:B------:R-:W-:Y:S01]  /*15c70*/  UMOV UR11, 0x1 ;  /* 0x00000001000b7882 */ /* 0x000fe20000000000 */
[----:B------:R-:W-:-:S02]  /*15c80*/  UIADD3.64 UR20, UPT, UPT, UR28, 0x100, URZ ;  /* 0x000001001c147897 */ /* 0x000fc4000fffe0ff */
[----:B------:R-:W-:Y:S01]  /*15c90*/  UIADD3.64 UR22, UPT, UPT, UR30, 0x2, URZ ;  /* 0x000000021e167897 */ /* 0x000fe2000fffe0ff */
[----:B0-----:R-:W-:Y:S01]  /*15ca0*/  SHF.R.S32.HI R37, RZ, 0x1f, R35 ;  /* 0x0000001fff257819 */ /* 0x001fe20000011423 */
[----:B------:R-:W-:Y:S02]  /*15cb0*/  UIADD3.64 UR24, UPT, UPT, UR28, 0x200, URZ ;  /* 0x000002001c187897 */ /* 0x000fe4000fffe0ff */
[----:B-1----:R-:W-:-:S12]  /*15cc0*/  UIADD3.64 UR26, UPT, UPT, UR30, 0x4, URZ ;  /* 0x000000041e1a7897 */ /* 0x002fd8000fffe0ff */
.L_x_10:
[----:B-1----:R-:W2:Y:S01]  /*15cd0*/  LDL R40, [R1+0x7c8] ;  /* 0x0007c80001287983 */ /* 0x002ea20000100800 */
[----:B------:R-:W-:Y:S01]  /*15ce0*/  IMAD.U32 R39, R39, -0x80000000, RZ ;  /* 0x8000000027277824 */ /* 0x000fe200078e00ff */
[----:B------:R-:W0:Y:S01]  /*15cf0*/  LDC R65, c[0x0][0x3a0] ;  /* 0x0000e800ff417b82 */ /* 0x000e220000000800 */
[C---:B-----5:R-:W-:Y:S02]  /*15d00*/  IADD3 R10, P5, PT, R35.reuse, R10, RZ ;  /* 0x0000000a230a7210 */ /* 0x060fe40007fbe0ff */
[----:B------:R-:W-:Y:S01]  /*15d10*/  IADD3 R8, P4, PT, R35, R8, RZ ;  /* 0x0000000823087210 */ /* 0x000fe20007f9e0ff */
[----:B------:R-:W1:Y:S01]  /*15d20*/  SYNCS.PHASECHK.TRANS64.TRYWAIT P6, [UR6], R39 ;  /* 0x00000027ff0075a7 */ /* 0x000e6200080c1106 */
[----:B--2---:R-:W-:-:S04]  /*15d30*/  VIADD R40, R40, 0x1 ;  /* 0x0000000128287836 */ /* 0x004fc80000000000 */
[----:B0-----:R-:W-:Y:S01]  /*15d40*/  IMAD R65, R40, -0x80, R65 ;  /* 0xffffff8028417824 */ /* 0x001fe200078e0241 */
[----:B------:R0:W-:Y:S04]  /*15d50*/  STL [R1+0x7cc], R40 ;  /* 0x0007cc2801007387 */ /* 0x0001e80000100800 */
[C---:B------:R-:W-:Y:S02]  /*15d60*/  ISETP.GT.AND P2, PT, R65.reuse, 0x1, PT ;  /* 0x000000014100780c */ /* 0x040fe40003f44270 */
[----:B------:R-:W-:Y:S01]  /*15d70*/  ISETP.GT.AND P3, PT, R65, 0x2, PT ;  /* 0x000000024100780c */ /* 0x000fe20003f64270 */
[----:B-1----:R-:W-:-:S12]  /*15d80*/  @!P6 BRA `(.L_x_8) ;  /* 0x000001000070e947 */ /* 0x002fd80003800000 */
.L_x_16:
[----:B------:R-:W-:Y:S01]  /*15d90*/  PRMT R91, RZ, 0x7610, R91 ;  /* 0x00007610ff5b7816 */ /* 0x000fe2000000005b */
[----:B------:R-:W-:Y:S01]  /*15da0*/  IMAD.X R11, R37, 0x1, R11, P5 ;  /* 0x00000001250b7824 */ /* 0x000fe200028e060b */
[----:B------:R-:W-:Y:S01]  /*15db0*/  ISETP.GT.AND P5, PT, R65, 0x4, PT ;  /* 0x000000044100780c */ /* 0x000fe20003fa4270 */
[----:B------:R-:W-:Y:S01]  /*15dc0*/  IMAD.X R9, R37, 0x1, R9, P4 ;  /* 0x0000000125097824 */ /* 0x000fe200020e0609 */
[C---:B------:R-:W-:Y:S01]  /*15dd0*/  IADD3 R18, P6, PT, R35.reuse, R18, RZ ;  /* 0x0000001223127210 */ /* 0x040fe20007fde0ff */
[----:B------:R-:W-:Y:S01]  /*15de0*/  STL [R1+0xa4c], R71 ;  /* 0x000a4c4701007387 */ /* 0x000fe20000100800 */
[----:B------:R-:W-:Y:S02]  /*15df0*/  PRMT R49, RZ, 0x7610, R49 ;  /* 0x00007610ff317816 */ /* 0x000fe40000000031 */
[----:B0-----:R-:W-:Y:S01]  /*15e00*/  PRMT R40, RZ, 0x7610, R40 ;  /* 0x00007610ff287816 */ /* 0x001fe20000000028 */
[----:B------:R-:W2:Y:S01]  /*15e10*/  @P3 LDG.E.U8 R91, desc[UR18][R10.64] ;  /* 0x000000120a5b3981 */ /* 0x000ea2000c1e1100 */
[----:B------:R-:W-:Y:S01]  /*15e20*/  IADD3 R22, P3, PT, R35, R22, RZ ;  /* 0x0000001623167210 */ /* 0x000fe20007f7e0ff */
[C---:B------:R-:W-:Y:S01]  /*15e30*/  IMAD.X R19, R37.reuse, 0x1, R19, P6 ;  /* 0x0000000125137824 */ /* 0x040fe200030e0613 */
[----:B------:R-:W-:Y:S01]  /*15e40*/  PRMT R29, RZ, 0x7610, R29 ;  /* 0x00007610ff1d7816 */ /* 0x000fe2000000001d */
[----:B------:R-:W3:Y:S01]  /*15e50*/  @P2 LDG.E.U8 R49, desc[UR18][R8.64] ;  /* 0x0000001208312981 */ /* 0x000ee2000c1e1100 */
[----:B------:R-:W-:Y:S01]  /*15e60*/  PRMT R30, RZ, 0x7610, R30 ;  /* 0x00007610ff1e7816 */ /* 0x000fe2000000001e */
[----:B------:R-:W-:Y:S01]  /*15e70*/  IMAD.X R23, R37, 0x1, R23, P3 ;  /* 0x0000000125177824 */ /* 0x000fe200018e0617 */
[----:B------:R-:W-:Y:S01]  /*15e80*/  ISETP.GT.AND P3, PT, R65, 0x6, PT ;  /* 0x000000064100780c */ /* 0x000fe20003f64270 */
[----:B------:R0:W4:Y:S01]  /*15e90*/  @P5 LDG.E.U8 R40, desc[UR18][R18.64] ;  /* 0x0000001212285981 */ /* 0x000122000c1e1100 */
[----:B------:R-:W-:-:S02]  /*15ea0*/  IADD3 R14, P2, PT, R35, R14, RZ ;  /* 0x0000000e230e7210 */ /* 0x000fc40007f5e0ff */
[----:B------:R-:W-:Y:S01]  /*15eb0*/  IADD3 R24, P5, PT, R35, R24, RZ ;  /* 0x0000001823187210 */ /* 0x000fe20007fbe0ff */
[----:B------:R-:W-:Y:S01]  /*15ec0*/  STL [R1+0xa48], R70 ;  /* 0x000a484601007387 */ /* 0x000fe20000100800 */
[----:B------:R-:W-:Y:S01]  /*15ed0*/  ISETP.GT.AND P4, PT, R65, 0x3, PT ;  /* 0x000000034100780c */ /* 0x000fe20003f84270 */
[----:B------:R-:W-:Y:S01]  /*15ee0*/  IMAD.X R15, R37, 0x1, R15, P2 ;  /* 0x00000001250f7824 */ /* 0x000fe200010e060f */
[----:B------:R-:W-:Y:S01]  /*15ef0*/  ISETP.GT.AND P2, PT, R65, 0x5, PT ;  /* 0x000000054100780c */ /* 0x000fe20003f44270 */
[----:B------:R-:W-:Y:S01]  /*15f00*/  IMAD.X R25, R37, 0x1, R25, P5 ;  /* 0x0000000125197824 */ /* 0x000fe200028e0619 */
[----:B------:R-:W-:Y:S01]  /*15f10*/  PRMT R94, RZ, 0x7610, R94 ;  /* 0x00007610ff5e7816 */ /* 0x000fe2000000005e */
[----:B------:R-:W-:Y:S04]  /*15f20*/  STL [R1+0xa44], R69 ;  /* 0x000a444501007387 */ /* 0x000fe80000100800 */
[----:B------:R-:W2:Y:S04]  /*15f30*/  @P3 LDG.E.U8 R29, desc[UR18][R24.64] ;  /* 0x00000012181d3981 */ /* 0x000ea8000c1e1100 */
[----:B------:R-:W-:Y:S04]  /*15f40*/  STL [R1+0xa40], R68 ;  /* 0x000a404401007387 */ /* 0x000fe80000100800 */
[----:B------:R-:W3:Y:S04]  /*15f50*/  @P2 LDG.E.U8 R30, desc[UR18][R22.64] ;  /* 0x00000012161e2981 */ /* 0x000ee8000c1e1100 */
[----:B------:R-:W-:Y:S04]  /*15f60*/  STL [R1+0xa3c], R67 ;  /* 0x000a3c4301007387 */ /* 0x000fe80000100800 */
[----:B------:R-:W-:Y:S04]  /*15f70*/  STL [R1+0xa38], R66 ;  /* 0x000a384201007387 */ /* 0x000fe80000100800 */
[----:B------:R-:W-:Y:S04]  /*15f80*/  STL [R1+0x9d8], R0 ;  /* 0x0009d80001007387 */ /* 0x000fe80000100800 */
[----:B------:R-:W-:Y:S04]  /*15f90*/  STL [R1+0x9e0], R8 ;  /* 0x0009e00801007387 */ /* 0x000fe80000100800 */
[----:B------:R-:W4:Y:S01]  /*15fa0*/  @P4 LDG.E.U8 R94, desc[UR18][R14.64] ;  /* 0x000000120e5e4981 */ /* 0x000f22000c1e1100 */
[----:B------:R-:W-:-:S03]  /*15fb0*/  ISETP.GT.AND P4, PT, R65, 0x7, PT ;  /* 0x000000074100780c */ /* 0x000fc60003f84270 */
[----:B------:R-:W-:Y:S01]  /*15fc0*/  STL [R1+0x9dc], R9 ;  /* 0x0009dc0901007387 */ /* 0x000fe20000100800 */
[----:B------:R-:W-:-:S03]  /*15fd0*/  IADD3 R26, P6, PT, R35, R26, RZ ;  /* 0x0000001a231a7210 */ /* 0x000fc60007fde0ff */
[----:B------:R-:W-:Y:S04]  /*15fe0*/  STL [R1+0x9e8], R10 ;  /* 0x0009e80a01007387 */ /* 0x000fe80000100800 */
[----:B------:R-:W-:Y:S04]  /*15ff0*/  STL [R1+0x9e4], R11 ;  /* 0x0009e40b01007387 */ /* 0x000fe80000100800 */
[----:B------:R-:W-:Y:S04]  /*16000*/  STL [R1+0x9f0], R14 ;  /* 0x0009f00e01007387 */ /* 0x000fe80000100800 */
[----:B------:R-:W-:Y:S01]  /*16010*/  STL [R1+0x9ec], R15 ;  /* 0x0009ec0f01007387 */ /* 0x000fe20000100800 */
[----:B------:R-:W-:-:S03]  /*16020*/  IMAD.X R27, R37, 0x1, R27, P6 ;  /* 0x00000001251b7824 */ /* 0x000fc600030e061b */
[----:B------:R-:W-:Y:S04]  /*16030*/  STL [R1+0x9f8], R18 ;  /* 0x0009f81201007387 */ /* 0x000fe80000100800 */
[----:B------:R0:W-:Y:S02]  /*16040*/  STL [R1+0x9f4], R19 ;  /* 0x0009f41301007387 */ /* 0x0001e40000100800 */
[----:B0-----:R-:W-:-:S06]  /*16050*/  PRMT R19, RZ, 0x7610, R19 ;  /* 0x00007610ff137816 */ /* 0x001fcc0000000013 */
[----:B------:R-:W4:Y:S04]  /*16060*/  @P4 LDG.E.U8 R19, desc[UR18][R26.64] ;  /* 0x000000121a134981 */ /* 0x000f28000c1e1100 */
[----:B------:R-:W-:Y:S04]  /*16070*/  STL [R1+0xa00], R22 ;  /* 0x000a001601007387 */ /* 0x000fe80000100800 */
[----:B------:R-:W-:Y:S04]  /*16080*/  STL [R1+0x9fc], R23 ;  /* 0x0009fc1701007387 */ /* 0x000fe80000100800 */
[----:B------:R-:W4:Y:S04]  /*16090*/  LDL.LU R66, [R1+0x10] ;  /* 0x0000100001427983 */ /* 0x000f280000300800 */
[----:B------:R-:W4:Y:S01]  /*160a0*/  LDL.LU R69, [R1+0x14] ;  /* 0x0000140001457983 */ /* 0x000f220000300800 */
[----:B------:R-:W-:-:S02]  /*160b0*/  ISETP.GT.AND P2, PT, R65, 0x8, PT ;  /* 0x000000084100780c */ /* 0x000fc40003f44270 */
[----:B------:R-:W-:Y:S01]  /*160c0*/  IADD3 R4, P5, PT, R35, R4, RZ ;  /* 0x0000000423047210 */ /* 0x000fe20007fbe0ff */
[----:B--2---:R0:W-:Y:S04]  /*160d0*/  STL [R1+0x88], R29 ;  /* 0x0000881d01007387 */ /* 0x0041e80000100800 */
[----:B0-----:R-:W2:Y:S04]  /*160e0*/  LDL.LU R29, [R1+0x18] ;  /* 0x00001800011d7983 */ /* 0x001ea80000300800 */
[----:B------:R-:W2:Y:S04]  /*160f0*/  LDL.LU R70, [R1+0x94] ;  /* 0x0000940001467983 */ /* 0x000ea80000300800 */
[----:B---3--:R0:W-:Y:S04]  /*16100*/  STL [R1+0x8c], R30 ;  /* 0x00008c1e01007387 */ /* 0x0081e80000100800 */
[----:B0-----:R-:W3:Y:S01]  /*16110*/  LDL.LU R30, [R1+0x9c] ;  /* 0x00009c00011e7983 */ /* 0x001ee20000300800 */
[----:B------:R-:W-:Y:S01]  /*16120*/  ISETP.GT.AND P3, PT, R65, 0x9, PT ;  /* 0x000000094100780c */ /* 0x000fe20003f64270 */
[----:B------:R-:W-:Y:S01]  /*16130*/  IMAD.X R5, R37, 0x1, R5, P5 ;  /* 0x0000000125057824 */ /* 0x000fe200028e0605 */
[----:B------:R-:W-:-:S02]  /*16140*/  PRMT R64, RZ, 0x7610, R64 ;  /* 0x00007610ff407816 */ /* 0x000fc40000000040 */
[----:B------:R-:W-:Y:S02]  /*16150*/  ISETP.GT.AND P4, PT, R65, 0xa, PT ;  /* 0x0000000a4100780c */ /* 0x000fe40003f84270 */
[C---:B------:R-:W-:Y:S02]  /*16160*/  IADD3 R6, P5, PT, R35.reuse, R6, RZ ;  /* 0x0000000623067210 */ /* 0x040fe40007fbe0ff */
[----:B------:R-:W-:Y:S01]  /*16170*/  IADD3 R12, P6, PT, R35, R12, RZ ;  /* 0x0000000c230c7210 */ /* 0x000fe20007fde0ff */
[----:B------:R-:W3:Y:S01]  /*16180*/  @P2 LDG.E.U8 R64, desc[UR18][R4.64] ;  /* 0x0000001204402981 */ /* 0x000ee2000c1e1100 */
[----:B------:R-:W-:Y:S01]  /*16190*/  PRMT R48, RZ, 0x7610, R48 ;  /* 0x00007610ff307816 */ /* 0x000fe20000000030 */
[----:B------:R-:W-:Y:S01]  /*161a0*/  IMAD.X R7, R37, 0x1, R7, P5 ;  /* 0x0000000125077824 */ /* 0x000fe200028e0607 */
[----:B------:R-:W-:Y:S01]  /*161b0*/  ISETP.GT.AND P2, PT, R65, 0xb, PT ;  /* 0x0000000b4100780c */ /* 0x000fe20003f44270 */
[----:B------:R-:W-:Y:S01]  /*161c0*/  STL [R1+0xa08], R24 ;  /* 0x000a081801007387 */ /* 0x000fe20000100800 */
[----:B------:R-:W-:Y:S01]  /*161d0*/  PRMT R92, RZ, 0x7610, R92 ;  /* 0x00007610ff5c7816 */ /* 0x000fe2000000005c */
[----:B------:R-:W-:-:S02]  /*161e0*/  IMAD.X R13, R37, 0x1, R13, P6 ;  /* 0x00000001250d7824 */ /* 0x000fc400030e060d */
[----:B------:R-:W-:Y:S01]  /*161f0*/  STL [R1+0xa04], R25 ;  /* 0x000a041901007387 */ /* 0x000fe20000100800 */
[----:B------:R-:W-:-:S03]  /*16200*/  IADD3 R16, P5, PT, R35, R16, RZ ;  /* 0x0000001023107210 */ /* 0x000fc60007fbe0ff */
[----:B----4-:R-:W-:Y:S01]  /*16210*/  STL [R1+0x90], R40 ;  /* 0x0000902801007387 */ /* 0x010fe20000100800 */
[----:B------:R-:W-:Y:S01]  /*16220*/  PRMT R93, RZ, 0x7610, R93 ;  /* 0x00007610ff5d7816 */ /* 0x000fe2000000005d */
[----:B------:R-:W-:Y:S02]  /*16230*/  IMAD.X R17, R37, 0x1, R17, P5 ;  /* 0x0000000125117824 */ /* 0x000fe400028e0611 */
[----:B------:R-:W4:Y:S01]  /*16240*/  @P3 LDG.E.U8 R48, desc[UR18][R6.64] ;  /* 0x0000001206303981 */ /* 0x000f22000c1e1100 */
[----:B------:R-:W-:-:S03]  /*16250*/  ISETP.GT.AND P3, PT, R65, 0xc, PT ;  /* 0x0000000c4100780c */ /* 0x000fc60003f64270 */
[----:B------:R-:W4:Y:S01]  /*16260*/  @P4 LDG.E.U8 R92, desc[UR18][R12.64] ;  /* 0x000000120c5c4981 */ /* 0x000f22000c1e1100 */
[----:B------:R-:W-:Y:S02]  /*16270*/  ISETP.GT.AND P4, PT, R65, 0xd, PT ;  /* 0x0000000d4100780c */ /* 0x000fe40003f84270 */
[C---:B------:R-:W-:Y:S01]  /*16280*/  IADD3 R20, P5, PT, R35.reuse, R20, RZ ;  /* 0x0000001423147210 */ /* 0x040fe20007fbe0ff */
[----:B------:R0:W4:Y:S04]  /*16290*/  @P2 LDG.E.U8 R93, desc[UR18][R16.64] ;  /* 0x00000012105d2981 */ /* 0x000128000c1e1100 */
[----:B------:R-:W-:Y:S04]  /*162a0*/  STL [R1+0xa14], R19 ;  /* 0x000a141301007387 */ /* 0x000fe80000100800 */
[----:B------:R-:W-:Y:S04]  /*162b0*/  STL [R1+0xa10], R26 ;  /* 0x000a101a01007387 */ /* 0x000fe80000100800 */
[----:B------:R-:W-:Y:S04]  /*162c0*/  STL [R1+0xa0c], R27 ;  /* 0x000a0c1b01007387 */ /* 0x000fe80000100800 */
[----:B------:R-:W-:Y:S04]  /*162d0*/  STL [R1+0xa1c], R4 ;  /* 0x000a1c0401007387 */ /* 0x000fe80000100800 */
[----:B------:R-:W-:Y:S04]  /*162e0*/  STL [R1+0xa18], R5 ;  /* 0x000a180501007387 */ /* 0x000fe80000100800 */
[----:B------:R-:W-:Y:S04]  /*162f0*/  STL [R1+0xa24], R6 ;  /* 0x000a240601007387 */ /* 0x000fe80000100800 */
[----:B------:R-:W-:Y:S01]  /*16300*/  STL [R1+0xa20], R7 ;  /* 0x000a200701007387 */ /* 0x000fe20000100800 */
[----:B------:R-:W-:-:S03]  /*16310*/  IADD3 R111, P6, PT, R35, R111, RZ ;  /* 0x0000006f236f7210 */ /* 0x000fc60007fde0ff */
[----:B------:R-:W-:Y:S04]  /*16320*/  STL [R1+0xa2c], R12 ;  /* 0x000a2c0c01007387 */ /* 0x000fe80000100800 */
[----:B------:R-:W-:Y:S01]  /*16330*/  STL [R1+0xa28], R13 ;  /* 0x000a280d01007387 */ /* 0x000fe20000100800 */
[----:B------:R-:W-:-:S03]  /*16340*/  IMAD.X R21, R37, 0x1, R21, P5 ;  /* 0x0000000125157824 */ /* 0x000fc600028e0615 */
[----:B------:R-:W-:Y:S01]  /*16350*/  STL [R1+0xa34], R16 ;  /* 0x000a341001007387 */ /* 0x000fe20000100800 */
[----:B------:R-:W-:-:S03]  /*16360*/  ISETP.GT.AND P2, PT, R65, 0xe, PT ;  /* 0x0000000e4100780c */ /* 0x000fc60003f44270 */
[----:B------:R0:W-:Y:S01]  /*16370*/  STL [R1+0xa30], R17 ;  /* 0x000a301101007387 */ /* 0x0001e20000100800 */
[----:B------:R-:W-:Y:S01]  /*16380*/  IMAD.X R110, R37, 0x1, R110, P6 ;  /* 0x00000001256e7824 */ /* 0x000fe200030e066e */
[----:B------:R-:W-:Y:S02]  /*16390*/  IADD3 R118, P5, PT, R35, R118, RZ ;  /* 0x0000007623767210 */ /* 0x000fe40007fbe0ff */
[----:B0-----:R-:W-:Y:S01]  /*163a0*/  PRMT R17, RZ, 0x7610, R17 ;  /* 0x00007610ff117816 */ /* 0x001fe20000000011 */
[----:B------:R-:W-:Y:S01]  /*163b0*/  @P4 IMAD.MOV.U32 R40, RZ, RZ, R111 ;  /* 0x000000ffff284224 */ /* 0x000fe200078e006f */
[----:B------:R-:W-:Y:S01]  /*163c0*/  PRMT R6, RZ, 0x7610, R6 ;  /* 0x00007610ff067816 */ /* 0x000fe20000000006 */
[----:B------:R-:W-:-:S03]  /*163d0*/  @P4 IMAD.MOV.U32 R41, RZ, RZ, R110 ;  /* 0x000000ffff294224 */ /* 0x000fc600078e006e */
[----:B------:R-:W4:Y:S01]  /*163e0*/  @P3 LDG.E.U8 R17, desc[UR18][R20.64] ;  /* 0x0000001214113981 */ /* 0x000f22000c1e1100 */
[----:B------:R-:W-:Y:S01]  /*163f0*/  ISETP.GT.AND P3, PT, R65, 0xf, PT ;  /* 0x0000000f4100780c */ /* 0x000fe20003f64270 */
[----:B------:R-:W-:Y:S01]  /*16400*/  IMAD.X R112, R37, 0x1, R112, P5 ;  /* 0x0000000125707824 */ /* 0x000fe200028e0670 */
[----:B------:R-:W-:Y:S01]  /*16410*/  IADD3 R123, P5, PT, R35, R123, RZ ;  /* 0x0000007b237b7210 */ /* 0x000fe20007fbe0ff */
[----:B------:R0:W4:Y:S01]  /*16420*/  @P4 LDG.E.U8 R6, desc[UR18][R40.64] ;  /* 0x0000001228064981 */ /* 0x000122000c1e1100 */
[----:B------:R-:W-:Y:S02]  /*16430*/  PRMT R27, RZ, 0x7610, R27 ;  /* 0x00007610ff1b7816 */ /* 0x000fe4000000001b */
[----:B------:R-:W-:Y:S01]  /*16440*/  ISETP.GT.AND P4, PT, R65, 0x10, PT ;  /* 0x000000104100780c */ /* 0x000fe20003f84270 */
[----:B------:R-:W-:Y:S01]  /*16450*/  IMAD.X R119, R37, 0x1, R119, P5 ;  /* 0x0000000125777824 */ /* 0x000fe200028e0677 */
[----:B------:R-:W-:Y:S01]  /*16460*/  IADD3 R126, P6, PT, R35, R126, RZ ;  /* 0x0000007e237e7210 */ /* 0x000fe20007fde0ff */
[----:B0-----:R-:W-:-:S02]  /*16470*/  @P2 IMAD.MOV.U32 R40, RZ, RZ, R118 ;  /* 0x000000ffff282224 */ /* 0x001fc400078e0076 */
[----:B------:R-:W-:Y:S01]  /*16480*/  @P2 IMAD.MOV.U32 R41, RZ, RZ, R112 ;  /* 0x000000ffff292224 */ /* 0x000fe200078e0070 */
[----:B------:R-:W-:-:S04]  /*16490*/  PRMT R14, RZ, 0x7610, R14 ;  /* 0x00007610ff0e7816 */ /* 0x000fc8000000000e */
[----:B------:R0:W4:Y:S01]  /*164a0*/  @P2 LDG.E.U8 R27, desc[UR18][R40.64] ;  /* 0x00000012281b2981 */ /* 0x000122000c1e1100 */
[----:B------:R-:W-:Y:S01]  /*164b0*/  ISETP.GT.AND P2, PT, R65, 0x11, PT ;  /* 0x000000114100780c */ /* 0x000fe20003f44270 */
[----:B------:R-:W-:Y:S01]  /*164c0*/  IMAD.X R125, R37, 0x1, R125, P6 ;  /* 0x00000001257d7824 */ /* 0x000fe200030e067d */
[----:B------:R-:W-:Y:S01]  /*164d0*/  IADD3 R132, P5, PT, R35, R132, RZ ;  /* 0x0000008423847210 */ /* 0x000fe20007fbe0ff */
[----:B0-----:R-:W-:Y:S02]  /*164e0*/  @P3 IMAD.MOV.U32 R40, RZ, RZ, R123 ;  /* 0x000000ffff283224 */ /* 0x001fe400078e007b */
[----:B------:R-:W-:Y:S01]  /*164f0*/  @P3 IMAD.MOV.U32 R41, RZ, RZ, R119 ;  /* 0x000000ffff293224 */ /* 0x000fe200078e0077 */
[----:B------:R-:W-:-:S04]  /*16500*/  PRMT R63, RZ, 0x7610, R63 ;  /* 0x00007610ff3f7816 */ /* 0x000fc8000000003f */
[----:B------:R0:W4:Y:S01]  /*16510*/  @P3 LDG.E.U8 R14, desc[UR18][R40.64] ;  /* 0x00000012280e3981 */ /* 0x000122000c1e1100 */
[----:B------:R-:W-:Y:S01]  /*16520*/  ISETP.GT.AND P3, PT, R65, 0x12, PT ;  /* 0x000000124100780c */ /* 0x000fe20003f64270 */
[----:B------:R-:W-:Y:S01]  /*16530*/  IMAD.X R130, R37, 0x1, R130, P5 ;  /* 0x0000000125827824 */ /* 0x000fe200028e0682 */
[----:B------:R-:W-:Y:S02]  /*16540*/  IADD3 R138, P5, PT, R35, R138, RZ ;  /* 0x0000008a238a7210 */ /* 0x000fe40007fbe0ff */
[----:B------:R-:W-:Y:S01]  /*16550*/  PRMT R47, RZ, 0x7610, R47 ;  /* 0x00007610ff2f7816 */ /* 0x000fe2000000002f */
[----:B0-----:R-:W-:Y:S02]  /*16560*/  @P4 IMAD.MOV.U32 R40, RZ, RZ, R126 ;  /* 0x000000ffff284224 */ /* 0x001fe400078e007e */
[----:B------:R-:W-:Y:S02]  /*16570*/  @P4 IMAD.MOV.U32 R41, RZ, RZ, R125 ;  /* 0x000000ffff294224 */ /* 0x000fe400078e007d */
[----:B------:R-:W-:-:S03]  /*16580*/  IMAD.X R135, R37, 0x1, R135, P5 ;  /* 0x0000000125877824 */ /* 0x000fc600028e0687 */
[----:B------:R0:W4:Y:S01]  /*16590*/  @P4 LDG.E.U8 R63, desc[UR18][R40.64] ;  /* 0x00000012283f4981 */ /* 0x000122000c1e1100 */
[----:B------:R-:W-:Y:S02]  /*165a0*/  ISETP.GT.AND P4, PT, R65, 0x13, PT ;  /* 0x000000134100780c */ /* 0x000fe40003f84270 */
[----:B------:R-:W-:Y:S02]  /*165b0*/  IADD3 R146, P6, PT, R35, R146, RZ ;  /* 0x0000009223927210 */ /* 0x000fe40007fde0ff */
[----:B------:R-:W-:Y:S01]  /*165c0*/  PRMT R108, RZ, 0x7610, R108 ;  /* 0x00007610ff6c7816 */ /* 0x000fe2000000006c */
[----:B0-----:R-:W-:Y:S02]  /*165d0*/  @P2 IMAD.MOV.U32 R40, RZ, RZ, R132 ;  /* 0x000000ffff282224 */ /* 0x001fe400078e0084 */
[----:B------:R-:W-:-:S05]  /*165e0*/  @P2 IMAD.MOV.U32 R41, RZ, RZ, R130 ;  /* 0x000000ffff292224 */ /* 0x000fca00078e0082 */
        /* <DEDUP_REMOVED lines=17> */
[C---:B------:R-:W-:Y:S02]  /*16700*/  IADD3 R164, P6, PT, R35.reuse, R164, RZ ;  /* 0x000000a423a47210 */ /* 0x040fe40007fde0ff */
[----:B------:R-:W-:Y:S01]  /*16710*/  PRMT R7, RZ, 0x7610, R7 ;  /* 0x00007610ff077816 */ /* 0x000fe20000000007 */
[----:B0-----:R-:W-:Y:S02]  /*16720*/  @P2 IMAD.MOV.U32 R40, RZ, RZ, R156 ;  /* 0x000000ffff282224 */ /* 0x001fe400078e009c */
[----:B------:R-:W-:Y:S01]  /*16730*/  @P2 IMAD.MOV.U32 R41, RZ, RZ, R150 ;  /* 0x000000ffff292224 */ /* 0x000fe200078e0096 */
[----:B------:R-:W-:-:S04]  /*16740*/  IADD3 R66, P5, PT, R35, R66, RZ ;  /* 0x0000004223427210 */ /* 0x000fc80007fbe0ff */
[----:B------:R0:W4:Y:S01]  /*16750*/  @P2 LDG.E.U8 R12, desc[UR18][R40.64] ;  /* 0x00000012280c2981 */ /* 0x000122000c1e1100 */
[----:B------:R-:W-:Y:S01]  /*16760*/  ISETP.GT.AND P2, PT, R65, 0x17, PT ;  /* 0x000000174100780c */ /* 0x000fe20003f44270 */
[C---:B------:R-:W-:Y:S01]  /*16770*/  IMAD.X R163, R37.reuse, 0x1, R163, P6 ;  /* 0x0000000125a37824 */ /* 0x040fe200030e06a3 */
[----:B------:R-:W-:Y:S01]  /*16780*/  PRMT R24, RZ, 0x7610, R24 ;  /* 0x00007610ff187816 */ /* 0x000fe20000000018 */
[----:B0-----:R-:W-:Y:S02]  /*16790*/  @P3 IMAD.MOV.U32 R40, RZ, RZ, R158 ;  /* 0x000000ffff283224 */ /* 0x001fe400078e009e */
[----:B------:R-:W-:Y:S02]  /*167a0*/  @P3 IMAD.MOV.U32 R41, RZ, RZ, R157 ;  /* 0x000000ffff293224 */ /* 0x000fe400078e009d */
[----:B------:R-:W-:-:S03]  /*167b0*/  IMAD.X R165, R37, 0x1, R165, P5 ;  /* 0x0000000125a57824 */ /* 0x000fc600028e06a5 */
[----:B------:R0:W4:Y:S01]  /*167c0*/  @P3 LDG.E.U8 R7, desc[UR18][R40.64] ;  /* 0x0000001228073981 */ /* 0x000122000c1e1100 */
[----:B------:R-:W-:Y:S02]  /*167d0*/  ISETP.GT.AND P3, PT, R65, 0x18, PT ;  /* 0x000000184100780c */ /* 0x000fe40003f64270 */
[----:B------:R-:W-:Y:S01]  /*167e0*/  PRMT R15, RZ, 0x7610, R15 ;  /* 0x00007610ff0f7816 */ /* 0x000fe2000000000f */
[----:B0-----:R-:W-:Y:S02]  /*167f0*/  @P4 IMAD.MOV.U32 R40, RZ, RZ, R164 ;  /* 0x000000ffff284224 */ /* 0x001fe400078e00a4 */
[----:B------:R-:W-:Y:S01]  /*16800*/  @P4 IMAD.MOV.U32 R41, RZ, RZ, R163 ;  /* 0x000000ffff294224 */ /* 0x000fe200078e00a3 */
[----:B------:R0:W-:Y:S04]  /*16810*/  STL [R1+0x10], R66 ;  /* 0x0000104201007387 */ /* 0x0001e80000100800 */
[----:B------:R1:W4:Y:S01]  /*16820*/  @P4 LDG.E.U8 R24, desc[UR18][R40.64] ;  /* 0x0000001228184981 */ /* 0x000322000c1e1100 */
[----:B------:R-:W-:-:S03]  /*16830*/  PRMT R62, RZ, 0x7610, R62 ;  /* 0x00007610ff3e7816 */ /* 0x000fc6000000003e */
[----:B------:R-:W4:Y:S01]  /*16840*/  LDL.LU R68, [R1+0x98] ;  /* 0x0000980001447983 */ /* 0x000f220000300800 */
[----:B-1----:R-:W-:Y:S02]  /*16850*/  @P2 IMAD.MOV.U32 R40, RZ, RZ, R66 ;  /* 0x000000ffff282224 */ /* 0x002fe400078e0042 */
[----:B------:R-:W-:Y:S01]  /*16860*/  @P2 IMAD.MOV.U32 R41, RZ, RZ, R165 ;  /* 0x000000ffff292224 */ /* 0x000fe200078e00a5 */
[----:B0-----:R-:W4:Y:S04]  /*16870*/  LDL.LU R66, [R1+0xa4] ;  /* 0x0000a40001427983 */ /* 0x001f280000300800 */
[----:B------:R0:W4:Y:S01]  /*16880*/  @P2 LDG.E.U8 R15, desc[UR18][R40.64] ;  /* 0x00000012280f2981 */ /* 0x000122000c1e1100 */
[----:B--2---:R-:W-:-:S05]  /*16890*/  IADD3 R29, P5, PT, R35, R29, RZ ;  /* 0x0000001d231d7210 */ /* 0x004fca0007fbe0ff */
[----:B------:R-:W-:Y:S01]  /*168a0*/  IMAD.X R69, R37, 0x1, R69, P5 ;  /* 0x0000000125457824 */ /* 0x000fe200028e0645 */
[C---:B------:R-:W-:Y:S01]  /*168b0*/  IADD3 R70, P6, PT, R35.reuse, R70, RZ ;  /* 0x0000004623467210 */ /* 0x040fe20007fde0ff */
[----:B------:R-:W-:Y:S01]  /*168c0*/  STL [R1+0x18], R29 ;  /* 0x0000181d01007387 */ /* 0x000fe20000100800 */
[----:B0-----:R-:W-:Y:S02]  /*168d0*/  @P3 IMAD.MOV.U32 R40, RZ, RZ, R29 ;  /* 0x000000ffff283224 */ /* 0x001fe400078e001d */
[----:B------:R-:W-:Y:S01]  /*168e0*/  @P3 IMAD.MOV.U32 R41, RZ, RZ, R69 ;  /* 0x000000ffff293224 */ /* 0x000fe200078e0045 */
[----:B------:R0:W-:Y:S04]  /*168f0*/  STL [R1+0x14], R69 ;  /* 0x0000144501007387 */ /* 0x0001e80000100800 */
[----:B------:R1:W2:Y:S01]  /*16900*/  @P3 LDG.E.U8 R62, desc[UR18][R40.64] ;  /* 0x00000012283e3981 */ /* 0x0002a2000c1e1100 */
[----:B---3--:R-:W-:-:S03]  /*16910*/  IADD3 R30, P5, PT, R35, R30, RZ ;  /* 0x0000001e231e7210 */ /* 0x008fc60007fbe0ff */
[----:B0-----:R-:W3:Y:S04]  /*16920*/  LDL.LU R69, [R1+0xa0] ;  /* 0x0000a00001457983 */ /* 0x001ee80000300800 */
[----:B------:R-:W-:Y:S04]  /*16930*/  STL [R1+0x94], R70 ;  /* 0x0000944601007387 */ /* 0x000fe80000100800 */
[----:B------:R-:W2:Y:S04]  /*16940*/  LDL.LU R71, [R1+0xac] ;  /* 0x0000ac0001477983 */ /* 0x000ea80000300800 */
[----:B------:R-:W-:Y:S04]  /*16950*/  STL [R1+0x9c], R30 ;  /* 0x00009c1e01007387 */ /* 0x000fe80000100800 */
[----:B------:R-:W2:Y:S04]  /*16960*/  LDL.LU R29, [R1+0xb4] ;  /* 0x0000b400011d7983 */ /* 0x000ea80000300800 */
[----:B------:R-:W2:Y:S01]  /*16970*/  LDL.LU R41, [R1+0x2c] ;  /* 0x00002c0001297983 */ /* 0x000ea20000300800 */
[----:B------:R-:W-:-:S02]  /*16980*/  ISETP.GT.AND P4, PT, R65, 0x19, PT ;  /* 0x000000194100780c */ /* 0x000fc40003f84270 */
[C---:B------:R-:W-:Y:S02]  /*16990*/  ISETP.GT.AND P2, PT, R65.reuse, 0x1a, PT ;  /* 0x0000001a4100780c */ /* 0x040fe40003f44270 */
[----:B------:R-:W-:Y:S02]  /*169a0*/  PRMT R46, RZ, 0x7610, R46 ;  /* 0x00007610ff2e7816 */ /* 0x000fe4000000002e */
[----:B------:R-:W-:Y:S02]  /*169b0*/  ISETP.GT.AND P3, PT, R65, 0x1b, PT ;  /* 0x0000001b4100780c */ /* 0x000fe40003f64270 */
[----:B------:R-:W-:-:S05]  /*169c0*/  PRMT R107, RZ, 0x7610, R107 ;  /* 0x00007610ff6b7816 */ /* 0x000fca000000006b */
[----:B-1----:R-:W-:Y:S01]  /*169d0*/  @P4 IMAD.MOV.U32 R40, RZ, RZ, R70 ;  /* 0x000000ffff284224 */ /* 0x002fe200078e0046 */
[----:B------:R-:W-:Y:S01]  /*169e0*/  PRMT R145, RZ, 0x7610, R145 ;  /* 0x00007610ff917816 */ /* 0x000fe20000000091 */
[----:B----4-:R-:W-:Y:S01]  /*169f0*/  IMAD.X R68, R37, 0x1, R68, P5 ;  /* 0x0000000125447824 */ /* 0x010fe200028e0644 */
[----:B------:R-:W-:-:S05]  /*16a00*/  IADD3 R66, P5, PT, R35, R66, RZ ;  /* 0x0000004223427210 */ /* 0x000fca0007fbe0ff */
[C---:B---3--:R-:W-:Y:S02]  /*16a10*/  IMAD.X R69, R37.reuse, 0x1, R69, P5 ;  /* 0x0000000125457824 */ /* 0x048fe400028e0645 */
[----:B--2---:R-:W-:Y:S01]  /*16a20*/  IMAD.X R41, R37, 0x1, R41, P6 ;  /* 0x0000000125297824 */ /* 0x004fe200030e0629 */
[----:B------:R-:W-:-:S04]  /*16a30*/  IADD3 R71, P6, PT, R35, R71, RZ ;  /* 0x0000004723477210 */ /* 0x000fc80007fde0ff */
[----:B------:R0:W-:Y:S04]  /*16a40*/  STL [R1+0x2c], R41 ;  /* 0x00002c2901007387 */ /* 0x0001e80000100800 */
[----:B------:R1:W2:Y:S01]  /*16a50*/  @P4 LDG.E.U8 R46, desc[UR18][R40.64] ;  /* 0x00000012282e4981 */ /* 0x0002a2000c1e1100 */
[----:B------:R-:W-:-:S03]  /*16a60*/  IADD3 R29, P5, PT, R35, R29, RZ ;  /* 0x0000001d231d7210 */ /* 0x000fc60007fbe0ff */
[----:B------:R3:W-:Y:S01]  /*16a70*/  STL [R1+0x98], R68 ;  /* 0x0000984401007387 */ /* 0x0007e20000100800 */
[----:B-1----:R-:W-:Y:S02]  /*16a80*/  @P2 IMAD.MOV.U32 R40, RZ, RZ, R30 ;  /* 0x000000ffff282224 */ /* 0x002fe400078e001e */
[----:B0-----:R-:W-:Y:S02]  /*16a90*/  @P2 IMAD.MOV.U32 R41, RZ, RZ, R68 ;  /* 0x000000ffff292224 */ /* 0x001fe400078e0044 */
[----:B---3--:R-:W3:Y:S04]  /*16aa0*/  LDL.LU R68, [R1+0xb0] ;  /* 0x0000b00001447983 */ /* 0x008ee80000300800 */
[----:B------:R-:W4:Y:S04]  /*16ab0*/  LDL.LU R30, [R1+0xbc] ;  /* 0x0000bc00011e7983 */ /* 0x000f280000300800 */
[----:B------:R-:W-:Y:S04]  /*16ac0*/  STL [R1+0xa4], R66 ;  /* 0x0000a44201007387 */ /* 0x000fe80000100800 */
[----:B------:R0:W2:Y:S04]  /*16ad0*/  @P2 LDG.E.U8 R107, desc[UR18][R40.64] ;  /* 0x00000012286b2981 */ /* 0x0000a8000c1e1100 */
[----:B------:R1:W-:Y:S01]  /*16ae0*/  STL [R1+0xa0], R69 ;  /* 0x0000a04501007387 */ /* 0x0003e20000100800 */
[----:B0-----:R-:W-:-:S02]  /*16af0*/  @P3 IMAD.MOV.U32 R40, RZ, RZ, R66 ;  /* 0x000000ffff283224 */ /* 0x001fc400078e0042 */
[----:B------:R-:W-:Y:S02]  /*16b00*/  @P3 IMAD.MOV.U32 R41, RZ, RZ, R69 ;  /* 0x000000ffff293224 */ /* 0x000fe400078e0045 */
[----:B-1----:R-:W2:Y:S04]  /*16b10*/  LDL.LU R69, [R1+0xb8] ;  /* 0x0000b80001457983 */ /* 0x002ea80000300800 */
[----:B------:R-:W-:Y:S04]  /*16b20*/  STL [R1+0xac], R71 ;  /* 0x0000ac4701007387 */ /* 0x000fe80000100800 */
[----:B------:R-:W2:Y:S04]  /*16b30*/  LDL.LU R70, [R1+0xc4] ;  /* 0x0000c40001467983 */ /* 0x000ea80000300800 */
[----:B------:R-:W-:Y:S04]  /*16b40*/  STL [R1+0xb4], R29 ;  /* 0x0000b41d01007387 */ /* 0x000fe80000100800 */
[----:B------:R-:W2:Y:S04]  /*16b50*/  LDL.LU R66, [R1+0xcc] ;  /* 0x0000cc0001427983 */ /* 0x000ea80000300800 */
[----:B------:R0:W2:Y:S04]  /*16b60*/  @P3 LDG.E.U8 R145, desc[UR18][R40.64] ;  /* 0x0000001228913981 */ /* 0x0000a8000c1e1100 */
[----:B------:R-:W2:Y:S01]  /*16b70*/  LDL.LU R41, [R1+0xa8] ;  /* 0x0000a80001297983 */ /* 0x000ea20000300800 */
[----:B------:R-:W-:-:S02]  /*16b80*/  ISETP.GT.AND P4, PT, R65, 0x1c, PT ;  /* 0x0000001c4100780c */ /* 0x000fc40003f84270 */
[C---:B------:R-:W-:Y:S02]  /*16b90*/  ISETP.GT.AND P2, PT, R65.reuse, 0x1d, PT ;  /* 0x0000001d4100780c */ /* 0x040fe40003f44270 */
[----:B------:R-:W-:Y:S02]  /*16ba0*/  PRMT R13, RZ, 0x7610, R13 ;  /* 0x00007610ff0d7816 */ /* 0x000fe4000000000d */
[----:B------:R-:W-:Y:S02]  /*16bb0*/  ISETP.GT.AND P3, PT, R65, 0x1e, PT ;  /* 0x0000001e4100780c */ /* 0x000fe40003f64270 */
[----:B------:R-:W-:-:S05]  /*16bc0*/  PRMT R4, RZ, 0x7610, R4 ;  /* 0x00007610ff047816 */ /* 0x000fca0000000004 */
[----:B0-----:R-:W-:Y:S01]  /*16bd0*/  @P4 IMAD.MOV.U32 R40, RZ, RZ, R71 ;  /* 0x000000ffff284224 */ /* 0x001fe200078e0047 */
[----:B------:R-:W-:Y:S01]  /*16be0*/  PRMT R25, RZ, 0x7610, R25 ;  /* 0x00007610ff197816 */ /* 0x000fe20000000019 */
[----:B---3--:R-:W-:Y:S01]  /*16bf0*/  IMAD.X R68, R37, 0x1, R68, P5 ;  /* 0x0000000125447824 */ /* 0x008fe200028e0644 */
[----:B----4-:R-:W-:-:S05]  /*16c00*/  IADD3 R30, P5, PT, R35, R30, RZ ;  /* 0x0000001e231e7210 */ /* 0x010fca0007fbe0ff */
[----:B--2---:R-:W-:Y:S01]  /*16c10*/  IMAD.X R69, R37, 0x1, R69, P5 ;  /* 0x0000000125457824 */ /* 0x004fe200028e0645 */
[----:B------:R-:W-:Y:S01]  /*16c20*/  IADD3 R66, P5, PT, R35, R66, RZ ;  /* 0x0000004223427210 */ /* 0x000fe20007fbe0ff */
[----:B------:R-:W-:Y:S01]  /*16c30*/  IMAD.X R41, R37, 0x1, R41, P6 ;  /* 0x0000000125297824 */ /* 0x000fe200030e0629 */
[----:B------:R-:W-:-:S04]  /*16c40*/  IADD3 R70, P6, PT, R35, R70, RZ ;  /* 0x0000004623467210 */ /* 0x000fc80007fde0ff */
[----:B------:R0:W-:Y:S04]  /*16c50*/  STL [R1+0xa8], R41 ;  /* 0x0000a82901007387 */ /* 0x0001e80000100800 */
[----:B------:R1:W2:Y:S04]  /*16c60*/  @P4 LDG.E.U8 R13, desc[UR18][R40.64] ;  /* 0x00000012280d4981 */ /* 0x0002a8000c1e1100 */
[----:B------:R3:W-:Y:S01]  /*16c70*/  STL [R1+0xb0], R68 ;  /* 0x0000b04401007387 */ /* 0x0007e20000100800 */
[----:B-1----:R-:W-:Y:S02]  /*16c80*/  @P2 IMAD.MOV.U32 R40, RZ, RZ, R29 ;  /* 0x000000ffff282224 */ /* 0x002fe400078e001d */
[----:B0-----:R-:W-:-:S02]  /*16c90*/  @P2 IMAD.MOV.U32 R41, RZ, RZ, R68 ;  /* 0x000000ffff292224 */ /* 0x001fc400078e0044 */
        /* <DEDUP_REMOVED lines=25> */
[----:B------:R-:W-:-:S05]  /*16e30*/  IMAD.X R41, R37, 0x1, R41, P6 ;  /* 0x0000000125297824 */ /* 0x000fca00030e0629 */
        /* <DEDUP_REMOVED lines=8> */
[----:B------:R0:W2:Y:S04]  /*16ec0*/  @P2 LDG.E.U8 R61, desc[UR18][R40.64] ;  /* 0x00000012283d2981 */ /* 0x0000a8000c1e1100 */
[----:B------:R-:W-:Y:S04]  /*16ed0*/  STL [R1+0xd4], R29 ;  /* 0x0000d41d01007387 */ /* 0x000fe80000100800 */
[----:B------:R1:W-:Y:S01]  /*16ee0*/  STL [R1+0xd0], R69 ;  /* 0x0000d04501007387 */ /* 0x0003e20000100800 */
[----:B0-----:R-:W-:-:S02]  /*16ef0*/  @P3 IMAD.MOV.U32 R40, RZ, RZ, R29 ;  /* 0x000000ffff283224 */ /* 0x001fc400078e001d */
[----:B------:R-:W-:-:S05]  /*16f00*/  @P3 IMAD.MOV.U32 R41, RZ, RZ, R69 ;  /* 0x000000ffff293224 */ /* 0x000fca00078e0045 */
[----:B------:R0:W2:Y:S04]  /*16f10*/  @P3 LDG.E.U8 R45, desc[UR18][R40.64] ;  /* 0x00000012282d3981 */ /* 0x0000a8000c1e1100 */
[----:B-1----:R-:W2:Y:S04]  /*16f20*/  LDL.LU R69, [R1+0xe8] ;  /* 0x0000e80001457983 */ /* 0x002ea80000300800 */
[----:B------:R1:W-:Y:S01]  /*16f30*/  STL [R1+0xdc], R71 ;  /* 0x0000dc4701007387 */ /* 0x0003e20000100800 */
[----:B0-----:R-:W-:-:S03]  /*16f40*/  IMAD.MOV.U32 R41, RZ, RZ, R71 ;  /* 0x000000ffff297224 */ /* 0x001fc600078e0047 */
[----:B------:R-:W2:Y:S04]  /*16f50*/  LDL.LU R70, [R1+0x524] ;  /* 0x0005240001467983 */ /* 0x000ea80000300800 */
[----:B------:R-:W-:Y:S04]  /*16f60*/  STL [R1+0xe4], R30 ;  /* 0x0000e41e01007387 */ /* 0x000fe80000100800 */
[----:B------:R-:W2:Y:S04]  /*16f70*/  LDL.LU R29, [R1+0x52c] ;  /* 0x00052c00011d7983 */ /* 0x000ea80000300800 */
[----:B-1----:R-:W2:Y:S04]  /*16f80*/  LDL.LU R71, [R1+0xa4c] ;  /* 0x000a4c0001477983 */ /* 0x002ea80000300800 */
[----:B------:R-:W2:Y:S01]  /*16f90*/  LDL.LU R40, [R1+0xd8] ;  /* 0x0000d80001287983 */ /* 0x000ea20000300800 */
[----:B------:R-:W-:-:S02]  /*16fa0*/  ISETP.GT.AND P4, PT, R65, 0x22, PT ;  /* 0x000000224100780c */ /* 0x000fc40003f84270 */
[C---:B------:R-:W-:Y:S02]  /*16fb0*/  ISETP.GT.AND P2, PT, R65.reuse, 0x23, PT ;  /* 0x000000234100780c */ /* 0x040fe40003f44270 */
[----:B------:R-:W-:Y:S02]  /*16fc0*/  PRMT R106, RZ, 0x7610, R106 ;  /* 0x00007610ff6a7816 */ /* 0x000fe4000000006a */
[----:B------:R-:W-:Y:S02]  /*16fd0*/  ISETP.GT.AND P3, PT, R65, 0x24, PT ;  /* 0x000000244100780c */ /* 0x000fe40003f64270 */
[----:B------:R-:W-:Y:S02]  /*16fe0*/  PRMT R31, RZ, 0x7610, R31 ;  /* 0x00007610ff1f7816 */ /* 0x000fe4000000001f */
[----:B------:R-:W-:Y:S01]  /*16ff0*/  PRMT R16, RZ, 0x7610, R16 ;  /* 0x00007610ff107816 */ /* 0x000fe20000000010 */
[----:B---3--:R-:W-:Y:S01]  /*17000*/  IMAD.X R68, R37, 0x1, R68, P5 ;  /* 0x0000000125447824 */ /* 0x008fe200028e0644 */
[----:B----4-:R-:W-:-:S05]  /*17010*/  IADD3 R66, P5, PT, R35, R66, RZ ;  /* 0x0000004223427210 */ /* 0x010fca0007fbe0ff */
[C---:B--2---:R-:W-:Y:S02]  /*17020*/  IMAD.X R69, R37.reuse, 0x1, R69, P5 ;  /* 0x0000000125457824 */ /* 0x044fe400028e0645 */
[----:B------:R-:W-:-:S05]  /*17030*/  IMAD.X R40, R37, 0x1, R40, P6 ;  /* 0x0000000125287824 */ /* 0x000fca00030e0628 */
[-C--:B------:R-:W-:Y:S01]  /*17040*/  @P4 LOP3.LUT R41, R41, R40.reuse, RZ, 0x3c, !PT ;  /* 0x0000002829294212 */ /* 0x080fe200078e3cff */
[----:B------:R0:W-:Y:S03]  /*17050*/  STL [R1+0xd8], R40 ;  /* 0x0000d82801007387 */ /* 0x0001e60000100800 */
[----:B0-----:R-:W-:-:S04]  /*17060*/  @P4 LOP3.LUT R40, R41, R40, RZ, 0x3c, !PT ;  /* 0x0000002829284212 */ /* 0x001fc800078e3cff */
[----:B------:R-:W-:-:S05]  /*17070*/  @P4 LOP3.LUT R41, R41, R40, RZ, 0x3c, !PT ;  /* 0x0000002829294212 */ /* 0x000fca00078e3cff */
[----:B------:R0:W2:Y:S02]  /*17080*/  @P4 LDG.E.U8 R106, desc[UR18][R40.64] ;  /* 0x00000012286a4981 */ /* 0x0000a4000c1e1100 */
[----:B0-----:R-:W-:Y:S02]  /*17090*/  @P2 IMAD.MOV.U32 R40, RZ, RZ, R30 ;  /* 0x000000ffff282224 */ /* 0x001fe400078e001e */
[----:B------:R-:W-:-:S05]  /*170a0*/  @P2 IMAD.MOV.U32 R41, RZ, RZ, R68 ;  /* 0x000000ffff292224 */ /* 0x000fca00078e0044 */
[----:B------:R0:W3:Y:S02]  /*170b0*/  @P2 LDG.E.U8 R31, desc[UR18][R40.64] ;  /* 0x00000012281f2981 */ /* 0x0000e4000c1e1100 */
[----:B0-----:R-:W-:Y:S02]  /*170c0*/  @P3 IMAD.MOV.U32 R40, RZ, RZ, R66 ;  /* 0x000000ffff283224 */ /* 0x001fe400078e0042 */
[----:B------:R-:W-:-:S05]  /*170d0*/  @P3 IMAD.MOV.U32 R41, RZ, RZ, R69 ;  /* 0x000000ffff293224 */ /* 0x000fca00078e0045 */
[----:B------:R-:W4:Y:S04]  /*170e0*/  @P3 LDG.E.U8 R16, desc[UR18][R40.64] ;  /* 0x0000001228103981 */ /* 0x000f28000c1e1100 */
[----:B------:R0:W-:Y:S01]  /*170f0*/  STL [R1+0xe0], R68 ;  /* 0x0000e04401007387 */ /* 0x0001e20000100800 */
[C---:B------:R-:W-:Y:S02]  /*17100*/  IADD3 R70, P6, PT, R35.reuse, R70, RZ ;  /* 0x0000004623467210 */ /* 0x040fe40007fde0ff */
[----:B------:R-:W-:Y:S01]  /*17110*/  IADD3 R29, P5, PT, R35, R29, RZ ;  /* 0x0000001d231d7210 */ /* 0x000fe20007fbe0ff */
[----:B0-----:R-:W2:Y:S04]  /*17120*/  LDL.LU R68, [R1+0x528] ;  /* 0x0005280001447983 */ /* 0x001ea80000300800 */
[----:B------:R-:W2:Y:S04]  /*17130*/  LDL.LU R30, [R1+0x534] ;  /* 0x00053400011e7983 */ /* 0x000ea80000300800 */
[----:B------:R0:W-:Y:S04]  /*17140*/  STL [R1+0xec], R66 ;  /* 0x0000ec4201007387 */ /* 0x0001e80000100800 */
[----:B------:R1:W-:Y:S04]  /*17150*/  STL [R1+0xe8], R69 ;  /* 0x0000e84501007387 */ /* 0x0003e80000100800 */
[----:B------:R-:W3:Y:S04]  /*17160*/  LDL.LU R41, [R1+0xf0] ;  /* 0x0000f00001297983 */ /* 0x000ee80000300800 */
[----:B------:R-:W-:Y:S04]  /*17170*/  STL [R1+0x524], R70 ;  /* 0x0005244601007387 */ /* 0x000fe80000100800 */
[----:B0-----:R-:W3:Y:S04]  /*17180*/  LDL.LU R66, [R1+0x530] ;  /* 0x0005300001427983 */ /* 0x001ee80000300800 */
[----:B------:R-:W-:Y:S04]  /*17190*/  STL [R1+0x52c], R29 ;  /* 0x00052c1d01007387 */ /* 0x000fe80000100800 */
[----:B-1----:R-:W3:Y:S04]  /*171a0*/  LDL.LU R69, [R1+0x53c] ;  /* 0x00053c0001457983 */ /* 0x002ee80000300800 */
[----:B----4-:R0:W-:Y:S04]  /*171b0*/  STL [R1+0x50], R16 ;  /* 0x0000501001007387 */ /* 0x0101e80000100800 */
[----:B0-----:R-:W4:Y:S01]  /*171c0*/  LDL.LU R16, [R1+0x544] ;  /* 0x0005440001107983 */ /* 0x001f220000300800 */
[----:B------:R-:W-:-:S02]  /*171d0*/  ISETP.GT.AND P4, PT, R65, 0x25, PT ;  /* 0x000000254100780c */ /* 0x000fc40003f84270 */
[C---:B------:R-:W-:Y:S02]  /*171e0*/  ISETP.GT.AND P2, PT, R65.reuse, 0x26, PT ;  /* 0x000000264100780c */ /* 0x040fe40003f44270 */
[----:B------:R-:W-:Y:S02]  /*171f0*/  PRMT R5, RZ, 0x7610, R5 ;  /* 0x00007610ff057816 */ /* 0x000fe40000000005 */
[----:B------:R-:W-:Y:S01]  /*17200*/  ISETP.GT.AND P3, PT, R65, 0x27, PT ;  /* 0x000000274100780c */ /* 0x000fe20003f64270 */
[----:B--2---:R-:W-:Y:S01]  /*17210*/  IMAD.X R68, R37, 0x1, R68, P5 ;  /* 0x0000000125447824 */ /* 0x004fe200028e0644 */
[----:B------:R-:W-:-:S05]  /*17220*/  IADD3 R30, P5, PT, R35, R30, RZ ;  /* 0x0000001e231e7210 */ /* 0x000fca0007fbe0ff */
[----:B------:R-:W-:Y:S01]  /*17230*/  @P4 IMAD.MOV.U32 R40, RZ, RZ, R70 ;  /* 0x000000ffff284224 */ /* 0x000fe200078e0046 */
[----:B------:R-:W-:Y:S01]  /*17240*/  PRMT R22, RZ, 0x7610, R22 ;  /* 0x00007610ff167816 */ /* 0x000fe20000000016 */
[----:B---3--:R-:W-:-:S05]  /*17250*/  IMAD.X R41, R37, 0x1, R41, P6 ;  /* 0x0000000125297824 */ /* 0x008fca00030e0629 */
[----:B------:R0:W-:Y:S04]  /*17260*/  STL [R1+0xf0], R41 ;  /* 0x0000f02901007387 */ /* 0x0001e80000100800 */
[----:B------:R1:W2:Y:S01]  /*17270*/  @P4 LDG.E.U8 R5, desc[UR18][R40.64] ;  /* 0x0000001228054981 */ /* 0x0002a2000c1e1100 */
[----:B------:R-:W-:-:S03]  /*17280*/  IMAD.X R66, R37, 0x1, R66, P5 ;  /* 0x0000000125427824 */ /* 0x000fc600028e0642 */
[----:B------:R3:W-:Y:S01]  /*17290*/  STL [R1+0x528], R68 ;  /* 0x0005284401007387 */ /* 0x0007e20000100800 */
[----:B------:R-:W-:Y:S02]  /*172a0*/  PRMT R11, RZ, 0x7610, R11 ;  /* 0x00007610ff0b7816 */ /* 0x000fe4000000000b */
[----:B------:R-:W-:Y:S01]  /*172b0*/  IADD3 R69, P6, PT, R35, R69, RZ ;  /* 0x0000004523457210 */ /* 0x000fe20007fde0ff */
[----:B-1----:R-:W-:Y:S02]  /*172c0*/  @P2 IMAD.MOV.U32 R40, RZ, RZ, R29 ;  /* 0x000000ffff282224 */ /* 0x002fe400078e001d */
[----:B0-----:R-:W-:Y:S02]  /*172d0*/  @P2 IMAD.MOV.U32 R41, RZ, RZ, R68 ;  /* 0x000000ffff292224 */ /* 0x001fe400078e0044 */
[----:B---3--:R-:W3:Y:S04]  /*172e0*/  LDL.LU R68, [R1+0x540] ;  /* 0x0005400001447983 */ /* 0x008ee80000300800 */
[----:B------:R-:W2:Y:S04]  /*172f0*/  LDL.LU R29, [R1+0x54c] ;  /* 0x00054c00011d7983 */ /* 0x000ea80000300800 */
[----:B------:R0:W-:Y:S04]  /*17300*/  STL [R1+0x534], R30 ;  /* 0x0005341e01007387 */ /* 0x0001e80000100800 */
[----:B------:R1:W2:Y:S04]  /*17310*/  @P2 LDG.E.U8 R22, desc[UR18][R40.64] ;  /* 0x0000001228162981 */ /* 0x0002a8000c1e1100 */
[----:B------:R4:W-:Y:S01]  /*17320*/  STL [R1+0x530], R66 ;  /* 0x0005304201007387 */ /* 0x0009e20000100800 */
[----:B-1----:R-:W-:-:S02]  /*17330*/  @P3 IMAD.MOV.U32 R40, RZ, RZ, R30 ;  /* 0x000000ffff283224 */ /* 0x002fc400078e001e */
[----:B------:R-:W-:Y:S01]  /*17340*/  @P3 IMAD.MOV.U32 R41, RZ, RZ, R66 ;  /* 0x000000ffff293224 */ /* 0x000fe200078e0042 */
[----:B0-----:R-:W2:Y:S04]  /*17350*/  LDL.LU R30, [R1+0x548] ;  /* 0x00054800011e7983 */ /* 0x001ea80000300800 */
[----:B------:R-:W-:Y:S04]  /*17360*/  STL [R1+0x53c], R69 ;  /* 0x00053c4501007387 */ /* 0x000fe80000100800 */
[----:B------:R-:W2:Y:S04]  /*17370*/  LDL.LU R70, [R1+0x554] ;  /* 0x0005540001467983 */ /* 0x000ea80000300800 */
[----:B------:R0:W2:Y:S01]  /*17380*/  @P3 LDG.E.U8 R11, desc[UR18][R40.64] ;  /* 0x00000012280b3981 */ /* 0x0000a2000c1e1100 */
[----:B----4-:R-:W-:-:S05]  /*17390*/  IADD3 R16, P5, PT, R35, R16, RZ ;  /* 0x0000001023107210 */ /* 0x010fca0007fbe0ff */
[----:B------:R-:W-:Y:S04]  /*173a0*/  STL [R1+0x544], R16 ;  /* 0x0005441001007387 */ /* 0x000fe80000100800 */
[----:B------:R-:W4:Y:S04]  /*173b0*/  LDL.LU R66, [R1+0x55c] ;  /* 0x00055c0001427983 */ /* 0x000f280000300800 */
[----:B------:R-:W4:Y:S01]  /*173c0*/  LDL.LU R41, [R1+0x538] ;  /* 0x0005380001297983 */ /* 0x000f220000300800 */
[C---:B------:R-:W-:Y:S02]  /*173d0*/  ISETP.GT.AND P4, PT, R65.reuse, 0x28, PT ;  /* 0x000000284100780c */ /* 0x040fe40003f84270 */
[----:B------:R-:W-:-:S02]  /*173e0*/  ISETP.GT.AND P2, PT, R65, 0x29, PT ;  /* 0x000000294100780c */ /* 0x000fc40003f44270 */
[----:B------:R-:W-:Y:S02]  /*173f0*/  PRMT R60, RZ, 0x7610, R60 ;  /* 0x00007610ff3c7816 */ /* 0x000fe4000000003c */
[----:B------:R-:W-:Y:S02]  /*17400*/  ISETP.GT.AND P3, PT, R65, 0x2a, PT ;  /* 0x0000002a4100780c */ /* 0x000fe40003f64270 */
[----:B------:R-:W-:-:S05]  /*17410*/  PRMT R44, RZ, 0x7610, R44 ;  /* 0x00007610ff2c7816 */ /* 0x000fca000000002c */
[----:B0-----:R-:W-:Y:S01]  /*17420*/  @P4 IMAD.MOV.U32 R40, RZ, RZ, R69 ;  /* 0x000000ffff284224 */ /* 0x001fe200078e0045 */
[----:B------:R-:W-:Y:S01]  /*17430*/  PRMT R105, RZ, 0x7610, R105 ;  /* 0x00007610ff697816 */ /* 0x000fe20000000069 */
[----:B---3--:R-:W-:Y:S01]  /*17440*/  IMAD.X R68, R37, 0x1, R68, P5 ;  /* 0x0000000125447824 */ /* 0x008fe200028e0644 */
[----:B--2---:R-:W-:-:S05]  /*17450*/  IADD3 R29, P5, PT, R35, R29, RZ ;  /* 0x0000001d231d7210 */ /* 0x004fca0007fbe0ff */
[C---:B------:R-:W-:Y:S02]  /*17460*/  IMAD.X R30, R37.reuse, 0x1, R30, P5 ;  /* 0x00000001251e7824 */ /* 0x040fe400028e061e */
[----:B----4-:R-:W-:-:S05]  /*17470*/  IMAD.X R41, R37, 0x1, R41, P6 ;  /* 0x0000000125297824 */ /* 0x010fca00030e0629 */
[----:B------:R0:W-:Y:S04]  /*17480*/  STL [R1+0x538], R41 ;  /* 0x0005382901007387 */ /* 0x0001e80000100800 */
[----:B------:R1:W2:Y:S01]  /*17490*/  @P4 LDG.E.U8 R60, desc[UR18][R40.64] ;  /* 0x00000012283c4981 */ /* 0x0002a2000c1e1100 */
[----:B------:R-:W-:-:S03]  /*174a0*/  IADD3 R70, P6, PT, R35, R70, RZ ;  /* 0x0000004623467210 */ /* 0x000fc60007fde0ff */
[----:B------:R3:W-:Y:S01]  /*174b0*/  STL [R1+0x540], R68 ;  /* 0x0005404401007387 */ /* 0x0007e20000100800 */
[----:B-1----:R-:W-:Y:S02]  /*174c0*/  @P2 IMAD.MOV.U32 R40, RZ, RZ, R16 ;  /* 0x000000ffff282224 */ /* 0x002fe400078e0010 */
[----:B0-----:R-:W-:Y:S02]  /*174d0*/  @P2 IMAD.MOV.U32 R41, RZ, RZ, R68 ;  /* 0x000000ffff292224 */ /* 0x001fe400078e0044 */
[----:B---3--:R-:W3:Y:S01]  /*174e0*/  LDL.LU R68, [R1+0x558] ;  /* 0x0005580001447983 */ /* 0x008ee20000300800 */
[----:B------:R-:W-:-:S03]  /*174f0*/  IADD3 R66, P5, PT, R35, R66, RZ ;  /* 0x0000004223427210 */ /* 0x000fc60007fbe0ff */
        /* <DEDUP_REMOVED lines=16> */
[----:B------:R-:W-:Y:S02]  /*17600*/  ISETP.GT.AND P2, PT, R65, 0x2c, PT ;  /* 0x0000002c4100780c */ /* 0x000fe40003f44270 */
[----:B------:R-:W-:Y:S02]  /*17610*/  PRMT R147, RZ, 0x7610, R147 ;  /* 0x00007610ff937816 */ /* 0x000fe40000000093 */
[----:B------:R-:W-:Y:S01]  /*17620*/  PRMT R28, RZ, 0x7610, R28 ;  /* 0x00007610ff1c7816 */ /* 0x000fe2000000001c */
[C---:B---3--:R-:W-:Y:S02]  /*17630*/  IMAD.X R68, R37.reuse, 0x1, R68, P5 ;  /* 0x0000000125447824 */ /* 0x048fe400028e0644 */
[----:B--2---:R-:W-:-:S05]  /*17640*/  IMAD.X R40, R37, 0x1, R40, P6 ;  /* 0x0000000125287824 */ /* 0x004fca00030e0628 */
[-C--:B------:R-:W-:Y:S01]  /*17650*/  @P4 LOP3.LUT R41, R41, R40.reuse, RZ, 0x3c, !PT ;  /* 0x0000002829294212 */ /* 0x080fe200078e3cff */
[----:B------:R0:W-:Y:S03]  /*17660*/  STL [R1+0x550], R40 ;  /* 0x0005502801007387 */ /* 0x0001e60000100800 */
[----:B0-----:R-:W-:-:S04]  /*17670*/  @P4 LOP3.LUT R40, R41, R40, RZ, 0x3c, !PT ;  /* 0x0000002829284212 */ /* 0x001fc800078e3cff */
[----:B------:R-:W-:-:S05]  /*17680*/  @P4 LOP3.LUT R41, R41, R40, RZ, 0x3c, !PT ;  /* 0x0000002829294212 */ /* 0x000fca00078e3cff */
[----:B------:R0:W2:Y:S02]  /*17690*/  @P4 LDG.E.U8 R147, desc[UR18][R40.64] ;  /* 0x0000001228934981 */ /* 0x0000a4000c1e1100 */
[----:B0-----:R-:W-:Y:S02]  /*176a0*/  @P2 IMAD.MOV.U32 R40, RZ, RZ, R66 ;  /* 0x000000ffff282224 */ /* 0x001fe400078e0042 */
[----:B------:R-:W-:-:S05]  /*176b0*/  @P2 IMAD.MOV.U32 R41, RZ, RZ, R68 ;  /* 0x000000ffff292224 */ /* 0x000fca00078e0044 */
[----:B------:R0:W3:Y:S01]  /*176c0*/  @P2 LDG.E.U8 R28, desc[UR18][R40.64] ;  /* 0x00000012281c2981 */ /* 0x0000e2000c1e1100 */
[----:B------:R-:W-:Y:S02]  /*176d0*/  ISETP.GT.AND P3, PT, R65, 0x2d, PT ;  /* 0x0000002d4100780c */ /* 0x000fe40003f64270 */
[C---:B----4-:R-:W-:Y:S01]  /*176e0*/  IADD3 R16, P5, PT, R35.reuse, R16, RZ ;  /* 0x0000001023107210 */ /* 0x050fe20007fbe0ff */
[----:B------:R-:W-:Y:S01]  /*176f0*/  STL [R1+0x558], R68 ;  /* 0x0005584401007387 */ /* 0x000fe20000100800 */
[----:B------:R-:W-:-:S03]  /*17700*/  IADD3 R69, P6, PT, R35, R69, RZ ;  /* 0x0000004523457210 */ /* 0x000fc60007fde0ff */
[----:B------:R-:W-:Y:S01]  /*17710*/  IMAD.X R30, R37, 0x1, R30, P5 ;  /* 0x00000001251e7824 */ /* 0x000fe200028e061e */
[----:B------:R-:W4:Y:S01]  /*17720*/  LDL.LU R66, [R1+0x570] ;  /* 0x0005700001427983 */ /* 0x000f220000300800 */
[----:B------:R-:W-:-:S03]  /*17730*/  PRMT R19, RZ, 0x7610, R19 ;  /* 0x00007610ff137816 */ /* 0x000fc60000000013 */
[----:B------:R-:W-:Y:S01]  /*17740*/  STL [R1+0x564], R16 ;  /* 0x0005641001007387 */ /* 0x000fe20000100800 */
[----:B------:R-:W-:Y:S01]  /*17750*/  IADD3 R29, P5, PT, R35, R29, RZ ;  /* 0x0000001d231d7210 */ /* 0x000fe20007fbe0ff */
[----:B0-----:R-:W-:Y:S02]  /*17760*/  @P3 IMAD.MOV.U32 R40, RZ, RZ, R16 ;  /* 0x000000ffff283224 */ /* 0x001fe400078e0010 */
[----:B------:R-:W-:-:S05]  /*17770*/  @P3 IMAD.MOV.U32 R41, RZ, RZ, R30 ;  /* 0x000000ffff293224 */ /* 0x000fca00078e001e */
[----:B------:R0:W2:Y:S04]  /*17780*/  @P3 LDG.E.U8 R19, desc[UR18][R40.64] ;  /* 0x0000001228133981 */ /* 0x0000a8000c1e1100 */
[----:B---3--:R1:W-:Y:S04]  /*17790*/  STL [R1+0x40], R28 ;  /* 0x0000401c01007387 */ /* 0x0083e80000100800 */
[----:B-1----:R-:W3:Y:S04]  /*177a0*/  LDL.LU R28, [R1+0x57c] ;  /* 0x00057c00011c7983 */ /* 0x002ee80000300800 */
[----:B------:R1:W-:Y:S04]  /*177b0*/  STL [R1+0x560], R30 ;  /* 0x0005601e01007387 */ /* 0x0003e80000100800 */
[----:B-1----:R-:W2:Y:S04]  /*177c0*/  LDL.LU R30, [R1+0x578] ;  /* 0x00057800011e7983 */ /* 0x002ea80000300800 */
        /* <DEDUP_REMOVED lines=8> */
[----:B------:R-:W-:Y:S01]  /*17850*/  ISETP.GT.AND P3, PT, R65, 0x30, PT ;  /* 0x000000304100780c */ /* 0x000fe20003f64270 */
[----:B----4-:R-:W-:Y:S01]  /*17860*/  IMAD.X R66, R37, 0x1, R66, P5 ;  /* 0x0000000125427824 */ /* 0x010fe200028e0642 */
[----:B------:R-:W-:-:S05]  /*17870*/  PRMT R8, RZ, 0x7610, R8 ;  /* 0x00007610ff087816 */ /* 0x000fca0000000008 */
[----:B0-----:R-:W-:Y:S01]  /*17880*/  @P4 IMAD.MOV.U32 R40, RZ, RZ, R69 ;  /* 0x000000ffff284224 */ /* 0x001fe200078e0045 */
[----:B------:R-:W-:Y:S02]  /*17890*/  PRMT R59, RZ, 0x7610, R59 ;  /* 0x00007610ff3b7816 */ /* 0x000fe4000000003b */
[----:B---3--:R-:W-:-:S05]  /*178a0*/  IADD3 R28, P5, PT, R35, R28, RZ ;  /* 0x0000001c231c7210 */ /* 0x008fca0007fbe0ff */
[C---:B--2---:R-:W-:Y:S02]  /*178b0*/  IMAD.X R30, R37.reuse, 0x1, R30, P5 ;  /* 0x00000001251e7824 */ /* 0x044fe400028e061e */
[----:B------:R-:W-:Y:S01]  /*178c0*/  IMAD.X R41, R37, 0x1, R41, P6 ;  /* 0x0000000125297824 */ /* 0x000fe200030e0629 */
        /* <DEDUP_REMOVED lines=56> */
[----:B------:R-:W-:Y:S01]  /*17c50*/  PRMT R67, RZ, 0x7610, R67 ;  /* 0x00007610ff437816 */ /* 0x000fe20000000043 */
[----:B--2---:R-:W-:-:S10]  /*17c60*/  IMAD.X R40, R37, 0x1, R40, P6 ;  /* 0x0000000125287824 */ /* 0x004fd400030e0628 */
[-C--:B------:R-:W-:Y:S01]  /*17c70*/  @P4 LOP3.LUT R41, R41, R40.reuse, RZ, 0x3c, !PT ;  /* 0x0000002829294212 */ /* 0x080fe200078e3cff */
[----:B------:R0:W-:Y:S03]  /*17c80*/  STL [R1+0x598], R40 ;  /* 0x0005982801007387 */ /* 0x0001e60000100800 */
[----:B0-----:R-:W-:-:S04]  /*17c90*/  @P4 LOP3.LUT R40, R41, R40, RZ, 0x3c, !PT ;  /* 0x0000002829284212 */ /* 0x001fc800078e3cff */
[----:B------:R-:W-:-:S05]  /*17ca0*/  @P4 LOP3.LUT R41, R41, R40, RZ, 0x3c, !PT ;  /* 0x0000002829294212 */ /* 0x000fca00078e3cff */
[----:B------:R0:W2:Y:S01]  /*17cb0*/  @P4 LDG.E.U8 R67, desc[UR18][R40.64] ;  /* 0x0000001228434981 */ /* 0x0000a2000c1e1100 */
[C---:B------:R-:W-:Y:S02]  /*17cc0*/  ISETP.GT.AND P2, PT, R65.reuse, 0x35, PT ;  /* 0x000000354100780c */ /* 0x040fe40003f44270 */
[----:B------:R-:W-:Y:S01]  /*17cd0*/  ISETP.GT.AND P3, PT, R65, 0x36, PT ;  /* 0x000000364100780c */ /* 0x000fe20003f64270 */
[----:B---3--:R-:W-:Y:S01]  /*17ce0*/  IMAD.X R66, R37, 0x1, R66, P5 ;  /* 0x0000000125427824 */ /* 0x008fe200028e0642 */
[----:B----4-:R-:W-:Y:S02]  /*17cf0*/  IADD3 R16, P5, PT, R35, R16, RZ ;  /* 0x0000001023107210 */ /* 0x010fe40007fbe0ff */
[----:B------:R-:W-:Y:S02]  /*17d00*/  PRMT R26, RZ, 0x7610, R26 ;  /* 0x00007610ff1a7816 */ /* 0x000fe4000000001a */
[----:B------:R1:W-:Y:S01]  /*17d10*/  STL [R1+0x5a0], R66 ;  /* 0x0005a04201007387 */ /* 0x0003e20000100800 */
[----:B------:R-:W-:Y:S01]  /*17d20*/  IMAD.X R30, R37, 0x1, R30, P5 ;  /* 0x00000001251e7824 */ /* 0x000fe200028e061e */
[----:B------:R-:W-:-:S03]  /*17d30*/  IADD3 R68, P6, PT, R35, R68, RZ ;  /* 0x0000004423447210 */ /* 0x000fc60007fde0ff */
[----:B0-----:R-:W-:Y:S02]  /*17d40*/  @P2 IMAD.MOV.U32 R40, RZ, RZ, R28 ;  /* 0x000000ffff282224 */ /* 0x001fe400078e001c */
[----:B------:R-:W-:Y:S02]  /*17d50*/  @P2 IMAD.MOV.U32 R41, RZ, RZ, R66 ;  /* 0x000000ffff292224 */ /* 0x000fe400078e0042 */
[----:B-1----:R-:W3:Y:S01]  /*17d60*/  LDL.LU R66, [R1+0x5b8] ;  /* 0x0005b80001427983 */ /* 0x002ee20000300800 */
[----:B------:R-:W-:-:S03]  /*17d70*/  PRMT R18, RZ, 0x7610, R18 ;  /* 0x00007610ff127816 */ /* 0x000fc60000000012 */
[----:B------:R-:W4:Y:S01]  /*17d80*/  LDL.LU R28, [R1+0x5c4] ;  /* 0x0005c400011c7983 */ /* 0x000f220000300800 */
[----:B------:R-:W-:-:S03]  /*17d90*/  IADD3 R29, P5, PT, R35, R29, RZ ;  /* 0x0000001d231d7210 */ /* 0x000fc60007fbe0ff */
[----:B------:R-:W-:Y:S04]  /*17da0*/  STL [R1+0x5ac], R16 ;  /* 0x0005ac1001007387 */ /* 0x000fe80000100800 */
[----:B------:R0:W3:Y:S04]  /*17db0*/  @P2 LDG.E.U8 R26, desc[UR18][R40.64] ;  /* 0x00000012281a2981 */ /* 0x0000e8000c1e1100 */
[----:B------:R1:W-:Y:S01]  /*17dc0*/  STL [R1+0x5a8], R30 ;  /* 0x0005a81e01007387 */ /* 0x0003e20000100800 */
[----:B0-----:R-:W-:Y:S02]  /*17dd0*/  @P3 IMAD.MOV.U32 R41, RZ, RZ, R30 ;  /* 0x000000ffff293224 */ /* 0x001fe400078e001e */
[----:B------:R-:W-:Y:S01]  /*17de0*/  @P3 IMAD.MOV.U32 R40, RZ, RZ, R16 ;  /* 0x000000ffff283224 */ /* 0x000fe200078e0010 */
[----:B-1----:R-:W4:Y:S04]  /*17df0*/  LDL.LU R30, [R1+0x5c0] ;  /* 0x0005c000011e7983 */ /* 0x002f280000300800 */
[----:B------:R-:W-:Y:S04]  /*17e00*/  STL [R1+0x5b4], R68 ;  /* 0x0005b44401007387 */ /* 0x000fe80000100800 */
[----:B------:R0:W4:Y:S04]  /*17e10*/  @P3 LDG.E.U8 R18, desc[UR18][R40.64] ;  /* 0x0000001228123981 */ /* 0x000128000c1e1100 */
[----:B--2---:R1:W-:Y:S04]  /*17e20*/  STL [R1+0x28], R67 ;  /* 0x0000284301007387 */ /* 0x0043e80000100800 */
[----:B-1----:R-:W2:Y:S04]  /*17e30*/  LDL.LU R67, [R1+0x5cc] ;  /* 0x0005cc0001437983 */ /* 0x002ea80000300800 */
[----:B------:R-:W-:Y:S04]  /*17e40*/  STL [R1+0x5bc], R29 ;  /* 0x0005bc1d01007387 */ /* 0x000fe80000100800 */
[----:B------:R-:W2:Y:S04]  /*17e50*/  LDL.LU R16, [R1+0x5d4] ;  /* 0x0005d40001107983 */ /* 0x000ea80000300800 */
[----:B------:R-:W2:Y:S01]  /*17e60*/  LDL.LU R41, [R1+0x5b0] ;  /* 0x0005b00001297983 */ /* 0x000ea20000300800 */
[----:B------:R-:W-:-:S02]  /*17e70*/  ISETP.GT.AND P4, PT, R65, 0x37, PT ;  /* 0x000000374100780c */ /* 0x000fc40003f84270 */
[C---:B------:R-:W-:Y:S02]  /*17e80*/  ISETP.GT.AND P2, PT, R65.reuse, 0x38, PT ;  /* 0x000000384100780c */ /* 0x040fe40003f44270 */
[----:B------:R-:W-:Y:S02]  /*17e90*/  PRMT R9, RZ, 0x7610, R9 ;  /* 0x00007610ff097816 */ /* 0x000fe40000000009 */
[----:B------:R-:W-:Y:S01]  /*17ea0*/  ISETP.GT.AND P3, PT, R65, 0x39, PT ;  /* 0x000000394100780c */ /* 0x000fe20003f64270 */
[----:B---3--:R-:W-:Y:S01]  /*17eb0*/  IMAD.X R66, R37, 0x1, R66, P5 ;  /* 0x0000000125427824 */ /* 0x008fe200028e0642 */
[----:B----4-:R-:W-:-:S05]  /*17ec0*/  IADD3 R28, P5, PT, R35, R28, RZ ;  /* 0x0000001c231c7210 */ /* 0x010fca0007fbe0ff */
[----:B0-----:R-:W-:Y:S01]  /*17ed0*/  @P4 IMAD.MOV.U32 R40, RZ, RZ, R68 ;  /* 0x000000ffff284224 */ /* 0x001fe200078e0044 */
[----:B------:R-:W-:Y:S02]  /*17ee0*/  PRMT R58, RZ, 0x7610, R58 ;  /* 0x00007610ff3a7816 */ /* 0x000fe4000000003a */
[----:B------:R-:W-:Y:S01]  /*17ef0*/  PRMT R42, RZ, 0x7610, R42 ;  /* 0x00007610ff2a7816 */ /* 0x000fe2000000002a */
[C---:B------:R-:W-:Y:S02]  /*17f00*/  IMAD.X R30, R37.reuse, 0x1, R30, P5 ;  /* 0x00000001251e7824 */ /* 0x040fe400028e061e */
        /* <DEDUP_REMOVED lines=208> */
[----:B------:R0:W-:Y:S04]  /*18c10*/  STL [R1+0x65c], R67 ;  /* 0x00065c4301007387 */ /* 0x0001e80000100800 */
        /* <DEDUP_REMOVED lines=12> */
[----:B---3--:R-:W-:Y:S01]  /*18ce0*/  IMAD.X R66, R37, 0x1, R66, P5 ;  /* 0x0000000125427824 */ /* 0x008fe200028e0642 */
[----:B----4-:R-:W-:-:S05]  /*18cf0*/  IADD3 R29, P5, PT, R35, R29, RZ ;  /* 0x0000001d231d7210 */ /* 0x010fca0007fbe0ff */
[----:B--2---:R-:W-:Y:S01]  /*18d00*/  IMAD.X R30, R37, 0x1, R30, P5 ;  /* 0x00000001251e7824 */ /* 0x004fe200028e061e */
[----:B------:R-:W-:Y:S01]  /*18d10*/  IADD3 R28, P5, PT, R35, R28, RZ ;  /* 0x0000001c231c7210 */ /* 0x000fe20007fbe0ff */
[----:B------:R-:W-:-:S05]  /*18d20*/  IMAD.X R41, R37, 0x1, R41, P6 ;  /* 0x0000000125297824 */ /* 0x000fca00030e0629 */
[----:B------:R1:W-:Y:S04]  /*18d30*/  STL [R1+0x658], R41 ;  /* 0x0006582901007387 */ /* 0x0003e80000100800 */
[----:B------:R2:W3:Y:S01]  /*18d40*/  @P4 LDG.E.U8 R155, desc[UR18][R40.64] ;  /* 0x00000012289b4981 */ /* 0x0004e2000c1e1100 */
[----:B------:R-:W-:-:S03]  /*18d50*/  IADD3 R68, P6, PT, R35, R68, RZ ;  /* 0x0000004423447210 */ /* 0x000fc60007fde0ff */
[----:B------:R-:W-:Y:S04]  /*18d60*/  STL [R1+0x660], R66 ;  /* 0x0006604201007387 */ /* 0x000fe80000100800 */
[----:B0-----:R-:W4:Y:S01]  /*18d70*/  LDL.LU R67, [R1+0x678] ;  /* 0x0006780001437983 */ /* 0x001f220000300800 */
[----:B--2---:R-:W-:Y:S02]  /*18d80*/  @P2 IMAD.MOV.U32 R40, RZ, RZ, R16 ;  /* 0x000000ffff282224 */ /* 0x004fe400078e0010 */
[----:B-1----:R-:W-:Y:S01]  /*18d90*/  @P2 IMAD.MOV.U32 R41, RZ, RZ, R66 ;  /* 0x000000ffff292224 */ /* 0x002fe200078e0042 */
[----:B------:R-:W2:Y:S04]  /*18da0*/  LDL.LU R16, [R1+0x684] ;  /* 0x0006840001107983 */ /* 0x000ea80000300800 */
[----:B------:R0:W3:Y:S04]  /*18db0*/  @P2 LDG.E.U8 R154, desc[UR18][R40.64] ;  /* 0x00000012289a2981 */ /* 0x0000e8000c1e1100 */
[----:B------:R-:W-:Y:S04]  /*18dc0*/  STL [R1+0x66c], R29 ;  /* 0x00066c1d01007387 */ /* 0x000fe80000100800 */
[----:B------:R1:W-:Y:S01]  /*18dd0*/  STL [R1+0x668], R30 ;  /* 0x0006681e01007387 */ /* 0x0003e20000100800 */
[----:B0-----:R-:W-:-:S02]  /*18de0*/  @P3 IMAD.MOV.U32 R40, RZ, RZ, R29 ;  /* 0x000000ffff283224 */ /* 0x001fc400078e001d */
[----:B------:R-:W-:-:S05]  /*18df0*/  @P3 IMAD.MOV.U32 R41, RZ, RZ, R30 ;  /* 0x000000ffff293224 */ /* 0x000fca00078e001e */
[----:B------:R0:W3:Y:S04]  /*18e00*/  @P3 LDG.E.U8 R152, desc[UR18][R40.64] ;  /* 0x0000001228983981 */ /* 0x0000e8000c1e1100 */
[----:B-1----:R-:W3:Y:S04]  /*18e10*/  LDL.LU R30, [R1+0x680] ;  /* 0x00068000011e7983 */ /* 0x002ee80000300800 */
[----:B------:R1:W-:Y:S01]  /*18e20*/  STL [R1+0x674], R68 ;  /* 0x0006744401007387 */ /* 0x0003e20000100800 */
[----:B0-----:R-:W-:-:S03]  /*18e30*/  IMAD.MOV.U32 R41, RZ, RZ, R68 ;  /* 0x000000ffff297224 */ /* 0x001fc600078e0044 */
[----:B------:R-:W3:Y:S04]  /*18e40*/  LDL.LU R66, [R1+0x68c] ;  /* 0x00068c0001427983 */ /* 0x000ee80000300800 */
[----:B------:R-:W-:Y:S04]  /*18e50*/  STL [R1+0x67c], R28 ;  /* 0x00067c1c01007387 */ /* 0x000fe80000100800 */
[----:B------:R-:W3:Y:S04]  /*18e60*/  LDL.LU R29, [R1+0x694] ;  /* 0x00069400011d7983 */ /* 0x000ee80000300800 */
[----:B-1----:R-:W3:Y:S04]  /*18e70*/  LDL.LU R68, [R1+0xa40] ;  /* 0x000a400001447983 */ /* 0x002ee80000300800 */
[----:B------:R-:W3:Y:S01]  /*18e80*/  LDL.LU R40, [R1+0x670] ;  /* 0x0006700001287983 */ /* 0x000ee20000300800 */
[----:B------:R-:W-:-:S02]  /*18e90*/  ISETP.GT.AND P4, PT, R65, 0x4f, PT ;  /* 0x0000004f4100780c */ /* 0x000fc40003f84270 */
[C---:B------:R-:W-:Y:S02]  /*18ea0*/  ISETP.GT.AND P2, PT, R65.reuse, 0x50, PT ;  /* 0x000000504100780c */ /* 0x040fe40003f44270 */
[----:B------:R-:W-:Y:S02]  /*18eb0*/  PRMT R148, RZ, 0x7610, R148 ;  /* 0x00007610ff947816 */ /* 0x000fe40000000094 */
[----:B------:R-:W-:Y:S02]  /*18ec0*/  ISETP.GT.AND P3, PT, R65, 0x51, PT ;  /* 0x000000514100780c */ /* 0x000fe40003f64270 */
[----:B------:R-:W-:Y:S02]  /*18ed0*/  PRMT R55, RZ, 0x7610, R55 ;  /* 0x00007610ff377816 */ /* 0x000fe40000000037 */
[----:B------:R-:W-:Y:S01]  /*18ee0*/  PRMT R85, RZ, 0x7610, R85 ;  /* 0x00007610ff557816 */ /* 0x000fe20000000055 */
[----:B----4-:R-:W-:Y:S01]  /*18ef0*/  IMAD.X R67, R37, 0x1, R67, P5 ;  /* 0x0000000125437824 */ /* 0x010fe200028e0643 */
[----:B--2---:R-:W-:-:S05]  /*18f00*/  IADD3 R16, P5, PT, R35, R16, RZ ;  /* 0x0000001023107210 */ /* 0x004fca0007fbe0ff */
[C---:B---3--:R-:W-:Y:S02]  /*18f10*/  IMAD.X R30, R37.reuse, 0x1, R30, P5 ;  /* 0x00000001251e7824 */ /* 0x048fe400028e061e */
[----:B------:R-:W-:-:S05]  /*18f20*/  IMAD.X R40, R37, 0x1, R40, P6 ;  /* 0x0000000125287824 */ /* 0x000fca00030e0628 */
[-C--:B------:R-:W-:Y:S01]  /*18f30*/  @P4 LOP3.LUT R41, R41, R40.reuse, RZ, 0x3c, !PT ;  /* 0x0000002829294212 */ /* 0x080fe200078e3cff */
[----:B------:R0:W-:Y:S03]  /*18f40*/  STL [R1+0x670], R40 ;  /* 0x0006702801007387 */ /* 0x0001e60000100800 */
[----:B0-----:R-:W-:-:S04]  /*18f50*/  @P4 LOP3.LUT R40, R41, R40, RZ, 0x3c, !PT ;  /* 0x0000002829284212 */ /* 0x001fc800078e3cff */
[----:B------:R-:W-:Y:S01]  /*18f60*/  @P4 LOP3.LUT R41, R41, R40, RZ, 0x3c, !PT ;  /* 0x0000002829294212 */ /* 0x000fe200078e3cff */
[----:B------:R0:W-:Y:S04]  /*18f70*/  STL [R1+0x678], R67 ;  /* 0x0006784301007387 */ /* 0x0001e80000100800 */
[----:B------:R1:W2:Y:S01]  /*18f80*/  @P4 LDG.E.U8 R148, desc[UR18][R40.64] ;  /* 0x0000001228944981 */ /* 0x0002a2000c1e1100 */
[C---:B------:R-:W-:Y:S02]  /*18f90*/  IADD3 R66, P6, PT, R35.reuse, R66, RZ ;  /* 0x0000004223427210 */ /* 0x040fe40007fde0ff */
[----:B------:R-:W-:Y:S01]  /*18fa0*/  IADD3 R29, P5, PT, R35, R29, RZ ;  /* 0x0000001d231d7210 */ /* 0x000fe20007fbe0ff */
[----:B-1----:R-:W-:Y:S02]  /*18fb0*/  @P2 IMAD.MOV.U32 R40, RZ, RZ, R28 ;  /* 0x000000ffff282224 */ /* 0x002fe400078e001c */
[----:B------:R-:W-:-:S02]  /*18fc0*/  @P2 IMAD.MOV.U32 R41, RZ, RZ, R67 ;  /* 0x000000ffff292224 */ /* 0x000fc400078e0043 */
[----:B0-----:R-:W3:Y:S04]  /*18fd0*/  LDL.LU R67, [R1+0x690] ;  /* 0x0006900001437983 */ /* 0x001ee80000300800 */
[----:B------:R-:W4:Y:S04]  /*18fe0*/  LDL.LU R28, [R1+0x69c] ;  /* 0x00069c00011c7983 */ /* 0x000f280000300800 */
[----:B------:R0:W2:Y:S04]  /*18ff0*/  @P2 LDG.E.U8 R55, desc[UR18][R40.64] ;  /* 0x0000001228372981 */ /* 0x0000a8000c1e1100 */
[----:B------:R1:W-:Y:S04]  /*19000*/  STL [R1+0x684], R16 ;  /* 0x0006841001007387 */ /* 0x0003e80000100800 */
[----:B------:R1:W-:Y:S01]  /*19010*/  STL [R1+0x680], R30 ;  /* 0x0006801e01007387 */ /* 0x0003e20000100800 */
[----:B0-----:R-:W-:-:S02]  /*19020*/  @P3 IMAD.MOV.U32 R40, RZ, RZ, R16 ;  /* 0x000000ffff283224 */ /* 0x001fc400078e0010 */
[----:B------:R-:W-:Y:S01]  /*19030*/  @P3 IMAD.MOV.U32 R41, RZ, RZ, R30 ;  /* 0x000000ffff293224 */ /* 0x000fe200078e001e */
[----:B-1----:R-:W2:Y:S04]  /*19040*/  LDL.LU R16, [R1+0x6a4] ;  /* 0x0006a40001107983 */ /* 0x002ea80000300800 */
[----:B------:R0:W-:Y:S04]  /*19050*/  STL [R1+0x68c], R66 ;  /* 0x00068c4201007387 */ /* 0x0001e80000100800 */
[----:B------:R-:W2:Y:S04]  /*19060*/  LDL.LU R30, [R1+0x6ac] ;  /* 0x0006ac00011e7983 */ /* 0x000ea80000300800 */
[----:B------:R-:W-:Y:S04]  /*19070*/  STL [R1+0x694], R29 ;  /* 0x0006941d01007387 */ /* 0x000fe80000100800 */
[----:B------:R1:W2:Y:S04]  /*19080*/  @P3 LDG.E.U8 R85, desc[UR18][R40.64] ;  /* 0x0000001228553981 */ /* 0x0002a8000c1e1100 */
[----:B------:R-:W2:Y:S01]  /*19090*/  LDL.LU R41, [R1+0x688] ;  /* 0x0006880001297983 */ /* 0x000ea20000300800 */
[----:B------:R-:W-:-:S02]  /*190a0*/  ISETP.GT.AND P4, PT, R65, 0x52, PT ;  /* 0x000000524100780c */ /* 0x000fc40003f84270 */
[----:B------:R-:W-:Y:S02]  /*190b0*/  ISETP.GT.AND P2, PT, R65, 0x53, PT ;  /* 0x000000534100780c */ /* 0x000fe40003f44270 */
[----:B------:R-:W-:Y:S02]  /*190c0*/  PRMT R100, RZ, 0x7610, R100 ;  /* 0x00007610ff647816 */ /* 0x000fe40000000064 */
[----:B------:R-:W-:-:S07]  /*190d0*/  PRMT R137, RZ, 0x7610, R137 ;  /* 0x00007610ff897816 */ /* 0x000fce0000000089 */
[----:B-1----:R-:W-:Y:S02]  /*190e0*/  @P4 IMAD.MOV.U32 R40, RZ, RZ, R66 ;  /* 0x000000ffff284224 */ /* 0x002fe400078e0042 */
[C---:B---3--:R-:W-:Y:S02]  /*190f0*/  IMAD.X R67, R37.reuse, 0x1, R67, P5 ;  /* 0x0000000125437824 */ /* 0x048fe400028e0643 */
[----:B--2---:R-:W-:-:S05]  /*19100*/  IMAD.X R41, R37, 0x1, R41, P6 ;  /* 0x0000000125297824 */ /* 0x004fca00030e0629 */
[----:B------:R1:W-:Y:S04]  /*19110*/  STL [R1+0x688], R41 ;  /* 0x0006882901007387 */ /* 0x0003e80000100800 */
[----:B------:R1:W2:Y:S04]  /*19120*/  @P4 LDG.E.U8 R100, desc[UR18][R40.64] ;  /* 0x0000001228644981 */ /* 0x0002a8000c1e1100 */
[----:B------:R3:W-:Y:S04]  /*19130*/  STL [R1+0x690], R67 ;  /* 0x0006904301007387 */ /* 0x0007e80000100800 */
[----:B0-----:R-:W2:Y:S01]  /*19140*/  LDL.LU R66, [R1+0x6a8] ;  /* 0x0006a80001427983 */ /* 0x001ea20000300800 */
[----:B-1----:R-:W-:-:S02]  /*19150*/  IMAD.MOV.U32 R41, RZ, RZ, R67 ;  /* 0x000000ffff297224 */ /* 0x002fc400078e0043 */
[----:B------:R-:W-:Y:S01]  /*19160*/  @P2 IMAD.MOV.U32 R40, RZ, RZ, R29 ;  /* 0x000000ffff282224 */ /* 0x000fe200078e001d */
[----:B---3--:R-:W3:Y:S04]  /*19170*/  LDL.LU R67, [R1+0xa3c] ;  /* 0x000a3c0001437983 */ /* 0x008ee80000300800 */
[----:B------:R-:W2:Y:S04]  /*19180*/  LDL.LU R29, [R1+0xf8] ;  /* 0x0000f800011d7983 */ /* 0x000ea80000300800 */
[----:B------:R0:W2:Y:S04]  /*19190*/  @P2 LDG.E.U8 R137, desc[UR18][R40.64] ;  /* 0x0000001228892981 */ /* 0x0000a8000c1e1100 */
[----:B------:R-:W2:Y:S01]  /*191a0*/  LDL.LU R41, [R1+0x698] ;  /* 0x0006980001297983 */ /* 0x000ea20000300800 */
[----:B------:R-:W-:-:S02]  /*191b0*/  ISETP.GT.AND P3, PT, R65, 0x54, PT ;  /* 0x000000544100780c */ /* 0x000fc40003f64270 */
[C---:B----4-:R-:W-:Y:S02]  /*191c0*/  IADD3 R28, P5, PT, R35.reuse, R28, RZ ;  /* 0x0000001c231c7210 */ /* 0x050fe40007fbe0ff */
[----:B------:R-:W-:Y:S02]  /*191d0*/  PRMT R143, RZ, 0x7610, R143 ;  /* 0x00007610ff8f7816 */ /* 0x000fe4000000008f */
[----:B------:R-:W-:Y:S01]  /*191e0*/  IADD3 R16, P6, PT, R35, R16, RZ ;  /* 0x0000001023107210 */ /* 0x000fe20007fde0ff */
[----:B------:R1:W-:Y:S06]  /*191f0*/  STL [R1+0x69c], R28 ;  /* 0x00069c1c01007387 */ /* 0x0003ec0000100800 */
[----:B0-----:R-:W-:-:S02]  /*19200*/  @P3 IMAD.MOV.U32 R40, RZ, RZ, R28 ;  /* 0x000000ffff283224 */ /* 0x001fc400078e001c */
[----:B--2---:R-:W-:-:S05]  /*19210*/  IMAD.X R41, R37, 0x1, R41, P5 ;  /* 0x0000000125297824 */ /* 0x004fca00028e0629 */
[----:B------:R0:W-:Y:S04]  /*19220*/  STL [R1+0x698], R41 ;  /* 0x0006982901007387 */ /* 0x0001e80000100800 */
[----:B-1----:R-:W2:Y:S04]  /*19230*/  LDL.LU R28, [R1+0x6b4] ;  /* 0x0006b400011c7983 */ /* 0x002ea80000300800 */
[----:B------:R-:W-:Y:S04]  /*19240*/  STL [R1+0x6a4], R16 ;  /* 0x0006a41001007387 */ /* 0x000fe80000100800 */
[----:B------:R1:W4:Y:S04]  /*19250*/  @P3 LDG.E.U8 R143, desc[UR18][R40.64] ;  /* 0x00000012288f3981 */ /* 0x000328000c1e1100 */
[----:B0-----:R-:W2:Y:S01]  /*19260*/  LDL.LU R41, [R1+0x6a0] ;  /* 0x0006a00001297983 */ /* 0x001ea20000300800 */
[----:B------:R-:W-:-:S02]  /*19270*/  ISETP.GT.AND P4, PT, R65, 0x55, PT ;  /* 0x000000554100780c */ /* 0x000fc40003f84270 */
[----:B------:R-:W-:Y:S02]  /*19280*/  IADD3 R30, P5, PT, R35, R30, RZ ;  /* 0x0000001e231e7210 */ /* 0x000fe40007fbe0ff */
[----:B------:R-:W-:Y:S02]  /*19290*/  ISETP.GT.AND P2, PT, R65, 0x56, PT ;  /* 0x000000564100780c */ /* 0x000fe40003f44270 */
[----:B------:R-:W-:Y:S01]  /*192a0*/  PRMT R141, RZ, 0x7610, R141 ;  /* 0x00007610ff8d7816 */ /* 0x000fe2000000008d */
[C---:B------:R-:W-:Y:S01]  /*192b0*/  IMAD.X R66, R37.reuse, 0x1, R66, P5 ;  /* 0x0000000125427824 */ /* 0x040fe200028e0642 */
[----:B------:R-:W-:Y:S05]  /*192c0*/  STL [R1+0x6ac], R30 ;  /* 0x0006ac1e01007387 */ /* 0x000fea0000100800 */
[----:B-1----:R-:W-:Y:S01]  /*192d0*/  @P4 IMAD.MOV.U32 R40, RZ, RZ, R16 ;  /* 0x000000ffff284224 */ /* 0x002fe200078e0010 */
[----:B------:R-:W-:Y:S01]  /*192e0*/  PRMT R140, RZ, 0x7610, R140 ;  /* 0x00007610ff8c7816 */ /* 0x000fe2000000008c */
[----:B--2---:R-:W-:-:S05]  /*192f0*/  IMAD.X R41, R37, 0x1, R41, P6 ;  /* 0x0000000125297824 */ /* 0x004fca00030e0629 */
[----:B------:R0:W-:Y:S04]  /*19300*/  STL [R1+0x6a0], R41 ;  /* 0x0006a02901007387 */ /* 0x0001e80000100800 */
[----:B------:R1:W2:Y:S02]  /*19310*/  @P4 LDG.E.U8 R141, desc[UR18][R40.64] ;  /* 0x00000012288d4981 */ /* 0x0002a4000c1e1100 */
[----:B-1----:R-:W-:Y:S02]  /*19320*/  IMAD.MOV.U32 R40, RZ, RZ, R66 ;  /* 0x000000ffff287224 */ /* 0x002fe400078e0042 */
[----:B0-----:R-:W-:-:S05]  /*19330*/  IMAD.MOV.U32 R41, RZ, RZ, R30 ;  /* 0x000000ffff297224 */ /* 0x001fca00078e001e */
[----:B------:R-:W-:-:S04]  /*19340*/  @P2 LOP3.LUT R41, R41, R40, RZ, 0x3c, !PT ;  /* 0x0000002829292212 */ /* 0x000fc800078e3cff */
[----:B------:R-:W-:Y:S02]  /*19350*/  @P2 LOP3.LUT R40, R41, R40, RZ, 0x3c, !PT ;  /* 0x0000002829282212 */ /* 0x000fe400078e3cff */
[----:B------:R-:W-:Y:S02]  /*19360*/  IADD3 R29, P4, PT, R35, R29, RZ ;  /* 0x0000001d231d7210 */ /* 0x000fe40007f9e0ff */
[----:B------:R-:W-:Y:S01]  /*19370*/  @P2 LOP3.LUT R41, R41, R40, RZ, 0x3c, !PT ;  /* 0x0000002829292212 */ /* 0x000fe200078e3cff */
[----:B------:R0:W-:Y:S04]  /*19380*/  STL [R1+0x6a8], R66 ;  /* 0x0006a84201007387 */ /* 0x0001e80000100800 */
[----:B------:R-:W2:Y:S04]  /*19390*/  LDL.LU R16, [R1+0x6bc] ;  /* 0x0006bc0001107983 */ /* 0x000ea80000300800 */
[----:B------:R1:W2:Y:S04]  /*193a0*/  @P2 LDG.E.U8 R140, desc[UR18][R40.64] ;  /* 0x00000012288c2981 */ /* 0x0002a8000c1e1100 */
[----:B0-----:R-:W2:Y:S04]  /*193b0*/  LDL.LU R66, [R1+0xa38] ;  /* 0x000a380001427983 */ /* 0x001ea80000300800 */
[----:B------:R-:W-:Y:S04]  /*193c0*/  STL [R1+0xf8], R29 ;  /* 0x0000f81d01007387 */ /* 0x000fe80000100800 */
[----:B------:R-:W2:Y:S01]  /*193d0*/  LDL.LU R40, [R1+0xf4] ;  /* 0x0000f40001287983 */ /* 0x000ea20000300800 */
[----:B------:R-:W-:Y:S01]  /*193e0*/  ISETP.GT.AND P3, PT, R65, 0x57, PT ;  /* 0x000000574100780c */ /* 0x000fe20003f64270 */
[----:B-1----:R-:W-:Y:S01]  /*193f0*/  IMAD.MOV.U32 R41, RZ, RZ, R29 ;  /* 0x000000ffff297224 */ /* 0x002fe200078e001d */
[----:B------:R-:W-:Y:S01]  /*19400*/  PRMT R136, RZ, 0x7610, R136 ;  /* 0x00007610ff887816 */ /* 0x000fe20000000088 */
[----:B--2---:R-:W-:-:S10]  /*19410*/  IMAD.X R40, R37, 0x1, R40, P4 ;  /* 0x0000000125287824 */ /* 0x004fd400020e0628 */
[-C--:B------:R-:W-:Y:S01]  /*19420*/  @P3 LOP3.LUT R41, R41, R40.reuse, RZ, 0x3c, !PT ;  /* 0x0000002829293212 */ /* 0x080fe200078e3cff */
[----:B------:R0:W-:Y:S03]  /*19430*/  STL [R1+0xf4], R40 ;  /* 0x0000f42801007387 */ /* 0x0001e60000100800 */
[----:B0-----:R-:W-:-:S04]  /*19440*/  @P3 LOP3.LUT R40, R41, R40, RZ, 0x3c, !PT ;  /* 0x0000002829283212 */ /* 0x001fc800078e3cff */
[----:B------:R-:W-:-:S05]  /*19450*/  @P3 LOP3.LUT R41, R41, R40, RZ, 0x3c, !PT ;  /* 0x0000002829293212 */ /* 0x000fca00078e3cff */
[----:B------:R0:W2:Y:S04]  /*19460*/  @P3 LDG.E.U8 R136, desc[UR18][R40.64] ;  /* 0x0000001228883981 */ /* 0x0000a8000c1e1100 */
[----:B------:R-:W2:Y:S01]  /*19470*/  LDL.LU R41, [R1+0x6b0] ;  /* 0x0006b00001297983 */ /* 0x000ea20000300800 */
[----:B------:R-:W-:Y:S02]  /*19480*/  ISETP.GT.AND P5, PT, R65, 0x58, PT ;  /* 0x000000584100780c */ /* 0x000fe40003fa4270 */
[----:B------:R-:W-:Y:S02]  /*19490*/  IADD3 R28, P2, PT, R35, R28, RZ ;  /* 0x0000001c231c7210 */ /* 0x000fe40007f5e0ff */
[----:B------:R-:W-:-:S03]  /*194a0*/  PRMT R54, RZ, 0x7610, R54 ;  /* 0x00007610ff367816 */ /* 0x000fc60000000036 */
[----:B------:R1:W-:Y:S06]  /*194b0*/  STL [R1+0x6b4], R28 ;  /* 0x0006b41c01007387 */ /* 0x0003ec0000100800 */
[----:B0-----:R-:W-:Y:S02]  /*194c0*/  @P5 IMAD.MOV.U32 R40, RZ, RZ, R28 ;  /* 0x000000ffff285224 */ /* 0x001fe400078e001c */
[----:B--2---:R-:W-:-:S05]  /*194d0*/  IMAD.X R41, R37, 0x1, R41, P2 ;  /* 0x0000000125297824 */ /* 0x004fca00010e0629 */
[----:B------:R0:W-:Y:S04]  /*194e0*/  STL [R1+0x6b0], R41 ;  /* 0x0006b02901007387 */ /* 0x0001e80000100800 */
[----:B-1----:R-:W2:Y:S04]  /*194f0*/  LDL.LU R28, [R1+0x6cc] ;  /* 0x0006cc00011c7983 */ /* 0x002ea80000300800 */
[----:B------:R1:W2:Y:S04]  /*19500*/  @P5 LDG.E.U8 R54, desc[UR18][R40.64] ;  /* 0x0000001228365981 */ /* 0x0002a8000c1e1100 */
[----:B0-----:R-:W2:Y:S01]  /*19510*/  LDL.LU R41, [R1+0x6b8] ;  /* 0x0006b80001297983 */ /* 0x001ea20000300800 */
[----:B------:R-:W-:-:S02]  /*19520*/  ISETP.GT.AND P3, PT, R65, 0x59, PT ;  /* 0x000000594100780c */ /* 0x000fc40003f64270 */
[----:B------:R-:W-:Y:S02]  /*19530*/  IADD3 R16, P2, PT, R35, R16, RZ ;  /* 0x0000001023107210 */ /* 0x000fe40007f5e0ff */
[----:B------:R-:W-:-:S03]  /*19540*/  PRMT R86, RZ, 0x7610, R86 ;  /* 0x00007610ff567816 */ /* 0x000fc60000000056 */
[----:B------:R0:W-:Y:S06]  /*19550*/  STL [R1+0x6bc], R16 ;  /* 0x0006bc1001007387 */ /* 0x0001ec0000100800 */
[----:B-1----:R-:W-:Y:S02]  /*19560*/  @P3 IMAD.MOV.U32 R40, RZ, RZ, R16 ;  /* 0x000000ffff283224 */ /* 0x002fe400078e0010 */
[----:B--2---:R-:W-:-:S05]  /*19570*/  IMAD.X R41, R37, 0x1, R41, P2 ;  /* 0x0000000125297824 */ /* 0x004fca00010e0629 */
[----:B------:R1:W-:Y:S04]  /*19580*/  STL [R1+0x6b8], R41 ;  /* 0x0006b82901007387 */ /* 0x0003e80000100800 */
[----:B0-----:R-:W2:Y:S04]  /*19590*/  LDL.LU R16, [R1+0x6d4] ;  /* 0x0006d40001107983 */ /* 0x001ea80000300800 */
[----:B------:R0:W2:Y:S04]  /*195a0*/  @P3 LDG.E.U8 R86, desc[UR18][R40.64] ;  /* 0x0000001228563981 */ /* 0x0000a8000c1e1100 */
[----:B------:R-:W2:Y:S04]  /*195b0*/  LDL.LU R40, [R1+0x6c0] ;  /* 0x0006c00001287983 */ /* 0x000ea80000300800 */
[----:B-1----:R-:W0:Y:S01]  /*195c0*/  LDL.LU R41, [R1+0x6c4] ;  /* 0x0006c40001297983 */ /* 0x002e220000300800 */
[----:B------:R-:W-:-:S02]  /*195d0*/  ISETP.GT.AND P3, PT, R65, 0x5a, PT ;  /* 0x0000005a4100780c */ /* 0x000fc40003f64270 */
[----:B------:R-:W-:Y:S02]  /*195e0*/  PRMT R99, RZ, 0x7610, R99 ;  /* 0x00007610ff637816 */ /* 0x000fe40000000063 */
[----:B0-----:R-:W-:-:S05]  /*195f0*/  IADD3 R41, P2, PT, R35, R41, RZ ;  /* 0x0000002923297210 */ /* 0x001fca0007f5e0ff */
[----:B--2---:R-:W-:Y:S01]  /*19600*/  IMAD.X R40, R37, 0x1, R40, P2 ;  /* 0x0000000125287824 */ /* 0x004fe200010e0628 */
[----:B------:R0:W-:Y:S04]  /*19610*/  STL [R1+0x6c4], R41 ;  /* 0x0006c42901007387 */ /* 0x0001e80000100800 */
[----:B------:R1:W-:Y:S01]  /*19620*/  STL [R1+0x6c0], R40 ;  /* 0x0006c02801007387 */ /* 0x0003e20000100800 */
[----:B0-----:R-:W-:-:S04]  /*19630*/  @P3 LOP3.LUT R41, R41, R40, RZ, 0x3c, !PT ;  /* 0x0000002829293212 */ /* 0x001fc800078e3cff */
[----:B-1----:R-:W-:-:S04]  /*19640*/  @P3 LOP3.LUT R40, R41, R40, RZ, 0x3c, !PT ;  /* 0x0000002829283212 */ /* 0x002fc800078e3cff */
        /* <DEDUP_REMOVED lines=246> */
[----:B-1----:R-:W2:Y:S01]  /*1a5b0*/  LDL.LU R41, [R1+0x768] ;  /* 0x0007680001297983 */ /* 0x002ea20000300800 */
[----:B------:R-:W-:-:S02]  /*1a5c0*/  ISETP.GT.AND P3, PT, R65, RZ, PT ;  /* 0x000000ff4100720c */ /* 0x000fc40003f64270 */
[----:B------:R-:W-:Y:S02]  /*1a5d0*/  IADD3 R2, P2, PT, R35, R2, RZ ;  /* 0x0000000223027210 */ /* 0x000fe40007f5e0ff */
[----:B------:R-:W-:-:S03]  /*1a5e0*/  PRMT R83, RZ, 0x7610, R83 ;  /* 0x00007610ff537816 */ /* 0x000fc60000000053 */
[----:B------:R-:W-:-:S06]  /*1a5f0*/  IMAD.X R3, R37, 0x1, R3, P2 ;  /* 0x0000000125037824 */ /* 0x000fcc00010e0603 */
[----:B------:R-:W3:Y:S01]  /*1a600*/  @P3 LDG.E.U8 R83, desc[UR18][R2.64] ;  /* 0x0000001202533981 */ /* 0x000ee2000c1e1100 */
        /* <DEDUP_REMOVED lines=131> */
[----:B------:R-:W-:Y:S06]  /*1ae40*/  STL [R1+0x7c4], R28 ;  /* 0x0007c41c01007387 */ /* 0x000fec0000100800 */
[----:B0-----:R-:W-:Y:S02]  /*1ae50*/  @P3 IMAD.MOV.U32 R40, RZ, RZ, R28 ;  /* 0x000000ffff283224 */ /* 0x001fe400078e001c */
[----:B--2---:R-:W-:-:S05]  /*1ae60*/  IMAD.X R41, R37, 0x1, R41, P2 ;  /* 0x0000000125297824 */ /* 0x004fca00010e0629 */
[----:B------:R0:W-:Y:S04]  /*1ae70*/  STL [R1+0x7c0], R41 ;  /* 0x0007c02901007387 */ /* 0x0001e80000100800 */
[----:B------:R1:W2:Y:S04]  /*1ae80*/  @P3 LDG.E.U8 R76, desc[UR18][R40.64] ;  /* 0x00000012284c3981 */ /* 0x0002a8000c1e1100 */
[----:B0-----:R-:W2:Y:S01]  /*1ae90*/  LDL.LU R41, [R1+0x11c] ;  /* 0x00011c0001297983 */ /* 0x001ea20000300800 */
[----:B------:R-:W-:Y:S02]  /*1aea0*/  ISETP.GT.AND P4, PT, R65, 0x7f, PT ;  /* 0x0000007f4100780c */ /* 0x000fe40003f84270 */
[----:B------:R-:W-:-:S02]  /*1aeb0*/  IADD3 R16, P3, PT, R35, R16, RZ ;  /* 0x0000001023107210 */ /* 0x000fc40007f7e0ff */
[----:B------:R-:W-:-:S03]  /*1aec0*/  PRMT R74, RZ, 0x7610, R74 ;  /* 0x00007610ff4a7816 */ /* 0x000fc6000000004a */
[----:B------:R0:W-:Y:S06]  /*1aed0*/  STL [R1+0x120], R16 ;  /* 0x0001201001007387 */ /* 0x0001ec0000100800 */
[----:B-1----:R-:W-:Y:S01]  /*1aee0*/  @P4 IMAD.MOV.U32 R40, RZ, RZ, R16 ;  /* 0x000000ffff284224 */ /* 0x002fe200078e0010 */
[----:B------:R-:W1:Y:S01]  /*1aef0*/  S2R R28, SR_TID.X ;  /* 0x00000000001c7919 */ /* 0x000e620000002100 */
[----:B--2---:R-:W-:-:S05]  /*1af00*/  IMAD.X R41, R37, 0x1, R41, P3 ;  /* 0x0000000125297824 */ /* 0x004fca00018e0629 */
[----:B------:R2:W-:Y:S04]  /*1af10*/  STL [R1+0x11c], R41 ;  /* 0x00011c2901007387 */ /* 0x0005e80000100800 */
[----:B0-----:R-:W3:Y:S04]  /*1af20*/  LDL.LU R16, [R1+0x1e8] ;  /* 0x0001e80001107983 */ /* 0x001ee80000300800 */
[----:B------:R0:W3:Y:S04]  /*1af30*/  @P4 LDG.E.U8 R74, desc[UR18][R40.64] ;  /* 0x00000012284a4981 */ /* 0x0000e8000c1e1100 */
[----:B------:R-:W3:Y:S04]  /*1af40*/  LDL.LU R40, [R1+0x124] ;  /* 0x0001240001287983 */ /* 0x000ee80000300800 */
[----:B--2---:R-:W0:Y:S01]  /*1af50*/  LDL.LU R41, [R1+0x128] ;  /* 0x0001280001297983 */ /* 0x004e220000300800 */
[----:B-1----:R-:W-:Y:S01]  /*1af60*/  LOP3.LUT R28, R28, 0x7f, RZ, 0xc0, !PT ;  /* 0x0000007f1c1c7812 */ /* 0x002fe200078ec0ff */
[----:B------:R-:W-:Y:S03]  /*1af70*/  BAR.SYNC.DEFER_BLOCKING 0x0 ;  /* 0x0000000000007b1d */ /* 0x000fe60000010000 */
[----:B------:R-:W-:-:S02]  /*1af80*/  ISETP.GE.AND P2, PT, R28, R65, PT ;  /* 0x000000411c00720c */ /* 0x000fc40003f46270 */
[----:B------:R-:W-:Y:S02]  /*1af90*/  PRMT R73, RZ, 0x7610, R73 ;  /* 0x00007610ff497816 */ /* 0x000fe40000000049 */
[----:B0-----:R-:W-:-:S05]  /*1afa0*/  IADD3 R41, P3, PT, R36, R41, RZ ;  /* 0x0000002924297210 */ /* 0x001fca0007f7e0ff */
[----:B---3--:R-:W-:Y:S01]  /*1afb0*/  IMAD.X R40, R38, 0x1, R40, P3 ;  /* 0x0000000126287824 */ /* 0x008fe200018e0628 */
[----:B------:R0:W-:Y:S04]  /*1afc0*/  STL [R1+0x128], R41 ;  /* 0x0001282901007387 */ /* 0x0001e80000100800 */
[----:B------:R1:W-:Y:S01]  /*1afd0*/  STL [R1+0x124], R40 ;  /* 0x0001242801007387 */ /* 0x0003e20000100800 */
[----:B0-----:R-:W-:-:S04]  /*1afe0*/  @!P2 LOP3.LUT R41, R41, R40, RZ, 0x3c, !PT ;  /* 0x000000282929a212 */ /* 0x001fc800078e3cff */
[----:B-1----:R-:W-:-:S04]  /*1aff0*/  @!P2 LOP3.LUT R40, R41, R40, RZ, 0x3c, !PT ;  /* 0x000000282928a212 */ /* 0x002fc800078e3cff */
[----:B------:R-:W-:-:S05]  /*1b000*/  @!P2 LOP3.LUT R41, R41, R40, RZ, 0x3c, !PT ;  /* 0x000000282929a212 */ /* 0x000fca00078e3cff */
[----:B------:R0:W2:Y:S04]  /*1b010*/  @!P2 LDG.E.U8 R73, desc[UR18][R40.64] ;  /* 0x000000122849a981 */ /* 0x0000a8000c1e1100 */
[----:B------:R-:W3:Y:S04]  /*1b020*/  LDL.LU R40, [R1+0x164] ;  /* 0x0001640001287983 */ /* 0x000ee80000300800 */
[----:B------:R-:W0:Y:S01]  /*1b030*/  LDL.LU R41, [R1+0x168] ;  /* 0x0001680001297983 */ /* 0x000e220000300800 */
        /* <DEDUP_REMOVED lines=8> */
[----:B------:R0:W3:Y:S04]  /*1b0c0*/  @!P2 LDG.E.U8 R72, desc[UR18][R40.64] ;  /* 0x000000122848a981 */ /* 0x0000e8000c1e1100 */
[----:B------:R-:W2:Y:S04]  /*1b0d0*/  LDL.LU R40, [R1+0x1a4] ;  /* 0x0001a40001287983 */ /* 0x000ea80000300800 */
[----:B------:R-:W0:Y:S01]  /*1b0e0*/  LDL.LU R41, [R1+0x1a8] ;  /* 0x0001a80001297983 */ /* 0x000e220000300800 */
[----:B------:R-:W-:Y:S02]  /*1b0f0*/  PRMT R71, RZ, 0x7610, R71 ;  /* 0x00007610ff477816 */ /* 0x000fe40000000047 */
[----:B0-----:R-:W-:-:S05]  /*1b100*/  IADD3 R41, P3, PT, R36, R41, RZ ;  /* 0x0000002924297210 */ /* 0x001fca0007f7e0ff */
[----:B--2---:R-:W-:Y:S01]  /*1b110*/  IMAD.X R40, R38, 0x1, R40, P3 ;  /* 0x0000000126287824 */ /* 0x004fe200018e0628 */
[----:B------:R0:W-:Y:S04]  /*1b120*/  STL [R1+0x1a8], R41 ;  /* 0x0001a82901007387 */ /* 0x0001e80000100800 */
[----:B------:R1:W-:Y:S01]  /*1b130*/  STL [R1+0x1a4], R40 ;  /* 0x0001a42801007387 */ /* 0x0003e20000100800 */
[----:B0-----:R-:W-:-:S04]  /*1b140*/  @!P2 LOP3.LUT R41, R41, R40, RZ, 0x3c, !PT ;  /* 0x000000282929a212 */ /* 0x001fc800078e3cff */
[----:B-1----:R-:W-:-:S04]  /*1b150*/  @!P2 LOP3.LUT R40, R41, R40, RZ, 0x3c, !PT ;  /* 0x000000282928a212 */ /* 0x002fc800078e3cff */
[----:B------:R-:W-:-:S05]  /*1b160*/  @!P2 LOP3.LUT R41, R41, R40, RZ, 0x3c, !PT ;  /* 0x000000282929a212 */ /* 0x000fca00078e3cff */
[----:B------:R0:W2:Y:S04]  /*1b170*/  @!P2 LDG.E.U8 R71, desc[UR18][R40.64] ;  /* 0x000000122847a981 */ /* 0x0000a8000c1e1100 */
[----:B------:R-:W2:Y:S01]  /*1b180*/  LDL.LU R41, [R1+0x1e4] ;  /* 0x0001e40001297983 */ /* 0x000ea20000300800 */
[----:B------:R-:W-:Y:S02]  /*1b190*/  IADD3 R16, P3, PT, R36, R16, RZ ;  /* 0x0000001024107210 */ /* 0x000fe40007f7e0ff */
[----:B------:R-:W-:-:S03]  /*1b1a0*/  PRMT R70, RZ, 0x7610, R70 ;  /* 0x00007610ff467816 */ /* 0x000fc60000000046 */
[----:B0-----:R-:W-:Y:S01]  /*1b1b0*/  @!P2 IMAD.MOV.U32 R40, RZ, RZ, R16 ;  /* 0x000000ffff28a224 */ /* 0x001fe200078e0010 */
[----:B------:R0:W-:Y:S01]  /*1b1c0*/  STL [R1+0x1e8], R16 ;  /* 0x0001e81001007387 */ /* 0x0001e20000100800 */
[----:B--2---:R-:W-:-:S05]  /*1b1d0*/  IMAD.X R41, R38, 0x1, R41, P3 ;  /* 0x0000000126297824 */ /* 0x004fca00018e0629 */
[----:B------:R1:W-:Y:S04]  /*1b1e0*/  STL [R1+0x1e4], R41 ;  /* 0x0001e42901007387 */ /* 0x0003e80000100800 */
[----:B0-----:R-:W2:Y:S04]  /*1b1f0*/  LDL.LU R16, [R1+0x308] ;  /* 0x0003080001107983 */ /* 0x001ea80000300800 */
[----:B------:R0:W2:Y:S04]  /*1b200*/  @!P2 LDG.E.U8 R70, desc[UR18][R40.64] ;  /* 0x000000122846a981 */ /* 0x0000a8000c1e1100 */
[----:B------:R-:W2:Y:S04]  /*1b210*/  LDL.LU R40, [R1+0x224] ;  /* 0x0002240001287983 */ /* 0x000ea80000300800 */
[----:B-1----:R-:W0:Y:S01]  /*1b220*/  LDL.LU R41, [R1+0x240] ;  /* 0x0002400001297983 */ /* 0x002e220000300800 */
[----:B------:R-:W-:-:S02]  /*1b230*/  PRMT R69, RZ, 0x7610, R69 ;  /* 0x00007610ff457816 */ /* 0x000fc40000000045 */
        /* <DEDUP_REMOVED lines=41> */
[----:B------:R-:W-:-:S03]  /*1b4d0*/  PRMT R65, RZ, 0x7610, R65 ;  /* 0x00007610ff417816 */ /* 0x000fc60000000041 */
[----:B------:R1:W-:Y:S01]  /*1b4e0*/  STS.U8 [R28+UR9+0x8000], R83 ;  /* 0x008000531c007988 */ /* 0x0003e20008000009 */
[----:B0-----:R-:W-:-:S05]  /*1b4f0*/  IADD3 R41, P3, PT, R36, R41, RZ ;  /* 0x0000002924297210 */ /* 0x001fca0007f7e0ff */
[----:B--2---:R-:W-:Y:S01]  /*1b500*/  IMAD.X R40, R38, 0x1, R40, P3 ;  /* 0x0000000126287824 */ /* 0x004fe200018e0628 */
[----:B------:R0:W-:Y:S04]  /*1b510*/  STL [R1+0x348], R41 ;  /* 0x0003482901007387 */ /* 0x0001e80000100800 */
[----:B------:R2:W-:Y:S04]  /*1b520*/  STL [R1+0x344], R40 ;  /* 0x0003442801007387 */ /* 0x0005e80000100800 */
[----:B-1----:R-:W3:Y:S01]  /*1b530*/  LDL.LU R83, [R1+0x448] ;  /* 0x0004480001537983 */ /* 0x002ee20000300800 */
[----:B0-----:R-:W-:-:S04]  /*1b540*/  @!P2 LOP3.LUT R41, R41, R40, RZ, 0x3c, !PT ;  /* 0x000000282929a212 */ /* 0x001fc800078e3cff */
[----:B--2---:R-:W-:-:S04]  /*1b550*/  @!P2 LOP3.LUT R40, R41, R40, RZ, 0x3c, !PT ;  /* 0x000000282928a212 */ /* 0x004fc800078e3cff */
[----:B------:R-:W-:-:S05]  /*1b560*/  @!P2 LOP3.LUT R41, R41, R40, RZ, 0x3c, !PT ;  /* 0x000000282929a212 */ /* 0x000fca00078e3cff */
[----:B------:R0:W2:Y:S04]  /*1b570*/  @!P2 LDG.E.U8 R65, desc[UR18][R40.64] ;  /* 0x000000122841a981 */ /* 0x0000a8000c1e1100 */
[----:B------:R-:W2:Y:S04]  /*1b580*/  LDL.LU R40, [R1+0x384] ;  /* 0x0003840001287983 */ /* 0x000ea80000300800 */
[----:B------:R-:W0:Y:S04]  /*1b590*/  LDL.LU R41, [R1+0x388] ;  /* 0x0003880001297983 */ /* 0x000e280000300800 */
[----:B------:R1:W-:Y:S02]  /*1b5a0*/  STS.U8 [R28+UR9+0x8400], R64 ;  /* 0x008400401c007988 */ /* 0x0003e40008000009 */
[----:B-1----:R-:W-:-:S02]  /*1b5b0*/  PRMT R64, RZ, 0x7610, R64 ;  /* 0x00007610ff407816 */ /* 0x002fc40000000040 */
        /* <DEDUP_REMOVED lines=21> */
[----:B------:R-:W-:-:S03]  /*1b710*/  IADD3 R16, P3, PT, R36, R16, RZ ;  /* 0x0000001024107210 */ /* 0x000fc60007f7e0ff */
[----:B------:R1:W-:Y:S02]  /*1b720*/  STS.U8 [R28+UR9+0x8c00], R62 ;  /* 0x008c003e1c007988 */ /* 0x0003e40008000009 */
[----:B0-----:R-:W-:Y:S02]  /*1b730*/  @!P2 IMAD.MOV.U32 R40, RZ, RZ, R16 ;  /* 0x000000ffff28a224 */ /* 0x001fe400078e0010 */
[----:B------:R0:W-:Y:S01]  /*1b740*/  STL [R1+0x408], R16 ;  /* 0x0004081001007387 */ /* 0x0001e20000100800 */
[----:B-1----:R-:W-:Y:S01]  /*1b750*/  PRMT R62, RZ, 0x7610, R62 ;  /* 0x00007610ff3e7816 */ /* 0x002fe2000000003e */
[----:B--2---:R-:W-:-:S05]  /*1b760*/  IMAD.X R41, R38, 0x1, R41, P3 ;  /* 0x0000000126297824 */ /* 0x004fca00018e0629 */
[----:B------:R1:W-:Y:S04]  /*1b770*/  STL [R1+0x404], R41 ;  /* 0x0004042901007387 */ /* 0x0003e80000100800 */
[----:B0-----:R-:W2:Y:S04]  /*1b780*/  LDL.LU R16, [R1+0x500] ;  /* 0x0005000001107983 */ /* 0x001ea80000300800 */
[----:B------:R0:W2:Y:S04]  /*1b790*/  @!P2 LDG.E.U8 R62, desc[UR18][R40.64] ;  /* 0x00000012283ea981 */ /* 0x0000a8000c1e1100 */
[----:B-1----:R-:W2:Y:S01]  /*1b7a0*/  LDL.LU R41, [R1+0x444] ;  /* 0x0004440001297983 */ /* 0x002ea20000300800 */
[----:B---3--:R-:W-:-:S03]  /*1b7b0*/  IADD3 R83, P3, PT, R36, R83, RZ ;  /* 0x0000005324537210 */ /* 0x008fc60007f7e0ff */
[----:B------:R1:W-:Y:S02]  /*1b7c0*/  STS.U8 [R28+UR9+0x9000], R61 ;  /* 0x0090003d1c007988 */ /* 0x0003e40008000009 */
[----:B0-----:R-:W-:Y:S02]  /*1b7d0*/  @!P2 IMAD.MOV.U32 R40, RZ, RZ, R83 ;  /* 0x000000ffff28a224 */ /* 0x001fe400078e0053 */
[----:B------:R0:W-:Y:S01]  /*1b7e0*/  STL [R1+0x448], R83 ;  /* 0x0004485301007387 */ /* 0x0001e20000100800 */
[----:B-1----:R-:W-:Y:S01]  /*1b7f0*/  PRMT R61, RZ, 0x7610, R61 ;  /* 0x00007610ff3d7816 */ /* 0x002fe2000000003d */
[----:B--2---:R-:W-:-:S05]  /*1b800*/  IMAD.X R41, R38, 0x1, R41, P3 ;  /* 0x0000000126297824 */ /* 0x004fca00018e0629 */
[----:B------:R1:W-:Y:S04]  /*1b810*/  STL [R1+0x444], R41 ;  /* 0x0004442901007387 */ /* 0x0003e80000100800 */
[----:B0-----:R-:W2:Y:S04]  /*1b820*/  LDL.LU R83, [R1+0x130] ;  /* 0x0001300001537983 */ /* 0x001ea80000300800 */
[----:B------:R0:W3:Y:S04]  /*1b830*/  @!P2 LDG.E.U8 R61, desc[UR18][R40.64] ;  /* 0x00000012283da981 */ /* 0x0000e8000c1e1100 */
[----:B------:R-:W2:Y:S04]  /*1b840*/  LDL.LU R40, [R1+0x484] ;  /* 0x0004840001287983 */ /* 0x000ea80000300800 */
[----:B-1----:R-:W0:Y:S04]  /*1b850*/  LDL.LU R41, [R1+0x488] ;  /* 0x0004880001297983 */ /* 0x002e280000300800 */
        /* <DEDUP_REMOVED lines=111> */
[----:B0-----:R-:W0:Y:S01]  /*1bf50*/  S2R R40, SR_TID.X ;  /* 0x0000000000287919 */ /* 0x001e220000002100 */
[----:B------:R-:W-:-:S05]  /*1bf60*/  IADD3 R16, P3, PT, R36, R16, RZ ;  /* 0x0000001024107210 */ /* 0x000fca0007f7e0ff */
[----:B------:R-:W-:Y:S01]  /*1bf70*/  STL [R1+0x310], R16 ;  /* 0x0003101001007387 */ /* 0x000fe20000100800 */
[----:B0-----:R-:W-:-:S05]  /*1bf80*/  LOP3.LUT R40, R40, 0x7f, RZ, 0xc0, !PT ;  /* 0x0000007f28287812 */ /* 0x001fca00078ec0ff */
[----:B------:R0:W-:Y:S02]  /*1bf90*/  STS.U8 [R40+UR9+0xbc00], R50 ;  /* 0x00bc003228007988 */ /* 0x0001e40008000009 */
[----:B0-----:R-:W-:Y:S01]  /*1bfa0*/  PRMT R50, RZ, 0x7610, R50 ;  /* 0x00007610ff327816 */ /* 0x001fe20000000032 */
[----:B------:R-:W-:Y:S02]  /*1bfb0*/  @!P2 IMAD.MOV.U32 R40, RZ, RZ, R16 ;  /* 0x000000ffff28a224 */ /* 0x000fe400078e0010 */
[----:B--2---:R-:W-:-:S05]  /*1bfc0*/  IMAD.X R41, R38, 0x1, R41, P3 ;  /* 0x0000000126297824 */ /* 0x004fca00018e0629 */
[----:B------:R0:W-:Y:S04]  /*1bfd0*/  STL [R1+0x30c], R41 ;  /* 0x00030c2901007387 */ /* 0x0001e80000100800 */
[----:B------:R-:W2:Y:S04]  /*1bfe0*/  LDL.LU R16, [R1+0x410] ;  /* 0x0004100001107983 */ /* 0x000ea80000300800 */
[----:B------:R1:W2:Y:S04]  /*1bff0*/  @!P2 LDG.E.U8 R50, desc[UR18][R40.64] ;  /* 0x000000122832a981 */ /* 0x0002a8000c1e1100 */
[----:B0-----:R-:W2:Y:S01]  /*1c000*/  LDL.LU R41, [R1+0x34c] ;  /* 0x00034c0001297983 */ /* 0x001ea20000300800 */
[----:B------:R-:W0:Y:S01]  /*1c010*/  S2R R28, SR_TID.X ;  /* 0x00000000001c7919 */ /* 0x000e220000002100 */
[----:B------:R-:W-:-:S05]  /*1c020*/  IADD3 R83, P3, PT, R36, R83, RZ ;  /* 0x0000005324537210 */ /* 0x000fca0007f7e0ff */
[----:B-1----:R-:W-:Y:S01]  /*1c030*/  @!P2 IMAD.MOV.U32 R40, RZ, RZ, R83 ;  /* 0x000000ffff28a224 */ /* 0x002fe200078e0053 */
[----:B------:R-:W-:Y:S01]  /*1c040*/  STL [R1+0x350], R83 ;  /* 0x0003505301007387 */ /* 0x000fe20000100800 */
[----:B0-----:R-:W-:-:S04]  /*1c050*/  LOP3.LUT R28, R28, 0x7f, RZ, 0xc0, !PT ;  /* 0x0000007f1c1c7812 */ /* 0x001fc800078ec0ff */
[----:B------:R-:W-:-:S05]  /*1c060*/  LOP3.LUT R28, R28, 0x10, RZ, 0x3c, !PT ;  /* 0x000000101c1c7812 */ /* 0x000fca00078e3cff */
[----:B------:R0:W-:Y:S02]  /*1c070*/  STS.U8 [R28+UR9+0x8080], R49 ;  /* 0x008080311c007988 */ /* 0x0001e40008000009 */
[----:B0-----:R-:W-:Y:S01]  /*1c080*/  PRMT R49, RZ, 0x7610, R49 ;  /* 0x00007610ff317816 */ /* 0x001fe20000000031 */
[----:B--2---:R-:W-:-:S05]  /*1c090*/  IMAD.X R41, R38, 0x1, R41, P3 ;  /* 0x0000000126297824 */ /* 0x004fca00018e0629 */
[----:B------:R0:W-:Y:S04]  /*1c0a0*/  STL [R1+0x34c], R41 ;  /* 0x00034c2901007387 */ /* 0x0001e80000100800 */
[----:B------:R-:W2:Y:S04]  /*1c0b0*/  LDL.LU R83, [R1+0x450] ;  /* 0x0004500001537983 */ /* 0x000ea80000300800 */
[----:B------:R1:W2:Y:S04]  /*1c0c0*/  @!P2 LDG.E.U8 R49, desc[UR18][R40.64] ;  /* 0x000000122831a981 */ /* 0x0002a8000c1e1100 */
[----:B------:R-:W2:Y:S04]  /*1c0d0*/  LDL.LU R40, [R1+0x38c] ;  /* 0x00038c0001287983 */ /* 0x000ea80000300800 */
[----:B0-----:R-:W1:Y:S04]  /*1c0e0*/  LDL.LU R41, [R1+0x390] ;  /* 0x0003900001297983 */ /* 0x001e680000300800 */
[----:B------:R0:W-:Y:S02]  /*1c0f0*/  STS.U8 [R28+UR9+0x8480], R48 ;  /* 0x008480301c007988 */ /* 0x0001e40008000009 */
[----:B0-----:R-:W-:-:S02]  /*1c100*/  PRMT R48, RZ, 0x7610, R48 ;  /* 0x00007610ff307816 */ /* 0x001fc40000000030 */
[----:B-1----:R-:W-:-:S05]  /*1c110*/  IADD3 R41, P3, PT, R36, R41, RZ ;  /* 0x0000002924297210 */ /* 0x002fca0007f7e0ff */
        /* <DEDUP_REMOVED lines=65> */
[----:B------:R-:W-:Y:S02]  /*1c530*/  STS.U8 [R28+UR9+0xa080], R82 ;  /* 0x00a080521c007988 */ /* 0x000fe40008000009 */
[----:B0-----:R-:W-:Y:S02]  /*1c540*/  @!P2 IMAD.MOV.U32 R40, RZ, RZ, R16 ;  /* 0x000000ffff28a224 */ /* 0x001fe400078e0010 */
[----:B------:R0:W-:Y:S01]  /*1c550*/  STL [R1+0x508], R16 ;  /* 0x0005081001007387 */ /* 0x0001e20000100800 */
[----:B--2---:R-:W-:-:S05]  /*1c560*/  IMAD.X R41, R38, 0x1, R41, P3 ;  /* 0x0000000126297824 */ /* 0x004fca00018e0629 */
[----:B------:R-:W-:Y:S04]  /*1c570*/  STL [R1+0x504], R41 ;  /* 0x0005042901007387 */ /* 0x000fe80000100800 */
[----:B0-----:R-:W2:Y:S04]  /*1c580*/  LDL.LU R16, [R1+0x1f8] ;  /* 0x0001f80001107983 */ /* 0x001ea80000300800 */
[----:B------:R-:W2:Y:S01]  /*1c590*/  LDL.LU R82, [R1+0x134] ;  /* 0x0001340001527983 */ /* 0x000ea20000300800 */
[----:B------:R-:W-:-:S03]  /*1c5a0*/  IADD3 R83, P3, PT, R36, R83, RZ ;  /* 0x0000005324537210 */ /* 0x000fc60007f7e0ff */
[----:B------:R0:W-:Y:S04]  /*1c5b0*/  STS.U8 [R28+UR9+0x9c80], R42 ;  /* 0x009c802a1c007988 */ /* 0x0001e80008000009 */
[----:B------:R1:W-:Y:S01]  /*1c5c0*/  STL [R1+0x138], R83 ;  /* 0x0001385301007387 */ /* 0x0003e20000100800 */
[----:B0-----:R-:W-:-:S06]  /*1c5d0*/  PRMT R42, RZ, 0x7610, R42 ;  /* 0x00007610ff2a7816 */ /* 0x001fcc000000002a */
[----:B------:R0:W3:Y:S02]  /*1c5e0*/  @!P2 LDG.E.U8 R42, desc[UR18][R40.64] ;  /* 0x00000012282aa981 */ /* 0x0000e4000c1e1100 */
[----:B0-----:R-:W-:Y:S01]  /*1c5f0*/  PRMT R41, RZ, 0x7610, R41 ;  /* 0x00007610ff297816 */ /* 0x001fe20000000029 */
[----:B--2---:R-:W-:-:S05]  /*1c600*/  IMAD.X R82, R38, 0x1, R82, P3 ;  /* 0x0000000126527824 */ /* 0x004fca00018e0652 */
[-C--:B-1----:R-:W-:Y:S01]  /*1c610*/  @!P2 LOP3.LUT R83, R83, R82.reuse, RZ, 0x3c, !PT ;  /* 0x000000525353a212 */ /* 0x082fe200078e3cff */
[----:B------:R0:W-:Y:S03]  /*1c620*/  STL [R1+0x134], R82 ;  /* 0x0001345201007387 */ /* 0x0001e60000100800 */
[----:B0-----:R-:W-:-:S04]  /*1c630*/  @!P2 LOP3.LUT R82, R83, R82, RZ, 0x3c, !PT ;  /* 0x000000525352a212 */ /* 0x001fc800078e3cff */
        /* <DEDUP_REMOVED lines=75> */
[----:B------:R0:W-:Y:S01]  /*1caf0*/  STS.U8 [R28+UR9+0xa480], R109 ;  /* 0x00a4806d1c007988 */ /* 0x0001e20008000009 */
[----:B-1----:R-:W-:-:S03]  /*1cb00*/  PRMT R90, RZ, 0x7610, R90 ;  /* 0x00007610ff5a7816 */ /* 0x002fc6000000005a */
[----:B0-----:R-:W3:Y:S04]  /*1cb10*/  LDL.LU R28, [R1+0x398] ;  /* 0x00039800011c7983 */ /* 0x001ee80000300800 */
[----:B------:R0:W-:Y:S01]  /*1cb20*/  STL [R1+0x318], R16 ;  /* 0x0003181001007387 */ /* 0x0001e20000100800 */
[----:B--2---:R-:W-:-:S05]  /*1cb30*/  IMAD.X R83, R38, 0x1, R83, P3 ;  /* 0x0000000126537824 */ /* 0x004fca00018e0653 */
[----:B------:R1:W-:Y:S04]  /*1cb40*/  STL [R1+0x314], R83 ;  /* 0x0003145301007387 */ /* 0x0003e80000100800 */
[----:B0-----:R-:W2:Y:S04]  /*1cb50*/  LDL.LU R16, [R1+0x418] ;  /* 0x0004180001107983 */ /* 0x001ea80000300800 */
[----:B------:R0:W2:Y:S04]  /*1cb60*/  @!P2 LDG.E.U8 R90, desc[UR18][R82.64] ;  /* 0x00000012525aa981 */ /* 0x0000a8000c1e1100 */
[----:B------:R-:W2:Y:S04]  /*1cb70*/  LDL.LU R82, [R1+0x354] ;  /* 0x0003540001527983 */ /* 0x000ea80000300800 */
[----:B-1----:R-:W0:Y:S01]  /*1cb80*/  LDL.LU R83, [R1+0x358] ;  /* 0x0003580001537983 */ /* 0x002e220000300800 */
[----:B------:R-:W1:Y:S02]  /*1cb90*/  S2R R29, SR_TID.X ;  /* 0x00000000001d7919 */ /* 0x000e640000002100 */
[----:B-1----:R-:W-:-:S04]  /*1cba0*/  LOP3.LUT R29, R29, 0x7f, RZ, 0xc0, !PT ;  /* 0x0000007f1d1d7812 */ /* 0x002fc800078ec0ff */
[----:B------:R-:W-:-:S05]  /*1cbb0*/  LOP3.LUT R29, R29, 0x20, RZ, 0x3c, !PT ;  /* 0x000000201d1d7812 */ /* 0x000fca00078e3cff */
[----:B------:R1:W-:Y:S02]  /*1cbc0*/  STS.U8 [R29+UR9+0x8100], R91 ;  /* 0x0081005b1d007988 */ /* 0x0003e40008000009 */
[----:B-1----:R-:W-:Y:S02]  /*1cbd0*/  PRMT R91, RZ, 0x7610, R91 ;  /* 0x00007610ff5b7816 */ /* 0x002fe4000000005b */
        /* <DEDUP_REMOVED lines=165> */
[----:B0-----:R-:W-:Y:S01]  /*1d630*/  @!P2 IMAD.MOV.U32 R82, RZ, RZ, R16 ;  /* 0x000000ffff52a224 */ /* 0x001fe200078e0010 */
[----:B-1----:R-:W-:Y:S01]  /*1d640*/  PRMT R95, RZ, 0x7610, R95 ;  /* 0x00007610ff5f7816 */ /* 0x002fe2000000005f */
[----:B------:R-:W3:Y:S04]  /*1d650*/  LDL.LU R29, [R1+0x3a0] ;  /* 0x0003a000011d7983 */ /* 0x000ee80000300800 */
[----:B------:R0:W-:Y:S01]  /*1d660*/  STL [R1+0x320], R16 ;  /* 0x0003201001007387 */ /* 0x0001e20000100800 */
[----:B------:R-:W1:Y:S01]  /*1d670*/  S2R R30, SR_TID.X ;  /* 0x00000000001e7919 */ /* 0x000e620000002100 */
[----:B--2---:R-:W-:-:S05]  /*1d680*/  IMAD.X R83, R38, 0x1, R83, P3 ;  /* 0x0000000126537824 */ /* 0x004fca00018e0653 */
[----:B------:R2:W-:Y:S04]  /*1d690*/  STL [R1+0x31c], R83 ;  /* 0x00031c5301007387 */ /* 0x0005e80000100800 */
[----:B0-----:R-:W3:Y:S04]  /*1d6a0*/  LDL.LU R16, [R1+0x3e0] ;  /* 0x0003e00001107983 */ /* 0x001ee80000300800 */
[----:B------:R0:W3:Y:S04]  /*1d6b0*/  @!P2 LDG.E.U8 R95, desc[UR18][R82.64] ;  /* 0x00000012525fa981 */ /* 0x0000e8000c1e1100 */
[----:B--2---:R-:W2:Y:S01]  /*1d6c0*/  LDL.LU R83, [R1+0x35c] ;  /* 0x00035c0001537983 */ /* 0x004ea20000300800 */
[----:B-1----:R-:W-:-:S02]  /*1d6d0*/  LOP3.LUT R30, R30, 0x7f, RZ, 0xc0, !PT ;  /* 0x0000007f1e1e7812 */ /* 0x002fc400078ec0ff */
[----:B------:R-:W-:Y:S02]  /*1d6e0*/  IADD3 R28, P3, PT, R36, R28, RZ ;  /* 0x0000001c241c7210 */ /* 0x000fe40007f7e0ff */
[----:B------:R-:W-:-:S03]  /*1d6f0*/  LOP3.LUT R30, R30, 0x30, RZ, 0x3c, !PT ;  /* 0x000000301e1e7812 */ /* 0x000fc600078e3cff */
[----:B0-----:R-:W-:Y:S02]  /*1d700*/  @!P2 IMAD.MOV.U32 R82, RZ, RZ, R28 ;  /* 0x000000ffff52a224 */ /* 0x001fe400078e001c */
[----:B------:R0:W-:Y:S04]  /*1d710*/  STS.U8 [R30+UR9+0x8180], R94 ;  /* 0x0081805e1e007988 */ /* 0x0001e80008000009 */
[----:B------:R1:W-:Y:S01]  /*1d720*/  STL [R1+0x360], R28 ;  /* 0x0003601c01007387 */ /* 0x0003e20000100800 */
[----:B0-----:R-:W-:Y:S01]  /*1d730*/  PRMT R94, RZ, 0x7610, R94 ;  /* 0x00007610ff5e7816 */ /* 0x001fe2000000005e */
[----:B--2---:R-:W-:-:S05]  /*1d740*/  IMAD.X R83, R38, 0x1, R83, P3 ;  /* 0x0000000126537824 */ /* 0x004fca00018e0653 */
[----:B------:R0:W-:Y:S04]  /*1d750*/  STL [R1+0x35c], R83 ;  /* 0x00035c5301007387 */ /* 0x0001e80000100800 */
[----:B-1----:R-:W2:Y:S04]  /*1d760*/  LDL.LU R28, [R1+0x420] ;  /* 0x00042000011c7983 */ /* 0x002ea80000300800 */
[----:B------:R1:W2:Y:S04]  /*1d770*/  @!P2 LDG.E.U8 R94, desc[UR18][R82.64] ;  /* 0x00000012525ea981 */ /* 0x0002a8000c1e1100 */
[----:B0-----:R-:W2:Y:S01]  /*1d780*/  LDL.LU R83, [R1+0x39c] ;  /* 0x00039c0001537983 */ /* 0x001ea20000300800 */
[----:B---3--:R-:W-:-:S03]  /*1d790*/  IADD3 R29, P3, PT, R36, R29, RZ ;  /* 0x0000001d241d7210 */ /* 0x008fc60007f7e0ff */
[----:B------:R0:W-:Y:S02]  /*1d7a0*/  STS.U8 [R30+UR9+0x8580], R93 ;  /* 0x0085805d1e007988 */ /* 0x0001e40008000009 */
[----:B-1----:R-:W-:Y:S02]  /*1d7b0*/  @!P2 IMAD.MOV.U32 R82, RZ, RZ, R29 ;  /* 0x000000ffff52a224 */ /* 0x002fe400078e001d */
[----:B------:R1:W-:Y:S01]  /*1d7c0*/  STL [R1+0x3a0], R29 ;  /* 0x0003a01d01007387 */ /* 0x0003e20000100800 */
[----:B0-----:R-:W-:Y:S01]  /*1d7d0*/  PRMT R93, RZ, 0x7610, R93 ;  /* 0x00007610ff5d7816 */ /* 0x001fe2000000005d */
[----:B--2---:R-:W-:-:S05]  /*1d7e0*/  IMAD.X R83, R38, 0x1, R83, P3 ;  /* 0x0000000126537824 */ /* 0x004fca00018e0653 */
[----:B------:R0:W-:Y:S04]  /*1d7f0*/  STL [R1+0x39c], R83 ;  /* 0x00039c5301007387 */ /* 0x0001e80000100800 */
[----:B-1----:R-:W2:Y:S04]  /*1d800*/  LDL.LU R29, [R1+0x460] ;  /* 0x00046000011d7983 */ /* 0x002ea80000300800 */
[----:B------:R1:W3:Y:S04]  /*1d810*/  @!P2 LDG.E.U8 R93, desc[UR18][R82.64] ;  /* 0x00000012525da981 */ /* 0x0002e8000c1e1100 */
[----:B0-----:R-:W2:Y:S01]  /*1d820*/  LDL.LU R83, [R1+0x3dc] ;  /* 0x0003dc0001537983 */ /* 0x001ea20000300800 */
[----:B------:R-:W-:-:S02]  /*1d830*/  IADD3 R16, P3, PT, R36, R16, RZ ;  /* 0x0000001024107210 */ /* 0x000fc40007f7e0ff */
[----:B------:R-:W-:-:S03]  /*1d840*/  PRMT R109, RZ, 0x7610, R109 ;  /* 0x00007610ff6d7816 */ /* 0x000fc6000000006d */
[----:B-1----:R-:W-:Y:S01]  /*1d850*/  @!P2 IMAD.MOV.U32 R82, RZ, RZ, R16 ;  /* 0x000000ffff52a224 */ /* 0x002fe200078e0010 */
[----:B------:R0:W-:Y:S01]  /*1d860*/  STL [R1+0x3e0], R16 ;  /* 0x0003e01001007387 */ /* 0x0001e20000100800 */
        /* <DEDUP_REMOVED lines=26> */
[----:B------:R1:W-:Y:S04]  /*1da10*/  STS.U8 [R30+UR9+0x9580], R147 ;  /* 0x009580931e007988 */ /* 0x0003e80008000009 */
[----:B------:R3:W-:Y:S01]  /*1da20*/  STS.U8 [R30+UR9+0x9980], R149 ;  /* 0x009980951e007988 */ /* 0x0007e20008000009 */
[----:B-1----:R-:W-:-:S02]  /*1da30*/  PRMT R147, RZ, 0x7610, R147 ;  /* 0x00007610ff937816 */ /* 0x002fc40000000093 */
[----:B---3--:R-:W-:Y:S02]  /*1da40*/  PRMT R149, RZ, 0x7610, R149 ;  /* 0x00007610ff957816 */ /* 0x008fe40000000095 */
[----:B0-----:R-:W-:-:S05]  /*1da50*/  IADD3 R83, P3, PT, R36, R83, RZ ;  /* 0x0000005324537210 */ /* 0x001fca0007f7e0ff */
[----:B--2---:R-:W-:Y:S01]  /*1da60*/  IMAD.X R82, R38, 0x1, R82, P3 ;  /* 0x0000000126527824 */ /* 0x004fe200018e0652 */
[----:B------:R0:W-:Y:S01]  /*1da70*/  STL [R1+0x4a0], R83 ;  /* 0x0004a05301007387 */ /* 0x0001e20000100800 */
[----:B------:R-:W-:-:S03]  /*1da80*/  IADD3 R16, P3, PT, R36, R16, RZ ;  /* 0x0000001024107210 */ /* 0x000fc60007f7e0ff */
[----:B------:R1:W-:Y:S01]  /*1da90*/  STL [R1+0x49c], R82 ;  /* 0x00049c5201007387 */ /* 0x0003e20000100800 */
[----:B0-----:R-:W-:-:S04]  /*1daa0*/  @!P2 LOP3.LUT R83, R83, R82, RZ, 0x3c, !PT ;  /* 0x000000525353a212 */ /* 0x001fc800078e3cff */
[----:B-1----:R-:W-:Y:S01]  /*1dab0*/  @!P2 LOP3.LUT R82, R83, R82, RZ, 0x3c, !PT ;  /* 0x000000525352a212 */ /* 0x002fe200078e3cff */
[----:B------:R-:W-:-:S03]  /*1dac0*/  IMAD.X R28, R38, 0x1, R28, P3 ;  /* 0x00000001261c7824 */ /* 0x000fc600018e061c */
[----:B------:R-:W-:Y:S01]  /*1dad0*/  @!P2 LOP3.LUT R83, R83, R82, RZ, 0x3c, !PT ;  /* 0x000000525353a212 */ /* 0x000fe200078e3cff */
[----:B------:R0:W-:Y:S04]  /*1dae0*/  STL [R1+0x4e0], R16 ;  /* 0x0004e01001007387 */ /* 0x0001e80000100800 */
[----:B------:R1:W2:Y:S04]  /*1daf0*/  @!P2 LDG.E.U8 R147, desc[UR18][R82.64] ;  /* 0x000000125293a981 */ /* 0x0002a8000c1e1100 */
[----:B------:R3:W-:Y:S01]  /*1db00*/  STL [R1+0x4dc], R28 ;  /* 0x0004dc1c01007387 */ /* 0x0007e20000100800 */
[----:B-1----:R-:W-:-:S02]  /*1db10*/  @!P2 IMAD.MOV.U32 R82, RZ, RZ, R16 ;  /* 0x000000ffff52a224 */ /* 0x002fc400078e0010 */
[----:B------:R-:W-:Y:S01]  /*1db20*/  @!P2 IMAD.MOV.U32 R83, RZ, RZ, R28 ;  /* 0x000000ffff53a224 */ /* 0x000fe200078e001c */
[----:B0-----:R-:W2:Y:S04]  /*1db30*/  LDL.LU R16, [R1+0x188] ;  /* 0x0001880001107983 */ /* 0x001ea80000300800 */
[----:B---3--:R-:W3:Y:S04]  /*1db40*/  LDL.LU R28, [R1+0x1c8] ;  /* 0x0001c800011c7983 */ /* 0x008ee80000300800 */
        /* <DEDUP_REMOVED lines=27> */
[----:B------:R-:W-:Y:S01]  /*1dd00*/  STL [R1+0x188], R16 ;  /* 0x0001881001007387 */ /* 0x000fe20000100800 */
[----:B-1----:R-:W-:-:S03]  /*1dd10*/  PRMT R144, RZ, 0x7610, R144 ;  /* 0x00007610ff907816 */ /* 0x002fc60000000090 */
[----:B------:R0:W-:Y:S02]  /*1dd20*/  STS.U8 [R30+UR9+0xa980], R137 ;  /* 0x00a980891e007988 */ /* 0x0001e40008000009 */
[----:B0-----:R-:W-:Y:S01]  /*1dd30*/  PRMT R137, RZ, 0x7610, R137 ;  /* 0x00007610ff897816 */ /* 0x001fe20000000089 */
[----:B--2---:R-:W-:Y:S01]  /*1dd40*/  IMAD.X R83, R38, 0x1, R83, P3 ;  /* 0x0000000126537824 */ /* 0x004fe200018e0653 */
[----:B---3--:R-:W-:-:S04]  /*1dd50*/  IADD3 R28, P3, PT, R36, R28, RZ ;  /* 0x0000001c241c7210 */ /* 0x008fc80007f7e0ff */
[----:B------:R0:W2:Y:S01]  /*1dd60*/  @!P2 LDG.E.U8 R144, desc[UR18][R82.64] ;  /* 0x000000125290a981 */ /* 0x0000a2000c1e1100 */
[----:B------:R-:W-:-:S03]  /*1dd70*/  IMAD.X R29, R38, 0x1, R29, P3 ;  /* 0x00000001261d7824 */ /* 0x000fc600018e061d */
[----:B------:R1:W-:Y:S04]  /*1dd80*/  STL [R1+0x184], R83 ;  /* 0x0001845301007387 */ /* 0x0003e80000100800 */
[----:B------:R-:W3:Y:S01]  /*1dd90*/  LDL.LU R16, [R1+0x90] ;  /* 0x0000900001107983 */ /* 0x000ee20000300800 */
[----:B0-----:R-:W-:-:S03]  /*1dda0*/  @!P2 IMAD.MOV.U32 R82, RZ, RZ, R28 ;  /* 0x000000ffff52a224 */ /* 0x001fc600078e001c */
[----:B------:R-:W-:Y:S01]  /*1ddb0*/  STL [R1+0x1c8], R28 ;  /* 0x0001c81c01007387 */ /* 0x000fe20000100800 */
[----:B-1----:R-:W-:-:S03]  /*1ddc0*/  @!P2 IMAD.MOV.U32 R83, RZ, RZ, R29 ;  /* 0x000000ffff53a224 */ /* 0x002fc600078e001d */
[----:B------:R0:W-:Y:S04]  /*1ddd0*/  STL [R1+0x1c4], R29 ;  /* 0x0001c41d01007387 */ /* 0x0001e80000100800 */
[----:B------:R1:W2:Y:S04]  /*1dde0*/  @!P2 LDG.E.U8 R137, desc[UR18][R82.64] ;  /* 0x000000125289a981 */ /* 0x0002a8000c1e1100 */
[----:B0-----:R-:W2:Y:S04]  /*1ddf0*/  LDL.LU R29, [R1+0x40] ;  /* 0x00004000011d7983 */ /* 0x001ea80000300800 */
[----:B------:R-:W2:Y:S04]  /*1de00*/  LDL.LU R28, [R1+0x28] ;  /* 0x00002800011c7983 */ /* 0x000ea80000300800 */
[----:B------:R-:W2:Y:S04]  /*1de10*/  LDL.LU R82, [R1+0x204] ;  /* 0x0002040001527983 */ /* 0x000ea80000300800 */
[----:B------:R-:W1:Y:S04]  /*1de20*/  LDL.LU R83, [R1+0x208] ;  /* 0x0002080001537983 */ /* 0x000e680000300800 */
        /* <DEDUP_REMOVED lines=36> */
[----:B------:R1:W-:Y:S04]  /*1e070*/  STS.U8 [R30+UR9+0x9180], R31 ;  /* 0x0091801f1e007988 */ /* 0x0003e80008000009 */
[----:B------:R-:W-:Y:S04]  /*1e080*/  STS.U8 [R30+UR9+0xb980], R84 ;  /* 0x00b980541e007988 */ /* 0x000fe80008000009 */
[----:B------:R0:W-:Y:S01]  /*1e090*/  STS.U8 [R30+UR9+0xbd80], R39 ;  /* 0x00bd80271e007988 */ /* 0x0001e20008000009 */
[----:B-1----:R-:W1:Y:S01]  /*1e0a0*/  S2R R31, SR_TID.X ;  /* 0x00000000001f7919 */ /* 0x002e620000002100 */
[----:B0-----:R-:W-:-:S05]  /*1e0b0*/  IADD3 R83, P3, PT, R36, R83, RZ ;  /* 0x0000005324537210 */ /* 0x001fca0007f7e0ff */
[----:B--2---:R-:W-:Y:S01]  /*1e0c0*/  IMAD.X R82, R38, 0x1, R82, P3 ;  /* 0x0000000126527824 */ /* 0x004fe200018e0652 */
[----:B------:R-:W-:Y:S04]  /*1e0d0*/  STL [R1+0x2e8], R83 ;  /* 0x0002e85301007387 */ /* 0x000fe80000100800 */
[----:B------:R-:W-:Y:S04]  /*1e0e0*/  STL [R1+0x2e4], R82 ;  /* 0x0002e45201007387 */ /* 0x000fe80000100800 */
[----:B------:R-:W2:Y:S01]  /*1e0f0*/  LDL.LU R30, [R1+0x50] ;  /* 0x00005000011e7983 */ /* 0x000ea20000300800 */
[----:B-1----:R-:W-:-:S04]  /*1e100*/  LOP3.LUT R31, R31, 0x7f, RZ, 0xc0, !PT ;  /* 0x0000007f1f1f7812 */ /* 0x002fc800078ec0ff */
[----:B------:R-:W-:-:S05]  /*1e110*/  LOP3.LUT R31, R31, 0x40, RZ, 0x3c, !PT ;  /* 0x000000401f1f7812 */ /* 0x000fca00078e3cff */
[----:B---3--:R0:W-:Y:S04]  /*1e120*/  STS.U8 [R31+UR9+0x8200], R16 ;  /* 0x008200101f007988 */ /* 0x0081e80008000009 */
[----:B------:R1:W-:Y:S04]  /*1e130*/  STS.U8 [R31+UR9+0x8600], R17 ;  /* 0x008600111f007988 */ /* 0x0003e80008000009 */
[----:B------:R3:W-:Y:S04]  /*1e140*/  STS.U8 [R31+UR9+0x8a00], R12 ;  /* 0x008a000c1f007988 */ /* 0x0007e80008000009 */
[----:B0-----:R-:W5:Y:S04]  /*1e150*/  LDL.LU R16, [R1+0xa34] ;  /* 0x000a340001107983 */ /* 0x001f680000300800 */
[----:B-1----:R-:W5:Y:S04]  /*1e160*/  LDL.LU R17, [R1+0xa30] ;  /* 0x000a300001117983 */ /* 0x002f680000300800 */
[----:B------:R0:W-:Y:S04]  /*1e170*/  STS.U8 [R31+UR9+0x9e00], R32 ;  /* 0x009e00201f007988 */ /* 0x0001e80008000009 */
[----:B---3--:R-:W5:Y:S04]  /*1e180*/  LDL.LU R12, [R1+0xa2c] ;  /* 0x000a2c00010c7983 */ /* 0x008f680000300800 */
[----:B------:R1:W-:Y:S01]  /*1e190*/  STS.U8 [R31+UR9+0x8e00], R13 ;  /* 0x008e000d1f007988 */ /* 0x0003e20008000009 */
[----:B0-----:R-:W0:Y:S03]  /*1e1a0*/  S2R R32, SR_TID.X ;  /* 0x0000000000207919 */ /* 0x001e260000002100 */
[----:B------:R3:W-:Y:S04]  /*1e1b0*/  STS.U8 [R31+UR9+0xa200], R162 ;  /* 0x00a200a21f007988 */ /* 0x0007e80008000009 */
[----:B-1----:R-:W5:Y:S04]  /*1e1c0*/  LDL.LU R13, [R1+0xa28] ;  /* 0x000a2800010d7983 */ /* 0x002f680000300800 */
[----:B------:R1:W-:Y:S04]  /*1e1d0*/  STS.U8 [R31+UR9+0xa600], R155 ;  /* 0x00a6009b1f007988 */ /* 0x0003e80008000009 */
[----:B---3--:R-:W3:Y:S04]  /*1e1e0*/  LDL.LU R162, [R1+0x88] ;  /* 0x0000880001a27983 */ /* 0x008ee80000300800 */
[----:B-1----:R-:W3:Y:S01]  /*1e1f0*/  LDL.LU R155, [R1+0x8c] ;  /* 0x00008c00019b7983 */ /* 0x002ee20000300800 */
[----:B0-----:R-:W-:-:S04]  /*1e200*/  LOP3.LUT R32, R32, 0x7f, RZ, 0xc0, !PT ;  /* 0x0000007f20207812 */ /* 0x001fc800078ec0ff */
[----:B------:R-:W-:Y:S01]  /*1e210*/  LOP3.LUT R32, R32, 0x50, RZ, 0x3c, !PT ;  /* 0x0000005020207812 */ /* 0x000fe200078e3cff */
[----:B------:R-:W-:Y:S04]  /*1e220*/  STS.U8 [R31+UR9+0x9600], R29 ;  /* 0x0096001d1f007988 */ /* 0x000fe80008000009 */
[----:B------:R-:W-:Y:S04]  /*1e230*/  STS.U8 [R31+UR9+0x9a00], R28 ;  /* 0x009a001c1f007988 */ /* 0x000fe80008000009 */
[----:B----4-:R-:W-:Y:S04]  /*1e240*/  STS.U8 [R31+UR9+0xaa00], R143 ;  /* 0x00aa008f1f007988 */ /* 0x010fe80008000009 */
[----:B------:R-:W-:Y:S04]  /*1e250*/  STS.U8 [R31+UR9+0xae00], R134 ;  /* 0x00ae00861f007988 */ /* 0x000fe80008000009 */
[----:B------:R-:W-:Y:S04]  /*1e260*/  STS.U8 [R31+UR9+0xb200], R127 ;  /* 0x00b2007f1f007988 */ /* 0x000fe80008000009 */
[----:B------:R-:W-:Y:S04]  /*1e270*/  STS.U8 [R31+UR9+0xb600], R117 ;  /* 0x00b600751f007988 */ /* 0x000fe80008000009 */
[----:B------:R-:W-:Y:S04]  /*1e280*/  STS.U8 [R31+UR9+0xba00], R81 ;  /* 0x00ba00511f007988 */ /* 0x000fe80008000009 */
[----:B------:R-:W-:Y:S04]  /*1e290*/  STS.U8 [R31+UR9+0xbe00], R80 ;  /* 0x00be00501f007988 */ /* 0x000fe80008000009 */
[----:B--2---:R-:W-:Y:S04]  /*1e2a0*/  STS.U8 [R31+UR9+0x9200], R30 ;  /* 0x0092001e1f007988 */ /* 0x004fe80008000009 */
[----:B------:R0:W-:Y:S04]  /*1e2b0*/  STS.U8 [R32+UR9+0x8680], R6 ;  /* 0x0086800620007988 */ /* 0x0001e80008000009 */
[----:B------:R1:W-:Y:S04]  /*1e2c0*/  STS.U8 [R32+UR9+0x8a80], R7 ;  /* 0x008a800720007988 */ /* 0x0003e80008000009 */
[----:B------:R2:W-:Y:S04]  /*1e2d0*/  STS.U8 [R32+UR9+0x8e80], R4 ;  /* 0x008e800420007988 */ /* 0x0005e80008000009 */
[----:B0-----:R-:W5:Y:S04]  /*1e2e0*/  LDL.LU R6, [R1+0xa24] ;  /* 0x000a240001067983 */ /* 0x001f680000300800 */
[----:B-1----:R-:W5:Y:S04]  /*1e2f0*/  LDL.LU R7, [R1+0xa20] ;  /* 0x000a200001077983 */ /* 0x002f680000300800 */
[----:B--2---:R-:W5:Y:S04]  /*1e300*/  LDL.LU R4, [R1+0xa1c] ;  /* 0x000a1c0001047983 */ /* 0x004f680000300800 */
[----:B------:R0:W-:Y:S04]  /*1e310*/  STS.U8 [R32+UR9+0x9280], R5 ;  /* 0x0092800520007988 */ /* 0x0001e80008000009 */
[----:B------:R1:W-:Y:S04]  /*1e320*/  STS.U8 [R32+UR9+0x9680], R19 ;  /* 0x0096801320007988 */ /* 0x0003e80008000009 */
[----:B0-----:R-:W5:Y:S04]  /*1e330*/  LDL.LU R5, [R1+0xa18] ;  /* 0x000a180001057983 */ /* 0x001f680000300800 */
[----:B-1----:R-:W2:Y:S04]  /*1e340*/  LDL.LU R19, [R1+0xa14] ;  /* 0x000a140001137983 */ /* 0x002ea80000300800 */
[----:B------:R0:W-:Y:S02]  /*1e350*/  STS.U8 [R32+UR9+0x9e80], R33 ;  /* 0x009e802120007988 */ /* 0x0001e40008000009 */
[----:B0-----:R-:W0:Y:S02]  /*1e360*/  S2R R33, SR_TID.X ;  /* 0x0000000000217919 */ /* 0x001e240000002100 */
[----:B------:R1:W-:Y:S04]  /*1e370*/  STS.U8 [R32+UR9+0x9a80], R26 ;  /* 0x009a801a20007988 */ /* 0x0003e80008000009 */
[----:B---3--:R-:W-:Y:S04]  /*1e380*/  STS.U8 [R32+UR9+0x8280], R155 ;  /* 0x0082809b20007988 */ /* 0x008fe80008000009 */
[----:B------:R-:W-:Y:S04]  /*1e390*/  STS.U8 [R32+UR9+0xa280], R161 ;  /* 0x00a280a120007988 */ /* 0x000fe80008000009 */
[----:B------:R-:W-:Y:S04]  /*1e3a0*/  STS.U8 [R32+UR9+0xa680], R154 ;  /* 0x00a6809a20007988 */ /* 0x000fe80008000009 */
[----:B------:R-:W-:Y:S04]  /*1e3b0*/  STS.U8 [R32+UR9+0xaa80], R141 ;  /* 0x00aa808d20007988 */ /* 0x000fe80008000009 */
[----:B------:R-:W-:Y:S04]  /*1e3c0*/  STS.U8 [R32+UR9+0xae80], R133 ;  /* 0x00ae808520007988 */ /* 0x000fe80008000009 */
[----:B------:R-:W-:Y:S01]  /*1e3d0*/  STS.U8 [R32+UR9+0xb280], R124 ;  /* 0x00b2807c20007988 */ /* 0x000fe20008000009 */
[----:B0-----:R-:W-:-:S03]  /*1e3e0*/  LOP3.LUT R33, R33, 0x7f, RZ, 0xc0, !PT ;  /* 0x0000007f21217812 */ /* 0x001fc600078ec0ff */
[----:B------:R-:W-:Y:S01]  /*1e3f0*/  STS.U8 [R32+UR9+0xb680], R115 ;  /* 0x00b6807320007988 */ /* 0x000fe20008000009 */
[----:B------:R-:W-:-:S03]  /*1e400*/  LOP3.LUT R33, R33, 0x60, RZ, 0x3c, !PT ;  /* 0x0000006021217812 */ /* 0x000fc600078e3cff */
[----:B------:R-:W-:Y:S04]  /*1e410*/  STS.U8 [R32+UR9+0xba80], R79 ;  /* 0x00ba804f20007988 */ /* 0x000fe80008000009 */
[----:B------:R-:W-:Y:S04]  /*1e420*/  STS.U8 [R32+UR9+0xbe80], R78 ;  /* 0x00be804e20007988 */ /* 0x000fe80008000009 */
[----:B------:R0:W-:Y:S04]  /*1e430*/  STS.U8 [R33+UR9+0x9f00], R34 ;  /* 0x009f002221007988 */ /* 0x0001e80008000009 */
[----:B------:R3:W-:Y:S04]  /*1e440*/  STS.U8 [R33+UR9+0x8300], R162 ;  /* 0x008300a221007988 */ /* 0x0007e80008000009 */
[----:B-1----:R-:W5:Y:S01]  /*1e450*/  LDL.LU R26, [R1+0xa10] ;  /* 0x000a1000011a7983 */ /* 0x002f620000300800 */
[----:B0-----:R-:W0:Y:S01]  /*1e460*/  S2R R34, SR_TID.X ;  /* 0x0000000000227919 */ /* 0x001e220000002100 */
[----:B---3--:R-:W1:Y:S02]  /*1e470*/  S2R R162, SR_TID.X ;  /* 0x0000000000a27919 */ /* 0x008e640000002100 */
[----:B------:R3:W-:Y:S04]  /*1e480*/  STS.U8 [R33+UR9+0x8700], R27 ;  /* 0x0087001b21007988 */ /* 0x0007e80008000009 */
[----:B------:R4:W-:Y:S04]  /*1e490*/  STS.U8 [R33+UR9+0x8b00], R24 ;  /* 0x008b001821007988 */ /* 0x0009e80008000009 */
[----:B------:R4:W-:Y:S04]  /*1e4a0*/  STS.U8 [R33+UR9+0x8f00], R25 ;  /* 0x008f001921007988 */ /* 0x0009e80008000009 */
[----:B---3--:R-:W5:Y:S04]  /*1e4b0*/  LDL.LU R27, [R1+0xa0c] ;  /* 0x000a0c00011b7983 */ /* 0x008f680000300800 */
[----:B----4-:R-:W5:Y:S04]  /*1e4c0*/  LDL.LU R24, [R1+0xa08] ;  /* 0x000a080001187983 */ /* 0x010f680000300800 */
[----:B------:R-:W5:Y:S01]  /*1e4d0*/  LDL.LU R25, [R1+0xa04] ;  /* 0x000a040001197983 */ /* 0x000f620000300800 */
[----:B0-----:R-:W-:-:S04]  /*1e4e0*/  LOP3.LUT R34, R34, 0x7f, RZ, 0xc0, !PT ;  /* 0x0000007f22227812 */ /* 0x001fc800078ec0ff */
[----:B------:R-:W-:Y:S02]  /*1e4f0*/  LOP3.LUT R34, R34, 0x70, RZ, 0x3c, !PT ;  /* 0x0000007022227812 */ /* 0x000fe400078e3cff */
[----:B-1----:R-:W-:Y:S01]  /*1e500*/  LOP3.LUT R162, R162, 0x7f, RZ, 0xc0, !PT ;  /* 0x0000007fa2a27812 */ /* 0x002fe200078ec0ff */
[----:B------:R0:W-:Y:S04]  /*1e510*/  STS.U8 [R33+UR9+0x9300], R22 ;  /* 0x0093001621007988 */ /* 0x0001e80008000009 */
[----:B------:R1:W-:Y:S04]  /*1e520*/  STS.U8 [R33+UR9+0x9700], R23 ;  /* 0x0097001721007988 */ /* 0x0003e80008000009 */
[----:B------:R3:W-:Y:S04]  /*1e530*/  STS.U8 [R33+UR9+0x9b00], R18 ;  /* 0x009b001221007988 */ /* 0x0007e80008000009 */
        /* <DEDUP_REMOVED lines=8> */
[----:B0-----:R-:W5:Y:S04]  /*1e5c0*/  LDL.LU R22, [R1+0xa00] ;  /* 0x000a000001167983 */ /* 0x001f680000300800 */
        /* <DEDUP_REMOVED lines=15> */
[----:B-1----:R-:W5:Y:S04]  /*1e6c0*/  LDL.LU R23, [R1+0x9fc] ;  /* 0x0009fc0001177983 */ /* 0x002f680000300800 */
[----:B---3--:R-:W5:Y:S04]  /*1e6d0*/  LDL.LU R18, [R1+0x9f8] ;  /* 0x0009f80001127983 */ /* 0x008f680000300800 */
[----:B--2---:R0:W-:Y:S04]  /*1e6e0*/  STS.U8 [R34+UR9+0x8380], R19 ;  /* 0x0083801322007988 */ /* 0x0041e80008000009 */
[----:B------:R-:W-:Y:S04]  /*1e6f0*/  STS.U8 [R162+UR9+0xc000], R73 ;  /* 0x00c00049a2007988 */ /* 0x000fe80008000009 */
[----:B------:R-:W-:Y:S04]  /*1e700*/  STS.U8 [R162+UR9+0xc400], R72 ;  /* 0x00c40048a2007988 */ /* 0x000fe80008000009 */
[----:B0-----:R-:W5:Y:S04]  /*1e710*/  LDL.LU R19, [R1+0x9f4] ;  /* 0x0009f40001137983 */ /* 0x001f680000300800 */
[----:B------:R-:W-:Y:S04]  /*1e720*/  STS.U8 [R162+UR9+0xc800], R71 ;  /* 0x00c80047a2007988 */ /* 0x000fe80008000009 */
[----:B------:R-:W5:Y:S04]  /*1e730*/  LDL.LU R14, [R1+0x9f0] ;  /* 0x0009f000010e7983 */ /* 0x000f680000300800 */
        /* <DEDUP_REMOVED lines=13> */
[----:B------:R-:W-:Y:S04]  /*1e810*/  STS.U8 [R162+UR9+0xe800], R63 ;  /* 0x00e8003fa2007988 */ /* 0x000fe80008000009 */
[----:B------:R-:W2:Y:S04]  /*1e820*/  LDL.LU R134, [R1+0x14c] ;  /* 0x00014c0001867983 */ /* 0x000ea80000300800 */
[----:B------:R-:W-:Y:S04]  /*1e830*/  STS.U8 [R162+UR9+0xec00], R62 ;  /* 0x00ec003ea2007988 */ /* 0x000fe80008000009 */
[----:B------:R-:W3:Y:S04]  /*1e840*/  LDL.LU R133, [R1+0x150] ;  /* 0x0001500001857983 */ /* 0x000ee80000300800 */
[----:B------:R-:W-:Y:S04]  /*1e850*/  STS.U8 [R162+UR9+0xf000], R61 ;  /* 0x00f0003da2007988 */ /* 0x000fe80008000009 */
[----:B------:R-:W4:Y:S04]  /*1e860*/  LDL.LU R131, [R1+0x154] ;  /* 0x0001540001837983 */ /* 0x000f280000300800 */
[----:B------:R-:W-:Y:S04]  /*1e870*/  STS.U8 [R162+UR9+0xf400], R60 ;  /* 0x00f4003ca2007988 */ /* 0x000fe80008000009 */
[----:B------:R-:W4:Y:S04]  /*1e880*/  LDL.LU R128, [R1+0x158] ;  /* 0x0001580001807983 */ /* 0x000f280000300800 */
[----:B------:R0:W-:Y:S04]  /*1e890*/  STS.U8 [R162+UR9+0xf800], R59 ;  /* 0x00f8003ba2007988 */ /* 0x0001e80008000009 */
[----:B------:R-:W4:Y:S04]  /*1e8a0*/  LDL.LU R127, [R1+0x15c] ;  /* 0x00015c00017f7983 */ /* 0x000f280000300800 */
[----:B0-----:R-:W4:Y:S01]  /*1e8b0*/  LDL.LU R59, [R1+0x160] ;  /* 0x00016000013b7983 */ /* 0x001f220000300800 */
[----:B------:R-:W0:Y:S01]  /*1e8c0*/  S2R R28, SR_TID.X ;  /* 0x00000000001c7919 */ /* 0x000e220000002100 */
[----:B------:R-:W1:Y:S01]  /*1e8d0*/  S2R R29, SR_TID.X ;  /* 0x00000000001d7919 */ /* 0x000e620000002100 */
[----:B------:R-:W1:Y:S01]  /*1e8e0*/  S2R R30, SR_TID.X ;  /* 0x00000000001e7919 */ /* 0x000e620000002100 */
        /* <DEDUP_REMOVED lines=8> */
[----:B------:R-:W-:Y:S02]  /*1e970*/  LOP3.LUT R28, R28, 0x10, RZ, 0x3c, !PT ;  /* 0x000000101c1c7812 */ /* 0x000fe400078e3cff */
[----:B-1----:R-:W-:Y:S01]  /*1e980*/  LOP3.LUT R29, R29, 0x7f, RZ, 0xc0, !PT ;  /* 0x0000007f1d1d7812 */ /* 0x002fe200078ec0ff */
[----:B------:R-:W-:Y:S01]  /*1e990*/  STS.U8 [R162+UR9+0xfc00], R58 ;  /* 0x00fc003aa2007988 */ /* 0x000fe20008000009 */
[----:B------:R-:W-:Y:S02]  /*1e9a0*/  LOP3.LUT R30, R30, 0x7f, RZ, 0xc0, !PT ;  /* 0x0000007f1e1e7812 */ /* 0x000fe400078ec0ff */
[----:B------:R-:W-:Y:S01]  /*1e9b0*/  LOP3.LUT R29, R29, 0x20, RZ, 0x3c, !PT ;  /* 0x000000201d1d7812 */ /* 0x000fe200078e3cff */
[----:B------:R0:W-:Y:S01]  /*1e9c0*/  STS.U8 [R28+UR9+0xe480], R48 ;  /* 0x00e480301c007988 */ /* 0x0001e20008000009 */
[----:B------:R-:W-:-:S03]  /*1e9d0*/  LOP3.LUT R30, R30, 0x30, RZ, 0x3c, !PT ;  /* 0x000000301e1e7812 */ /* 0x000fc600078e3cff */
        /* <DEDUP_REMOVED lines=31> */
[----:B------:R0:W-:Y:S01]  /*1ebd0*/  STS.U8 [R30+UR9+0xc980], R100 ;  /* 0x00c980641e007988 */ /* 0x0001e20008000009 */
[----:B---3--:R-:W-:-:S05]  /*1ebe0*/  IADD3 R133, P5, PT, R36, R133, RZ ;  /* 0x0000008524857210 */ /* 0x008fca0007fbe0ff */
[----:B--2---:R-:W-:Y:S01]  /*1ebf0*/  IMAD.X R134, R38, 0x1, R134, P5 ;  /* 0x0000000126867824 */ /* 0x004fe200028e0686 */
[----:B------:R-:W-:Y:S01]  /*1ec00*/  STL [R1+0x150], R133 ;  /* 0x0001508501007387 */ /* 0x000fe20000100800 */
[----:B----4-:R-:W-:-:S05]  /*1ec10*/  IADD3 R128, P4, PT, R36, R128, RZ ;  /* 0x0000008024807210 */ /* 0x010fca0007f9e0ff */
[----:B------:R-:W-:Y:S01]  /*1ec20*/  IMAD.X R131, R38, 0x1, R131, P4 ;  /* 0x0000000126837824 */ /* 0x000fe200020e0683 */
[----:B------:R-:W-:-:S05]  /*1ec30*/  IADD3 R59, P3, PT, R36, R59, RZ ;  /* 0x0000003b243b7210 */ /* 0x000fca0007f7e0ff */
[----:B------:R2:W-:Y:S01]  /*1ec40*/  STL [R1+0x160], R59 ;  /* 0x0001603b01007387 */ /* 0x0005e20000100800 */
[----:B------:R-:W-:-:S03]  /*1ec50*/  IMAD.X R127, R38, 0x1, R127, P3 ;  /* 0x00000001267f7824 */ /* 0x000fc600018e067f */
[----:B------:R-:W-:Y:S04]  /*1ec60*/  STL [R1+0x158], R128 ;  /* 0x0001588001007387 */ /* 0x000fe80000100800 */
[----:B------:R-:W-:Y:S04]  /*1ec70*/  STL [R1+0x14c], R134 ;  /* 0x00014c8601007387 */ /* 0x000fe80000100800 */
[----:B------:R-:W-:Y:S04]  /*1ec80*/  STL [R1+0x154], R131 ;  /* 0x0001548301007387 */ /* 0x000fe80000100800 */
[----:B0-----:R-:W3:Y:S04]  /*1ec90*/  LDL.LU R48, [R1+0x1d0] ;  /* 0x0001d00001307983 */ /* 0x001ee80000300800 */
[----:B------:R-:W4:Y:S04]  /*1eca0*/  LDL.LU R58, [R1+0x1d8] ;  /* 0x0001d800013a7983 */ /* 0x000f280000300800 */
[----:B------:R-:W-:Y:S04]  /*1ecb0*/  STL [R1+0x15c], R127 ;  /* 0x00015c7f01007387 */ /* 0x000fe80000100800 */
[----:B-1----:R-:W4:Y:S04]  /*1ecc0*/  LDL.LU R49, [R1+0x1cc] ;  /* 0x0001cc0001317983 */ /* 0x002f280000300800 */
[----:B------:R-:W4:Y:S04]  /*1ecd0*/  LDL.LU R100, [R1+0x1d4] ;  /* 0x0001d40001647983 */ /* 0x000f280000300800 */
[----:B------:R-:W4:Y:S01]  /*1ece0*/  LDL.LU R55, [R1+0x1dc] ;  /* 0x0001dc0001377983 */ /* 0x000f220000300800 */
[----:B------:R-:W-:Y:S01]  /*1ecf0*/  PRMT R39, RZ, 0x7610, R39 ;  /* 0x00007610ff277816 */ /* 0x000fe20000000027 */
[----:B------:R-:W-:-:S02]  /*1ed00*/  @!P2 IMAD.MOV.U32 R42, RZ, RZ, R133 ;  /* 0x000000ffff2aa224 */ /* 0x000fc400078e0085 */
[----:B------:R-:W-:Y:S01]  /*1ed10*/  @!P2 IMAD.MOV.U32 R43, RZ, RZ, R134 ;  /* 0x000000ffff2ba224 */ /* 0x000fe200078e0086 */
[----:B------:R-:W-:Y:S02]  /*1ed20*/  PRMT R40, RZ, 0x7610, R40 ;  /* 0x00007610ff287816 */ /* 0x000fe40000000028 */
[C---:B------:R-:W-:Y:S02]  /*1ed30*/  IADD3 R121, P5, PT, R36.reuse, R121, RZ ;  /* 0x0000007924797210 */ /* 0x040fe40007fbe0ff */
[----:B------:R0:W4:Y:S01]  /*1ed40*/  @!P2 LDG.E.U8 R39, desc[UR18][R42.64] ;  /* 0x000000122a27a981 */ /* 0x000122000c1e1100 */
[C---:B------:R-:W-:Y:S02]  /*1ed50*/  IADD3 R117, P4, PT, R36.reuse, R117, RZ ;  /* 0x0000007524757210 */ /* 0x040fe40007f9e0ff */
[----:B------:R-:W-:Y:S01]  /*1ed60*/  IADD3 R114, P3, PT, R36, R114, RZ ;  /* 0x0000007224727210 */ /* 0x000fe20007f7e0ff */
[----:B------:R-:W-:Y:S02]  /*1ed70*/  IMAD.X R124, R38, 0x1, R124, P5 ;  /* 0x00000001267c7824 */ /* 0x000fe400028e067c */
[----:B0-----:R-:W-:-:S02]  /*1ed80*/  @!P2 IMAD.MOV.U32 R42, RZ, RZ, R128 ;  /* 0x000000ffff2aa224 */ /* 0x001fc400078e0080 */
[----:B------:R-:W-:Y:S02]  /*1ed90*/  @!P2 IMAD.MOV.U32 R43, RZ, RZ, R131 ;  /* 0x000000ffff2ba224 */ /* 0x000fe400078e0083 */
[----:B------:R-:W-:-:S03]  /*1eda0*/  IMAD.X R120, R38, 0x1, R120, P4 ;  /* 0x0000000126787824 */ /* 0x000fc600020e0678 */
[----:B------:R0:W4:Y:S01]  /*1edb0*/  @!P2 LDG.E.U8 R40, desc[UR18][R42.64] ;  /* 0x000000122a28a981 */ /* 0x000122000c1e1100 */
[----:B------:R-:W-:Y:S01]  /*1edc0*/  IMAD.X R115, R38, 0x1, R115, P3 ;  /* 0x0000000126737824 */ /* 0x000fe200018e0673 */
[----:B------:R-:W-:Y:S01]  /*1edd0*/  PRMT R41, RZ, 0x7610, R41 ;  /* 0x00007610ff297816 */ /* 0x000fe20000000029 */
[----:B0-----:R-:W-:Y:S02]  /*1ede0*/  @!P2 IMAD.MOV.U32 R42, RZ, RZ, R59 ;  /* 0x000000ffff2aa224 */ /* 0x001fe400078e003b */
[----:B--2---:R-:W2:Y:S04]  /*1edf0*/  LDL.LU R59, [R1+0x220] ;  /* 0x00022000013b7983 */ /* 0x004ea80000300800 */
[----:B------:R-:W-:Y:S04]  /*1ee00*/  STL [R1+0x190], R121 ;  /* 0x0001907901007387 */ /* 0x000fe80000100800 */
[----:B------:R-:W-:Y:S04]  /*1ee10*/  STL [R1+0x1a0], R114 ;  /* 0x0001a07201007387 */ /* 0x000fe80000100800 */
[----:B------:R-:W-:Y:S04]  /*1ee20*/  STL [R1+0x198], R117 ;  /* 0x0001987501007387 */ /* 0x000fe80000100800 */
[----:B------:R-:W-:Y:S01]  /*1ee30*/  STL [R1+0x18c], R124 ;  /* 0x00018c7c01007387 */ /* 0x000fe20000100800 */
[----:B------:R-:W-:-:S03]  /*1ee40*/  @!P2 IMAD.MOV.U32 R43, RZ, RZ, R127 ;  /* 0x000000ffff2ba224 */ /* 0x000fc600078e007f */
[----:B------:R-:W-:Y:S04]  /*1ee50*/  STL [R1+0x194], R120 ;  /* 0x0001947801007387 */ /* 0x000fe80000100800 */
[----:B------:R-:W2:Y:S04]  /*1ee60*/  LDL.LU R52, [R1+0x210] ;  /* 0x0002100001347983 */ /* 0x000ea80000300800 */
[----:B------:R0:W-:Y:S01]  /*1ee70*/  STS.U8 [R30+UR9+0xc180], R102 ;  /* 0x00c180661e007988 */ /* 0x0001e20008000009 */
[----:B------:R-:W-:-:S03]  /*1ee80*/  @!P2 IMAD.MOV.U32 R46, RZ, RZ, R121 ;  /* 0x000000ffff2ea224 */ /* 0x000fc600078e0079 */
[----:B------:R1:W2:Y:S04]  /*1ee90*/  @!P2 LDG.E.U8 R41, desc[UR18][R42.64] ;  /* 0x000000122a29a981 */ /* 0x0002a8000c1e1100 */
[----:B0-----:R-:W2:Y:S04]  /*1eea0*/  LDL.LU R102, [R1+0x218] ;  /* 0x0002180001667983 */ /* 0x001ea80000300800 */
[----:B------:R-:W-:Y:S01]  /*1eeb0*/  STL [R1+0x19c], R115 ;  /* 0x00019c7301007387 */ /* 0x000fe20000100800 */
[----:B-1----:R-:W-:-:S03]  /*1eec0*/  PRMT R42, RZ, 0x7610, R42 ;  /* 0x00007610ff2a7816 */ /* 0x002fc6000000002a */
[----:B------:R-:W2:Y:S01]  /*1eed0*/  LDL.LU R53, [R1+0x20c] ;  /* 0x00020c0001357983 */ /* 0x000ea20000300800 */
[----:B------:R-:W-:-:S03]  /*1eee0*/  @!P2 IMAD.MOV.U32 R47, RZ, RZ, R124 ;  /* 0x000000ffff2fa224 */ /* 0x000fc600078e007c */
[----:B------:R-:W2:Y:S01]  /*1eef0*/  LDL.LU R103, [R1+0x214] ;  /* 0x0002140001677983 */ /* 0x000ea20000300800 */
[----:B------:R-:W-:-:S03]  /*1ef00*/  PRMT R43, RZ, 0x7610, R43 ;  /* 0x00007610ff2b7816 */ /* 0x000fc6000000002b */
[----:B------:R0:W-:Y:S04]  /*1ef10*/  STS.U8 [R30+UR9+0xcd80], R99 ;  /* 0x00cd80631e007988 */ /* 0x0001e80008000009 */
[----:B------:R1:W2:Y:S04]  /*1ef20*/  @!P2 LDG.E.U8 R42, desc[UR18][R46.64] ;  /* 0x000000122e2aa981 */ /* 0x0002a8000c1e1100 */
[----:B0-----:R-:W2:Y:S01]  /*1ef30*/  LDL.LU R99, [R1+0x21c] ;  /* 0x00021c0001637983 */ /* 0x001ea20000300800 */
[----:B-1----:R-:W-:Y:S02]  /*1ef40*/  @!P2 IMAD.MOV.U32 R46, RZ, RZ, R117 ;  /* 0x000000ffff2ea224 */ /* 0x002fe400078e0075 */
[----:B------:R-:W-:Y:S01]  /*1ef50*/  @!P2 IMAD.MOV.U32 R47, RZ, RZ, R120 ;  /* 0x000000ffff2fa224 */ /* 0x000fe200078e0078 */
[----:B------:R-:W-:-:S02]  /*1ef60*/  PRMT R44, RZ, 0x7610, R44 ;  /* 0x00007610ff2c7816 */ /* 0x000fc4000000002c */
[----:B------:R-:W-:Y:S02]  /*1ef70*/  IADD3 R113, P3, PT, R36, R113, RZ ;  /* 0x0000007124717210 */ /* 0x000fe40007f7e0ff */
[----:B------:R0:W2:Y:S01]  /*1ef80*/  @!P2 LDG.E.U8 R43, desc[UR18][R46.64] ;  /* 0x000000122e2ba981 */ /* 0x0000a2000c1e1100 */
[----:B------:R-:W-:-:S03]  /*1ef90*/  PRMT R45, RZ, 0x7610, R45 ;  /* 0x00007610ff2d7816 */ /* 0x000fc6000000002d */
[----:B------:R1:W-:Y:S01]  /*1efa0*/  STS.U8 [R30+UR9+0xd180], R98 ;  /* 0x00d180621e007988 */ /* 0x0003e20008000009 */
[----:B0-----:R-:W-:Y:S02]  /*1efb0*/  @!P2 IMAD.MOV.U32 R46, RZ, RZ, R114 ;  /* 0x000000ffff2ea224 */ /* 0x001fe400078e0072 */
[----:B------:R-:W-:Y:S01]  /*1efc0*/  @!P2 IMAD.MOV.U32 R47, RZ, RZ, R115 ;  /* 0x000000ffff2fa224 */ /* 0x000fe200078e0073 */
[----:B-1----:R-:W2:Y:S04]  /*1efd0*/  LDL.LU R98, [R1+0x280] ;  /* 0x0002800001627983 */ /* 0x002ea80000300800 */
[----:B------:R0:W2:Y:S02]  /*1efe0*/  @!P2 LDG.E.U8 R44, desc[UR18][R46.64] ;  /* 0x000000122e2ca981 */ /* 0x0000a4000c1e1100 */
[----:B0-----:R-:W-:-:S02]  /*1eff0*/  PRMT R46, RZ, 0x7610, R46 ;  /* 0x00007610ff2e7816 */ /* 0x001fc4000000002e */
[C---:B---3--:R-:W-:Y:S02]  /*1f000*/  IADD3 R48, P5, PT, R36.reuse, R48, RZ ;  /* 0x0000003024307210 */ /* 0x048fe40007fbe0ff */
[----:B----4-:R-:W-:-:S03]  /*1f010*/  IADD3 R58, P4, PT, R36, R58, RZ ;  /* 0x0000003a243a7210 */ /* 0x010fc60007f9e0ff */
[----:B------:R0:W-:Y:S04]  /*1f020*/  STL [R1+0x1d0], R48 ;  /* 0x0001d03001007387 */ /* 0x0001e80000100800 */
[----:B------:R-:W-:Y:S01]  /*1f030*/  STL [R1+0x1e0], R113 ;  /* 0x0001e07101007387 */ /* 0x000fe20000100800 */
[----:B------:R-:W-:-:S03]  /*1f040*/  IMAD.X R49, R38, 0x1, R49, P5 ;  /* 0x0000000126317824 */ /* 0x000fc600028e0631 */
[----:B------:R-:W-:Y:S01]  /*1f050*/  STL [R1+0x1d8], R58 ;  /* 0x0001d83a01007387 */ /* 0x000fe20000100800 */
[----:B------:R-:W-:-:S03]  /*1f060*/  IMAD.X R100, R38, 0x1, R100, P4 ;  /* 0x0000000126647824 */ /* 0x000fc600020e0664 */
[----:B------:R1:W-:Y:S04]  /*1f070*/  STL [R1+0x1cc], R49 ;  /* 0x0001cc3101007387 */ /* 0x0003e80000100800 */
[----:B------:R0:W3:Y:S01]  /*1f080*/  @!P2 LDG.E.U8 R45, desc[UR18][R48.64] ;  /* 0x00000012302da981 */ /* 0x0000e2000c1e1100 */
[----:B------:R-:W-:-:S03]  /*1f090*/  IMAD.X R55, R38, 0x1, R55, P3 ;  /* 0x0000000126377824 */ /* 0x000fc600018e0637 */
[----:B------:R-:W-:Y:S04]  /*1f0a0*/  STL [R1+0x1d4], R100 ;  /* 0x0001d46401007387 */ /* 0x000fe80000100800 */
[----:B------:R-:W4:Y:S01]  /*1f0b0*/  LDL.LU R54, [R1+0x270] ;  /* 0x0002700001367983 */ /* 0x000f220000300800 */
[----:B0-----:R-:W-:Y:S02]  /*1f0c0*/  @!P2 IMAD.MOV.U32 R48, RZ, RZ, R58 ;  /* 0x000000ffff30a224 */ /* 0x001fe400078e003a */
[----:B-1----:R-:W-:Y:S01]  /*1f0d0*/  @!P2 IMAD.MOV.U32 R49, RZ, RZ, R100 ;  /* 0x000000ffff31a224 */ /* 0x002fe200078e0064 */
[----:B------:R-:W3:Y:S04]  /*1f0e0*/  LDL.LU R105, [R1+0x278] ;  /* 0x0002780001697983 */ /* 0x000ee80000300800 */
[----:B------:R0:W3:Y:S04]  /*1f0f0*/  @!P2 LDG.E.U8 R46, desc[UR18][R48.64] ;  /* 0x00000012302ea981 */ /* 0x0000e8000c1e1100 */
[----:B------:R1:W-:Y:S01]  /*1f100*/  STL [R1+0x1dc], R55 ;  /* 0x0001dc3701007387 */ /* 0x0003e20000100800 */
[----:B0-----:R-:W-:-:S03]  /*1f110*/  @!P2 IMAD.MOV.U32 R49, RZ, RZ, R55 ;  /* 0x000000ffff31a224 */ /* 0x001fc600078e0037 */
[----:B-1----:R-:W3:Y:S04]  /*1f120*/  LDL.LU R55, [R1+0x26c] ;  /* 0x00026c0001377983 */ /* 0x002ee80000300800 */
[----:B------:R-:W3:Y:S04]  /*1f130*/  LDL.LU R106, [R1+0x274] ;  /* 0x00027400016a7983 */ /* 0x000ee80000300800 */
[----:B------:R-:W3:Y:S01]  /*1f140*/  LDL.LU R100, [R1+0x27c] ;  /* 0x00027c0001647983 */ /* 0x000ee20000300800 */
[----:B------:R-:W-:Y:S01]  /*1f150*/  PRMT R47, RZ, 0x7610, R47 ;  /* 0x00007610ff2f7816 */ /* 0x000fe2000000002f */
[----:B------:R-:W-:Y:S01]  /*1f160*/  @!P2 IMAD.MOV.U32 R48, RZ, RZ, R113 ;  /* 0x000000ffff30a224 */ /* 0x000fe200078e0071 */
[----:B--2---:R-:W-:Y:S01]  /*1f170*/  IADD3 R59, P3, PT, R36, R59, RZ ;  /* 0x0000003b243b7210 */ /* 0x004fe20007f7e0ff */
[----:B------:R0:W-:Y:S04]  /*1f180*/  STS.U8 [R30+UR9+0xc580], R101 ;  /* 0x00c580651e007988 */ /* 0x0001e80008000009 */
[----:B------:R1:W2:Y:S04]  /*1f190*/  @!P2 LDG.E.U8 R47, desc[UR18][R48.64] ;  /* 0x00000012302fa981 */ /* 0x0002a8000c1e1100 */
[----:B0-----:R-:W2:Y:S01]  /*1f1a0*/  LDL.LU R101, [R1+0x2c0] ;  /* 0x0002c00001657983 */ /* 0x001ea20000300800 */
[----:B-1----:R-:W-:-:S02]  /*1f1b0*/  PRMT R48, RZ, 0x7610, R48 ;  /* 0x00007610ff307816 */ /* 0x002fc40000000030 */
[----:B------:R-:W-:Y:S02]  /*1f1c0*/  IADD3 R52, P5, PT, R36, R52, RZ ;  /* 0x0000003424347210 */ /* 0x000fe40007fbe0ff */
[----:B------:R-:W-:-:S03]  /*1f1d0*/  PRMT R49, RZ, 0x7610, R49 ;  /* 0x00007610ff317816 */ /* 0x000fc60000000031 */
[----:B------:R0:W-:Y:S01]  /*1f1e0*/  STL [R1+0x210], R52 ;  /* 0x0002103401007387 */ /* 0x0001e20000100800 */
[----:B------:R-:W-:-:S03]  /*1f1f0*/  IADD3 R102, P4, PT, R36, R102, RZ ;  /* 0x0000006624667210 */ /* 0x000fc60007f9e0ff */
[----:B------:R-:W-:Y:S01]  /*1f200*/  STL [R1+0x220], R59 ;  /* 0x0002203b01007387 */ /* 0x000fe20000100800 */
[----:B------:R-:W-:-:S03]  /*1f210*/  IMAD.X R53, R38, 0x1, R53, P5 ;  /* 0x0000000126357824 */ /* 0x000fc600028e0635 */
[----:B------:R-:W-:Y:S01]  /*1f220*/  STL [R1+0x218], R102 ;  /* 0x0002186601007387 */ /* 0x000fe20000100800 */
[----:B------:R-:W-:-:S03]  /*1f230*/  IMAD.X R103, R38, 0x1, R103, P4 ;  /* 0x0000000126677824 */ /* 0x000fc600020e0667 */
[----:B------:R1:W-:Y:S04]  /*1f240*/  STL [R1+0x20c], R53 ;  /* 0x00020c3501007387 */ /* 0x0003e80000100800 */
[----:B------:R0:W2:Y:S04]  /*1f250*/  @!P2 LDG.E.U8 R48, desc[UR18][R52.64] ;  /* 0x000000123430a981 */ /* 0x0000a8000c1e1100 */
[----:B------:R1:W-:Y:S04]  /*1f260*/  STL [R1+0x214], R103 ;  /* 0x0002146701007387 */ /* 0x0003e80000100800 */
[----:B------:R-:W2:Y:S01]  /*1f270*/  LDL.LU R58, [R1+0x2b0] ;  /* 0x0002b000013a7983 */ /* 0x000ea20000300800 */
[----:B------:R-:W-:-:S02]  /*1f280*/  IMAD.X R99, R38, 0x1, R99, P3 ;  /* 0x0000000126637824 */ /* 0x000fc400018e0663 */
[----:B0-----:R-:W-:Y:S01]  /*1f290*/  @!P2 IMAD.MOV.U32 R52, RZ, RZ, R102 ;  /* 0x000000ffff34a224 */ /* 0x001fe200078e0066 */
[----:B------:R-:W2:Y:S01]  /*1f2a0*/  LDL.LU R104, [R1+0x2b8] ;  /* 0x0002b80001687983 */ /* 0x000ea20000300800 */
[----:B-1----:R-:W-:-:S03]  /*1f2b0*/  @!P2 IMAD.MOV.U32 R53, RZ, RZ, R103 ;  /* 0x000000ffff35a224 */ /* 0x002fc600078e0067 */
[----:B------:R0:W-:Y:S04]  /*1f2c0*/  STL [R1+0x21c], R99 ;  /* 0x00021c6301007387 */ /* 0x0001e80000100800 */
[----:B------:R1:W2:Y:S02]  /*1f2d0*/  @!P2 LDG.E.U8 R49, desc[UR18][R52.64] ;  /* 0x000000123431a981 */ /* 0x0002a4000c1e1100 */
[----:B-1----:R-:W-:Y:S02]  /*1f2e0*/  @!P2 IMAD.MOV.U32 R52, RZ, RZ, R59 ;  /* 0x000000ffff34a224 */ /* 0x002fe400078e003b */
[----:B------:R-:W2:Y:S04]  /*1f2f0*/  LDL.LU R59, [R1+0x2ac] ;  /* 0x0002ac00013b7983 */ /* 0x000ea80000300800 */
[----:B------:R-:W2:Y:S04]  /*1f300*/  LDL.LU R107, [R1+0x2b4] ;  /* 0x0002b400016b7983 */ /* 0x000ea80000300800 */
[----:B------:R-:W2:Y:S01]  /*1f310*/  LDL.LU R103, [R1+0x2bc] ;  /* 0x0002bc0001677983 */ /* 0x000ea20000300800 */
[----:B------:R-:W-:-:S03]  /*1f320*/  IADD3 R98, P3, PT, R36, R98, RZ ;  /* 0x0000006224627210 */ /* 0x000fc60007f7e0ff */
[----:B------:R-:W2:Y:S01]  /*1f330*/  LDL.LU R102, [R1+0x300] ;  /* 0x0003000001667983 */ /* 0x000ea20000300800 */
[----:B------:R-:W-:Y:S01]  /*1f340*/  @!P2 IMAD.MOV.U32 R53, RZ, RZ, R99 ;  /* 0x000000ffff35a224 */ /* 0x000fe200078e0063 */
[----:B------:R-:W-:Y:S02]  /*1f350*/  PRMT R51, RZ, 0x7610, R51 ;  /* 0x00007610ff337816 */ /* 0x000fe40000000033 */
[----:B------:R1:W-:Y:S01]  /*1f360*/  STS.U8 [R30+UR9+0xe980], R109 ;  /* 0x00e9806d1e007988 */ /* 0x0003e20008000009 */
[C---:B----4-:R-:W-:Y:S02]  /*1f370*/  IADD3 R54, P5, PT, R36.reuse, R54, RZ ;  /* 0x0000003624367210 */ /* 0x050fe40007fbe0ff */
[----:B---3--:R-:W-:-:S03]  /*1f380*/  IADD3 R105, P4, PT, R36, R105, RZ ;  /* 0x0000006924697210 */ /* 0x008fc60007f9e0ff */
[----:B------:R-:W-:Y:S04]  /*1f390*/  STL [R1+0x270], R54 ;  /* 0x0002703601007387 */ /* 0x000fe80000100800 */
[----:B------:R-:W-:Y:S04]  /*1f3a0*/  STL [R1+0x280], R98 ;  /* 0x0002806201007387 */ /* 0x000fe80000100800 */
[----:B------:R-:W-:Y:S01]  /*1f3b0*/  STL [R1+0x278], R105 ;  /* 0x0002786901007387 */ /* 0x000fe20000100800 */
[C---:B------:R-:W-:Y:S02]  /*1f3c0*/  IMAD.X R55, R38.reuse, 0x1, R55, P5 ;  /* 0x0000000126377824 */ /* 0x040fe400028e0637 */
[----:B------:R-:W-:-:S03]  /*1f3d0*/  IMAD.X R106, R38, 0x1, R106, P4 ;  /* 0x00000001266a7824 */ /* 0x000fc600020e066a */
[----:B------:R3:W-:Y:S01]  /*1f3e0*/  STL [R1+0x26c], R55 ;  /* 0x00026c3701007387 */ /* 0x0007e20000100800 */
[----:B------:R-:W-:-:S03]  /*1f3f0*/  IMAD.X R100, R38, 0x1, R100, P3 ;  /* 0x0000000126647824 */ /* 0x000fc600018e0664 */
[----:B------:R4:W-:Y:S04]  /*1f400*/  STL [R1+0x274], R106 ;  /* 0x0002746a01007387 */ /* 0x0009e80000100800 */
[----:B0-----:R-:W2:Y:S04]  /*1f410*/  LDL.LU R99, [R1+0x2f0] ;  /* 0x0002f00001637983 */ /* 0x001ea80000300800 */
[----:B------:R-:W2:Y:S04]  /*1f420*/  LDL.LU R108, [R1+0x2f8] ;  /* 0x0002f800016c7983 */ /* 0x000ea80000300800 */
[----:B------:R0:W-:Y:S04]  /*1f430*/  STL [R1+0x27c], R100 ;  /* 0x00027c6401007387 */ /* 0x0001e80000100800 */
[----:B-1----:R-:W2:Y:S04]  /*1f440*/  LDL.LU R109, [R1+0x2ec] ;  /* 0x0002ec00016d7983 */ /* 0x002ea80000300800 */
[----:B------:R-:W2:Y:S04]  /*1f450*/  LDL.LU R113, [R1+0x2f4] ;  /* 0x0002f40001717983 */ /* 0x000ea80000300800 */
[----:B------:R3:W2:Y:S02]  /*1f460*/  @!P2 LDG.E.U8 R51, desc[UR18][R54.64] ;  /* 0x000000123633a981 */ /* 0x0006a4000c1e1100 */
[----:B---3--:R-:W-:-:S02]  /*1f470*/  @!P2 IMAD.MOV.U32 R55, RZ, RZ, R106 ;  /* 0x000000ffff37a224 */ /* 0x008fc400078e006a */
[----:B----4-:R-:W3:Y:S01]  /*1f480*/  LDL.LU R106, [R1+0x2fc] ;  /* 0x0002fc00016a7983 */ /* 0x010ee20000300800 */
[----:B------:R-:W-:Y:S01]  /*1f490*/  PRMT R50, RZ, 0x7610, R50 ;  /* 0x00007610ff327816 */ /* 0x000fe20000000032 */
[----:B------:R-:W-:-:S05]  /*1f4a0*/  @!P2 IMAD.MOV.U32 R54, RZ, RZ, R105 ;  /* 0x000000ffff36a224 */ /* 0x000fca00078e0069 */
[----:B------:R1:W4:Y:S01]  /*1f4b0*/  @!P2 LDG.E.U8 R50, desc[UR18][R52.64] ;  /* 0x000000123432a981 */ /* 0x000322000c1e1100 */
[----:B--2---:R-:W-:Y:S02]  /*1f4c0*/  IADD3 R101, P3, PT, R36, R101, RZ ;  /* 0x0000006524657210 */ /* 0x004fe40007f7e0ff */
[----:B-1----:R-:W-:Y:S02]  /*1f4d0*/  PRMT R52, RZ, 0x7610, R52 ;  /* 0x00007610ff347816 */ /* 0x002fe40000000034 */
[----:B------:R-:W-:-:S04]  /*1f4e0*/  PRMT R53, RZ, 0x7610, R53 ;  /* 0x00007610ff357816 */ /* 0x000fc80000000035 */
[----:B------:R1:W2:Y:S01]  /*1f4f0*/  @!P2 LDG.E.U8 R52, desc[UR18][R54.64] ;  /* 0x000000123634a981 */ /* 0x0002a2000c1e1100 */
[C---:B------:R-:W-:Y:S02]  /*1f500*/  IADD3 R58, P5, PT, R36.reuse, R58, RZ ;  /* 0x0000003a243a7210 */ /* 0x040fe40007fbe0ff */
[----:B------:R-:W-:Y:S01]  /*1f510*/  IADD3 R104, P4, PT, R36, R104, RZ ;  /* 0x0000006824687210 */ /* 0x000fe20007f9e0ff */
[----:B-1----:R-:W-:Y:S02]  /*1f520*/  @!P2 IMAD.MOV.U32 R54, RZ, RZ, R98 ;  /* 0x000000ffff36a224 */ /* 0x002fe400078e0062 */
[----:B------:R-:W-:Y:S02]  /*1f530*/  @!P2 IMAD.MOV.U32 R55, RZ, RZ, R100 ;  /* 0x000000ffff37a224 */ /* 0x000fe400078e0064 */
[----:B0-----:R-:W2:Y:S04]  /*1f540*/  LDL.LU R100, [R1+0x338] ;  /* 0x0003380001647983 */ /* 0x001ea80000300800 */
[----:B------:R0:W-:Y:S04]  /*1f550*/  STL [R1+0x2b0], R58 ;  /* 0x0002b03a01007387 */ /* 0x0001e80000100800 */
[----:B------:R1:W4:Y:S01]  /*1f560*/  @!P2 LDG.E.U8 R53, desc[UR18][R54.64] ;  /* 0x000000123635a981 */ /* 0x000322000c1e1100 */
[----:B------:R-:W-:-:S03]  /*1f570*/  IMAD.X R59, R38, 0x1, R59, P5 ;  /* 0x00000001263b7824 */ /* 0x000fc600028e063b */
[----:B------:R-:W-:Y:S01]  /*1f580*/  STL [R1+0x2c0], R101 ;  /* 0x0002c06501007387 */ /* 0x000fe20000100800 */
[----:B------:R-:W-:-:S03]  /*1f590*/  IMAD.X R107, R38, 0x1, R107, P4 ;  /* 0x00000001266b7824 */ /* 0x000fc600020e066b */
[----:B------:R-:W-:Y:S01]  /*1f5a0*/  STL [R1+0x2b8], R104 ;  /* 0x0002b86801007387 */ /* 0x000fe20000100800 */
[----:B-1----:R-:W-:Y:S01]  /*1f5b0*/  PRMT R54, RZ, 0x7610, R54 ;  /* 0x00007610ff367816 */ /* 0x002fe20000000036 */
[----:B------:R-:W-:Y:S02]  /*1f5c0*/  IMAD.X R103, R38, 0x1, R103, P3 ;  /* 0x0000000126677824 */ /* 0x000fe400018e0667 */
[----:B------:R1:W-:Y:S04]  /*1f5d0*/  STL [R1+0x2ac], R59 ;  /* 0x0002ac3b01007387 */ /* 0x0003e80000100800 */
[----:B------:R0:W-:Y:S01]  /*1f5e0*/  STL [R1+0x2b4], R107 ;  /* 0x0002b46b01007387 */ /* 0x0001e20000100800 */
[----:B------:R-:W-:-:S03]  /*1f5f0*/  PRMT R55, RZ, 0x7610, R55 ;  /* 0x00007610ff377816 */ /* 0x000fc60000000037 */
[----:B------:R-:W4:Y:S04]  /*1f600*/  LDL.LU R98, [R1+0x328] ;  /* 0x0003280001627983 */ /* 0x000f280000300800 */
[----:B------:R-:W4:Y:S04]  /*1f610*/  LDL.LU R105, [R1+0x330] ;  /* 0x0003300001697983 */ /* 0x000f280000300800 */
[----:B------:R0:W4:Y:S04]  /*1f620*/  @!P2 LDG.E.U8 R54, desc[UR18][R58.64] ;  /* 0x000000123a36a981 */ /* 0x000128000c1e1100 */
[----:B------:R1:W-:Y:S01]  /*1f630*/  STL [R1+0x2bc], R103 ;  /* 0x0002bc6701007387 */ /* 0x0003e20000100800 */
[----:B0-----:R-:W-:-:S02]  /*1f640*/  @!P2 IMAD.MOV.U32 R58, RZ, RZ, R104 ;  /* 0x000000ffff3aa224 */ /* 0x001fc400078e0068 */
[----:B-1----:R-:W-:Y:S01]  /*1f650*/  @!P2 IMAD.MOV.U32 R59, RZ, RZ, R107 ;  /* 0x000000ffff3ba224 */ /* 0x002fe200078e006b */
[----:B------:R-:W4:Y:S04]  /*1f660*/  LDL.LU R104, [R1+0x324] ;  /* 0x0003240001687983 */ /* 0x000f280000300800 */
[----:B------:R-:W4:Y:S04]  /*1f670*/  LDL.LU R107, [R1+0x32c] ;  /* 0x00032c00016b7983 */ /* 0x000f280000300800 */
[----:B------:R0:W4:Y:S02]  /*1f680*/  @!P2 LDG.E.U8 R55, desc[UR18][R58.64] ;  /* 0x000000123a37a981 */ /* 0x000124000c1e1100 */
[----:B0-----:R-:W-:-:S02]  /*1f690*/  @!P2 IMAD.MOV.U32 R59, RZ, RZ, R103 ;  /* 0x000000ffff3ba224 */ /* 0x001fc400078e0067 */
[----:B------:R-:W4:Y:S01]  /*1f6a0*/  LDL.LU R103, [R1+0x334] ;  /* 0x0003340001677983 */ /* 0x000f220000300800 */
[----:B------:R-:W-:Y:S01]  /*1f6b0*/  PRMT R56, RZ, 0x7610, R56 ;  /* 0x00007610ff387816 */ /* 0x000fe20000000038 */
[----:B------:R-:W-:Y:S01]  /*1f6c0*/  @!P2 IMAD.MOV.U32 R58, RZ, RZ, R101 ;  /* 0x000000ffff3aa224 */ /* 0x000fe200078e0065 */
[----:B------:R-:W-:Y:S01]  /*1f6d0*/  IADD3 R102, P3, PT, R36, R102, RZ ;  /* 0x0000006624667210 */ /* 0x000fe20007f7e0ff */
[----:B------:R-:W4:Y:S01]  /*1f6e0*/  LDL.LU R101, [R1+0x370] ;  /* 0x0003700001657983 */ /* 0x000f220000300800 */
[----:B------:R-:W-:-:S03]  /*1f6f0*/  PRMT R57, RZ, 0x7610, R57 ;  /* 0x00007610ff397816 */ /* 0x000fc60000000039 */
[----:B------:R0:W4:Y:S01]  /*1f700*/  @!P2 LDG.E.U8 R56, desc[UR18][R58.64] ;  /* 0x000000123a38a981 */ /* 0x000122000c1e1100 */
[----:B------:R-:W-:Y:S02]  /*1f710*/  PRMT R60, RZ, 0x7610, R60 ;  /* 0x00007610ff3c7816 */ /* 0x000fe4000000003c */
[C---:B------:R-:W-:Y:S02]  /*1f720*/  IADD3 R99, P5, PT, R36.reuse, R99, RZ ;  /* 0x0000006324637210 */ /* 0x040fe40007fbe0ff */
[----:B------:R-:W-:-:S03]  /*1f730*/  IADD3 R108, P4, PT, R36, R108, RZ ;  /* 0x0000006c246c7210 */ /* 0x000fc60007f9e0ff */
[----:B------:R1:W-:Y:S01]  /*1f740*/  STL [R1+0x2f0], R99 ;  /* 0x0002f06301007387 */ /* 0x0003e20000100800 */
[----:B0-----:R-:W-:-:S03]  /*1f750*/  @!P2 IMAD.MOV.U32 R58, RZ, RZ, R99 ;  /* 0x000000ffff3aa224 */ /* 0x001fc600078e0063 */
[----:B------:R-:W-:Y:S01]  /*1f760*/  STL [R1+0x300], R102 ;  /* 0x0003006601007387 */ /* 0x000fe20000100800 */
[----:B------:R-:W-:-:S03]  /*1f770*/  IMAD.X R109, R38, 0x1, R109, P5 ;  /* 0x00000001266d7824 */ /* 0x000fc600028e066d */
[----:B------:R-:W-:Y:S01]  /*1f780*/  STL [R1+0x2f8], R108 ;  /* 0x0002f86c01007387 */ /* 0x000fe20000100800 */
[----:B------:R-:W-:-:S03]  /*1f790*/  IMAD.X R113, R38, 0x1, R113, P4 ;  /* 0x0000000126717824 */ /* 0x000fc600020e0671 */
[----:B------:R0:W-:Y:S01]  /*1f7a0*/  STL [R1+0x2ec], R109 ;  /* 0x0002ec6d01007387 */ /* 0x0001e20000100800 */
[----:B------:R-:W-:-:S03]  /*1f7b0*/  @!P2 IMAD.MOV.U32 R59, RZ, RZ, R109 ;  /* 0x000000ffff3ba224 */ /* 0x000fc600078e006d */
[----:B------:R3:W-:Y:S04]  /*1f7c0*/  STL [R1+0x2f4], R113 ;  /* 0x0002f47101007387 */ /* 0x0007e80000100800 */
[----:B-1----:R-:W4:Y:S04]  /*1f7d0*/  LDL.LU R99, [R1+0x340] ;  /* 0x0003400001637983 */ /* 0x002f280000300800 */
[----:B0-----:R-:W4:Y:S01]  /*1f7e0*/  LDL.LU R109, [R1+0x368] ;  /* 0x00036800016d7983 */ /* 0x001f220000300800 */
[----:B---3--:R-:W-:-:S03]  /*1f7f0*/  IMAD.X R106, R38, 0x1, R106, P3 ;  /* 0x00000001266a7824 */ /* 0x008fc600018e066a */
[----:B------:R0:W3:Y:S04]  /*1f800*/  @!P2 LDG.E.U8 R57, desc[UR18][R58.64] ;  /* 0x000000123a39a981 */ /* 0x0000e8000c1e1100 */
[----:B------:R1:W-:Y:S01]  /*1f810*/  STL [R1+0x2fc], R106 ;  /* 0x0002fc6a01007387 */ /* 0x0003e20000100800 */
[----:B0-----:R-:W-:Y:S02]  /*1f820*/  @!P2 IMAD.MOV.U32 R58, RZ, RZ, R108 ;  /* 0x000000ffff3aa224 */ /* 0x001fe400078e006c */
[----:B------:R-:W-:Y:S01]  /*1f830*/  @!P2 IMAD.MOV.U32 R59, RZ, RZ, R113 ;  /* 0x000000ffff3ba224 */ /* 0x000fe200078e0071 */
[----:B------:R-:W3:Y:S04]  /*1f840*/  LDL.LU R108, [R1+0x33c] ;  /* 0x00033c00016c7983 */ /* 0x000ee80000300800 */
[----:B------:R-:W3:Y:S04]  /*1f850*/  LDL.LU R113, [R1+0x364] ;  /* 0x0003640001717983 */ /* 0x000ee80000300800 */
[----:B------:R0:W3:Y:S02]  /*1f860*/  @!P2 LDG.E.U8 R60, desc[UR18][R58.64] ;  /* 0x000000123a3ca981 */ /* 0x0000e4000c1e1100 */
[----:B0-----:R-:W-:-:S02]  /*1f870*/  @!P2 IMAD.MOV.U32 R59, RZ, RZ, R106 ;  /* 0x000000ffff3ba224 */ /* 0x001fc400078e006a */
[----:B-1----:R-:W3:Y:S01]  /*1f880*/  LDL.LU R106, [R1+0x36c] ;  /* 0x00036c00016a7983 */ /* 0x002ee20000300800 */
[----:B------:R-:W-:Y:S01]  /*1f890*/  PRMT R61, RZ, 0x7610, R61 ;  /* 0x00007610ff3d7816 */ /* 0x000fe2000000003d */
[----:B------:R-:W-:Y:S01]  /*1f8a0*/  @!P2 IMAD.MOV.U32 R58, RZ, RZ, R102 ;  /* 0x000000ffff3aa224 */ /* 0x000fe200078e0066 */
[----:B--2---:R-:W-:Y:S01]  /*1f8b0*/  IADD3 R100, P3, PT, R36, R100, RZ ;  /* 0x0000006424647210 */ /* 0x004fe20007f7e0ff */
[----:B------:R-:W2:Y:S01]  /*1f8c0*/  LDL.LU R102, [R1+0x3a8] ;  /* 0x0003a80001667983 */ /* 0x000ea20000300800 */
[----:B------:R-:W-:-:S03]  /*1f8d0*/  PRMT R62, RZ, 0x7610, R62 ;  /* 0x00007610ff3e7816 */ /* 0x000fc6000000003e */
[----:B------:R0:W2:Y:S01]  /*1f8e0*/  @!P2 LDG.E.U8 R61, desc[UR18][R58.64] ;  /* 0x000000123a3da981 */ /* 0x0000a2000c1e1100 */
[----:B------:R-:W-:Y:S02]  /*1f8f0*/  PRMT R63, RZ, 0x7610, R63 ;  /* 0x00007610ff3f7816 */ /* 0x000fe4000000003f */
[C---:B----4-:R-:W-:Y:S02]  /*1f900*/  IADD3 R98, P5, PT, R36.reuse, R98, RZ ;  /* 0x0000006224627210 */ /* 0x050fe40007fbe0ff */
[----:B------:R-:W-:-:S03]  /*1f910*/  IADD3 R105, P4, PT, R36, R105, RZ ;  /* 0x0000006924697210 */ /* 0x000fc60007f9e0ff */
[----:B------:R1:W-:Y:S01]  /*1f920*/  STL [R1+0x328], R98 ;  /* 0x0003286201007387 */ /* 0x0003e20000100800 */
[----:B0-----:R-:W-:-:S03]  /*1f930*/  @!P2 IMAD.MOV.U32 R58, RZ, RZ, R98 ;  /* 0x000000ffff3aa224 */ /* 0x001fc600078e0062 */
[----:B------:R-:W-:Y:S04]  /*1f940*/  STL [R1+0x338], R100 ;  /* 0x0003386401007387 */ /* 0x000fe80000100800 */
[----:B------:R-:W-:Y:S01]  /*1f950*/  STL [R1+0x330], R105 ;  /* 0x0003306901007387 */ /* 0x000fe20000100800 */
[C---:B------:R-:W-:Y:S02]  /*1f960*/  IMAD.X R104, R38.reuse, 0x1, R104, P5 ;  /* 0x0000000126687824 */ /* 0x040fe400028e0668 */
[----:B------:R-:W-:-:S03]  /*1f970*/  IMAD.X R107, R38, 0x1, R107, P4 ;  /* 0x00000001266b7824 */ /* 0x000fc600020e066b */
[----:B------:R0:W-:Y:S01]  /*1f980*/  STL [R1+0x324], R104 ;  /* 0x0003246801007387 */ /* 0x0001e20000100800 */
[----:B------:R-:W-:-:S03]  /*1f990*/  @!P2 IMAD.MOV.U32 R59, RZ, RZ, R104 ;  /* 0x000000ffff3ba224 */ /* 0x000fc600078e0068 */
[----:B------:R4:W-:Y:S04]  /*1f9a0*/  STL [R1+0x32c], R107 ;  /* 0x00032c6b01007387 */ /* 0x0009e80000100800 */
[----:B-1----:R-:W2:Y:S04]  /*1f9b0*/  LDL.LU R98, [R1+0x378] ;  /* 0x0003780001627983 */ /* 0x002ea80000300800 */
[----:B0-----:R-:W2:Y:S01]  /*1f9c0*/  LDL.LU R104, [R1+0x380] ;  /* 0x0003800001687983 */ /* 0x001ea20000300800 */
[----:B------:R-:W-:-:S03]  /*1f9d0*/  IMAD.X R103, R38, 0x1, R103, P3 ;  /* 0x0000000126677824 */ /* 0x000fc600018e0667 */
[----:B------:R0:W2:Y:S04]  /*1f9e0*/  @!P2 LDG.E.U8 R62, desc[UR18][R58.64] ;  /* 0x000000123a3ea981 */ /* 0x0000a8000c1e1100 */
[----:B------:R1:W-:Y:S01]  /*1f9f0*/  STL [R1+0x334], R103 ;  /* 0x0003346701007387 */ /* 0x0003e20000100800 */
[----:B0-----:R-:W-:-:S03]  /*1fa00*/  @!P2 IMAD.MOV.U32 R58, RZ, RZ, R105 ;  /* 0x000000ffff3aa224 */ /* 0x001fc600078e0069 */
[----:B------:R-:W2:Y:S01]  /*1fa10*/  LDL.LU R105, [R1+0x374] ;  /* 0x0003740001697983 */ /* 0x000ea20000300800 */
[----:B------:R-:W-:-:S03]  /*1fa20*/  @!P2 IMAD.MOV.U32 R59, RZ, RZ, R107 ;  /* 0x000000ffff3ba224 */ /* 0x000fc600078e006b */
[----:B----4-:R-:W4:Y:S04]  /*1fa30*/  LDL.LU R107, [R1+0x37c] ;  /* 0x00037c00016b7983 */ /* 0x010f280000300800 */
[----:B------:R0:W4:Y:S01]  /*1fa40*/  @!P2 LDG.E.U8 R63, desc[UR18][R58.64] ;  /* 0x000000123a3fa981 */ /* 0x000122000c1e1100 */
[----:B------:R-:W-:Y:S02]  /*1fa50*/  PRMT R64, RZ, 0x7610, R64 ;  /* 0x00007610ff407816 */ /* 0x000fe40000000040 */
[----:B------:R-:W-:Y:S01]  /*1fa60*/  IADD3 R101, P3, PT, R36, R101, RZ ;  /* 0x0000006524657210 */ /* 0x000fe20007f7e0ff */
[----:B0-----:R-:W-:Y:S02]  /*1fa70*/  @!P2 IMAD.MOV.U32 R59, RZ, RZ, R103 ;  /* 0x000000ffff3ba224 */ /* 0x001fe400078e0067 */
[----:B-1----:R-:W4:Y:S01]  /*1fa80*/  LDL.LU R103, [R1+0x3a4] ;  /* 0x0003a40001677983 */ /* 0x002f220000300800 */
[----:B------:R-:W-:-:S03]  /*1fa90*/  @!P2 IMAD.MOV.U32 R58, RZ, RZ, R100 ;  /* 0x000000ffff3aa224 */ /* 0x000fc600078e0064 */
        /* <DEDUP_REMOVED lines=8> */
[----:B------:R-:W-:Y:S04]  /*1fb20*/  STL [R1+0x370], R101 ;  /* 0x0003706501007387 */ /* 0x000fe80000100800 */
[----:B------:R-:W-:Y:S01]  /*1fb30*/  STL [R1+0x368], R109 ;  /* 0x0003686d01007387 */ /* 0x000fe20000100800 */
[C---:B---3--:R-:W-:Y:S02]  /*1fb40*/  IMAD.X R108, R38.reuse, 0x1, R108, P5 ;  /* 0x00000001266c7824 */ /* 0x048fe400028e066c */
[----:B------:R-:W-:-:S03]  /*1fb50*/  IMAD.X R113, R38, 0x1, R113, P4 ;  /* 0x0000000126717824 */ /* 0x000fc600020e0671 */
[----:B------:R0:W-:Y:S01]  /*1fb60*/  STL [R1+0x33c], R108 ;  /* 0x00033c6c01007387 */ /* 0x0001e20000100800 */
[----:B------:R-:W-:-:S03]  /*1fb70*/  @!P2 IMAD.MOV.U32 R59, RZ, RZ, R108 ;  /* 0x000000ffff3ba224 */ /* 0x000fc600078e006c */
[----:B------:R3:W-:Y:S04]  /*1fb80*/  STL [R1+0x364], R113 ;  /* 0x0003647101007387 */ /* 0x0007e80000100800 */
[----:B-1----:R-:W4:Y:S04]  /*1fb90*/  LDL.LU R99, [R1+0x3b0] ;  /* 0x0003b00001637983 */ /* 0x002f280000300800 */
[----:B0-----:R-:W4:Y:S01]  /*1fba0*/  LDL.LU R108, [R1+0x3b8] ;  /* 0x0003b800016c7983 */ /* 0x001f220000300800 */
[----:B------:R-:W-:-:S03]  /*1fbb0*/  IMAD.X R106, R38, 0x1, R106, P3 ;  /* 0x00000001266a7824 */ /* 0x000fc600018e066a */
[----:B------:R0:W4:Y:S04]  /*1fbc0*/  @!P2 LDG.E.U8 R65, desc[UR18][R58.64] ;  /* 0x000000123a41a981 */ /* 0x000128000c1e1100 */
[----:B------:R1:W-:Y:S01]  /*1fbd0*/  STL [R1+0x36c], R106 ;  /* 0x00036c6a01007387 */ /* 0x0003e20000100800 */
[----:B0-----:R-:W-:Y:S02]  /*1fbe0*/  @!P2 IMAD.MOV.U32 R58, RZ, RZ, R109 ;  /* 0x000000ffff3aa224 */ /* 0x001fe400078e006d */
[----:B------:R-:W-:Y:S01]  /*1fbf0*/  @!P2 IMAD.MOV.U32 R59, RZ, RZ, R113 ;  /* 0x000000ffff3ba224 */ /* 0x000fe200078e0071 */
[----:B------:R-:W4:Y:S04]  /*1fc00*/  LDL.LU R109, [R1+0x3ac] ;  /* 0x0003ac00016d7983 */ /* 0x000f280000300800 */
[----:B---3--:R-:W3:Y:S04]  /*1fc10*/  LDL.LU R113, [R1+0x3b4] ;  /* 0x0003b40001717983 */ /* 0x008ee80000300800 */
        /* <DEDUP_REMOVED lines=10> */
[C---:B------:R-:W-:Y:S02]  /*1fcc0*/  IADD3 R98, P5, PT, R36.reuse, R98, RZ ;  /* 0x0000006224627210 */ /* 0x040fe40007fbe0ff */
[----:B------:R-:W-:-:S03]  /*1fcd0*/  IADD3 R104, P4, PT, R36, R104, RZ ;  /* 0x0000006824687210 */ /* 0x000fc60007f9e0ff */
[----:B0-----:R-:W-:Y:S01]  /*1fce0*/  @!P2 IMAD.MOV.U32 R58, RZ, RZ, R98 ;  /* 0x000000ffff3aa224 */ /* 0x001fe200078e0062 */
[----:B------:R0:W-:Y:S04]  /*1fcf0*/  STL [R1+0x378], R98 ;  /* 0x0003786201007387 */ /* 0x0001e80000100800 */
[----:B------:R-:W-:Y:S01]  /*1fd00*/  STL [R1+0x3a8], R102 ;  /* 0x0003a86601007387 */ /* 0x000fe20000100800 */
[----:B------:R-:W-:-:S04]  /*1fd10*/  IMAD.X R105, R38, 0x1, R105, P5 ;  /* 0x0000000126697824 */ /* 0x000fc800028e0669 */
[----:B------:R-:W-:Y:S02]  /*1fd20*/  @!P2 IMAD.MOV.U32 R59, RZ, RZ, R105 ;  /* 0x000000ffff3ba224 */ /* 0x000fe400078e0069 */
[C---:B----4-:R-:W-:Y:S01]  /*1fd30*/  IMAD.X R107, R38.reuse, 0x1, R107, P4 ;  /* 0x00000001266b7824 */ /* 0x050fe200020e066b */
[----:B------:R-:W-:Y:S04]  /*1fd40*/  STL [R1+0x380], R104 ;  /* 0x0003806801007387 */ /* 0x000fe80000100800 */
[----:B------:R1:W4:Y:S04]  /*1fd50*/  @!P2 LDG.E.U8 R68, desc[UR18][R58.64] ;  /* 0x000000123a44a981 */ /* 0x000328000c1e1100 */
[----:B------:R0:W-:Y:S04]  /*1fd60*/  STL [R1+0x374], R105 ;  /* 0x0003746901007387 */ /* 0x0001e80000100800 */
[----:B------:R0:W-:Y:S01]  /*1fd70*/  STL [R1+0x37c], R107 ;  /* 0x00037c6b01007387 */ /* 0x0001e20000100800 */
[----:B------:R-:W-:-:S02]  /*1fd80*/  IMAD.X R103, R38, 0x1, R103, P3 ;  /* 0x0000000126677824 */ /* 0x000fc400018e0667 */
[----:B-1----:R-:W-:Y:S01]  /*1fd90*/  @!P2 IMAD.MOV.U32 R58, RZ, RZ, R104 ;  /* 0x000000ffff3aa224 */ /* 0x002fe200078e0068 */
[----:B0-----:R-:W4:Y:S01]  /*1fda0*/  LDL.LU R98, [R1+0x3e8] ;  /* 0x0003e80001627983 */ /* 0x001f220000300800 */
[----:B------:R-:W-:-:S03]  /*1fdb0*/  @!P2 IMAD.MOV.U32 R59, RZ, RZ, R107 ;  /* 0x000000ffff3ba224 */ /* 0x000fc600078e006b */
[----:B------:R-:W4:Y:S04]  /*1fdc0*/  LDL.LU R105, [R1+0x3f0] ;  /* 0x0003f00001697983 */ /* 0x000f280000300800 */
[----:B------:R0:W4:Y:S04]  /*1fdd0*/  @!P2 LDG.E.U8 R69, desc[UR18][R58.64] ;  /* 0x000000123a45a981 */ /* 0x000128000c1e1100 */
[----:B------:R1:W-:Y:S01]  /*1fde0*/  STL [R1+0x3a4], R103 ;  /* 0x0003a46701007387 */ /* 0x0003e20000100800 */
[----:B0-----:R-:W-:-:S03]  /*1fdf0*/  @!P2 IMAD.MOV.U32 R58, RZ, RZ, R102 ;  /* 0x000000ffff3aa224 */ /* 0x001fc600078e0066 */
[----:B------:R-:W4:Y:S04]  /*1fe00*/  LDL.LU R102, [R1+0x3e4] ;  /* 0x0003e40001667983 */ /* 0x000f280000300800 */
[----:B------:R-:W4:Y:S01]  /*1fe10*/  LDL.LU R107, [R1+0x3ec] ;  /* 0x0003ec00016b7983 */ /* 0x000f220000300800 */
[----:B------:R-:W-:-:S03]  /*1fe20*/  @!P2 IMAD.MOV.U32 R59, RZ, RZ, R103 ;  /* 0x000000ffff3ba224 */ /* 0x000fc600078e0067 */
[----:B-1----:R-:W4:Y:S01]  /*1fe30*/  LDL.LU R103, [R1+0x3f4] ;  /* 0x0003f40001677983 */ /* 0x002f220000300800 */
[----:B------:R-:W-:Y:S02]  /*1fe40*/  PRMT R70, RZ, 0x7610, R70 ;  /* 0x00007610ff467816 */ /* 0x000fe40000000046 */
        /* <DEDUP_REMOVED lines=11> */
[C---:B------:R-:W-:Y:S02]  /*1ff00*/  IMAD.X R109, R38.reuse, 0x1, R109, P5 ;  /* 0x00000001266d7824 */ /* 0x040fe400028e066d */
[----:B---3--:R-:W-:-:S03]  /*1ff10*/  IMAD.X R113, R38, 0x1, R113, P4 ;  /* 0x0000000126717824 */ /* 0x008fc600020e0671 */
        /* <DEDUP_REMOVED lines=32> */
[----:B------:R-:W-:Y:S02]  /*20120*/  @!P2 IMAD.MOV.U32 R59, RZ, RZ, R102 ;  /* 0x000000ffff3ba224 */ /* 0x000fe400078e0066 */
[----:B------:R-:W-:Y:S01]  /*20130*/  IMAD.X R103, R38, 0x1, R103, P3 ;  /* 0x0000000126677824 */ /* 0x000fe200018e0667 */
[----:B------:R4:W-:Y:S04]  /*20140*/  STL [R1+0x3ec], R107 ;  /* 0x0003ec6b01007387 */ /* 0x0009e80000100800 */
[----:B-1----:R-:W2:Y:S04]  /*20150*/  LDL.LU R98, [R1+0x438] ;  /* 0x0004380001627983 */ /* 0x002ea80000300800 */
[----:B------:R1:W2:Y:S04]  /*20160*/  @!P2 LDG.E.U8 R74, desc[UR18][R58.64] ;  /* 0x000000123a4aa981 */ /* 0x0002a8000c1e1100 */
[----:B0-----:R-:W2:Y:S04]  /*20170*/  LDL.LU R102, [R1+0x440] ;  /* 0x0004400001667983 */ /* 0x001ea80000300800 */
[----:B------:R0:W-:Y:S01]  /*20180*/  STL [R1+0x3f4], R103 ;  /* 0x0003f46701007387 */ /* 0x0001e20000100800 */
[----:B-1----:R-:W-:-:S02]  /*20190*/  @!P2 IMAD.MOV.U32 R58, RZ, RZ, R105 ;  /* 0x000000ffff3aa224 */ /* 0x002fc400078e0069 */
[----:B------:R-:W-:Y:S02]  /*201a0*/  @!P2 IMAD.MOV.U32 R59, RZ, RZ, R107 ;  /* 0x000000ffff3ba224 */ /* 0x000fe400078e006b */
[----:B----4-:R-:W4:Y:S04]  /*201b0*/  LDL.LU R107, [R1+0x434] ;  /* 0x00043400016b7983 */ /* 0x010f280000300800 */
[----:B------:R1:W4:Y:S04]  /*201c0*/  @!P2 LDG.E.U8 R75, desc[UR18][R58.64] ;  /* 0x000000123a4ba981 */ /* 0x000328000c1e1100 */
[----:B------:R-:W4:Y:S01]  /*201d0*/  LDL.LU R105, [R1+0x43c] ;  /* 0x00043c0001697983 */ /* 0x000f220000300800 */
[----:B-1----:R-:W-:-:S03]  /*201e0*/  @!P2 IMAD.MOV.U32 R59, RZ, RZ, R103 ;  /* 0x000000ffff3ba224 */ /* 0x002fc600078e0067 */
[----:B0-----:R-:W4:Y:S01]  /*201f0*/  LDL.LU R103, [R1+0x464] ;  /* 0x0004640001677983 */ /* 0x001f220000300800 */
[----:B------:R-:W-:Y:S01]  /*20200*/  @!P2 IMAD.MOV.U32 R58, RZ, RZ, R101 ;  /* 0x000000ffff3aa224 */ /* 0x000fe200078e0065 */
[----:B------:R-:W-:Y:S02]  /*20210*/  IADD3 R104, P3, PT, R36, R104, RZ ;  /* 0x0000006824687210 */ /* 0x000fe40007f7e0ff */
[----:B------:R-:W4:Y:S01]  /*20220*/  LDL.LU R101, [R1+0x4e8] ;  /* 0x0004e80001657983 */ /* 0x000f220000300800 */
[----:B------:R-:W-:-:S03]  /*20230*/  PRMT R77, RZ, 0x7610, R77 ;  /* 0x00007610ff4d7816 */ /* 0x000fc6000000004d */
[----:B------:R0:W4:Y:S01]  /*20240*/  @!P2 LDG.E.U8 R76, desc[UR18][R58.64] ;  /* 0x000000123a4ca981 */ /* 0x000122000c1e1100 */
[-C--:B------:R-:W-:Y:S02]  /*20250*/  @!P2 LOP3.LUT R83, R83, R82.reuse, RZ, 0x3c, !PT ;  /* 0x000000525353a212 */ /* 0x080fe400078e3cff */
[----:B------:R-:W-:Y:S02]  /*20260*/  PRMT R78, RZ, 0x7610, R78 ;  /* 0x00007610ff4e7816 */ /* 0x000fe4000000004e */
[C---:B------:R-:W-:Y:S02]  /*20270*/  @!P2 LOP3.LUT R82, R83.reuse, R82, RZ, 0x3c, !PT ;  /* 0x000000525352a212 */ /* 0x040fe400078e3cff */
[----:B------:R-:W-:Y:S02]  /*20280*/  PRMT R84, RZ, 0x7610, R84 ;  /* 0x00007610ff547816 */ /* 0x000fe40000000054 */
[----:B------:R-:W-:-:S05]  /*20290*/  @!P2 LOP3.LUT R83, R83, R82, RZ, 0x3c, !PT ;  /* 0x000000525353a212 */ /* 0x000fca00078e3cff */
[----:B------:R-:W4:Y:S01]  /*202a0*/  @!P2 LDG.E.U8 R84, desc[UR18][R82.64] ;  /* 0x000000125254a981 */ /* 0x000f22000c1e1100 */
[C---:B------:R-:W-:Y:S02]  /*202b0*/  IADD3 R99, P5, PT, R36.reuse, R99, RZ ;  /* 0x0000006324637210 */ /* 0x040fe40007fbe0ff */
[----:B------:R-:W-:-:S03]  /*202c0*/  IADD3 R109, P4, PT, R36, R109, RZ ;  /* 0x0000006d246d7210 */ /* 0x000fc60007f9e0ff */
[----:B------:R-:W-:Y:S01]  /*202d0*/  STL [R1+0x400], R99 ;  /* 0x0004006301007387 */ /* 0x000fe20000100800 */
[----:B0-----:R-:W-:-:S03]  /*202e0*/  @!P2 IMAD.MOV.U32 R58, RZ, RZ, R99 ;  /* 0x000000ffff3aa224 */ /* 0x001fc600078e0063 */
[----:B------:R-:W-:Y:S04]  /*202f0*/  STL [R1+0x430], R104 ;  /* 0x0004306801007387 */ /* 0x000fe80000100800 */
[----:B------:R-:W-:Y:S01]  /*20300*/  STL [R1+0x428], R109 ;  /* 0x0004286d01007387 */ /* 0x000fe20000100800 */
[C---:B------:R-:W-:Y:S02]  /*20310*/  IMAD.X R108, R38.reuse, 0x1, R108, P5 ;  /* 0x00000001266c7824 */ /* 0x040fe400028e066c */
[----:B---3--:R-:W-:-:S03]  /*20320*/  IMAD.X R113, R38, 0x1, R113, P4 ;  /* 0x0000000126717824 */ /* 0x008fc600020e0671 */
[----:B------:R0:W-:Y:S01]  /*20330*/  STL [R1+0x3fc], R108 ;  /* 0x0003fc6c01007387 */ /* 0x0001e20000100800 */
[----:B------:R-:W-:-:S03]  /*20340*/  @!P2 IMAD.MOV.U32 R59, RZ, RZ, R108 ;  /* 0x000000ffff3ba224 */ /* 0x000fc600078e006c */
[----:B------:R-:W-:Y:S04]  /*20350*/  STL [R1+0x424], R113 ;  /* 0x0004247101007387 */ /* 0x000fe80000100800 */
[----:B------:R1:W3:Y:S04]  /*20360*/  @!P2 LDG.E.U8 R77, desc[UR18][R58.64] ;  /* 0x000000123a4da981 */ /* 0x0002e8000c1e1100 */
[----:B0-----:R-:W3:Y:S01]  /*20370*/  LDL.LU R108, [R1+0x470] ;  /* 0x00047000016c7983 */ /* 0x001ee20000300800 */
[----:B------:R-:W-:-:S03]  /*20380*/  IMAD.X R106, R38, 0x1, R106, P3 ;  /* 0x00000001266a7824 */ /* 0x000fc600018e066a */
[----:B------:R-:W3:Y:S01]  /*20390*/  LDL.LU R99, [R1+0x4a8] ;  /* 0x0004a80001637983 */ /* 0x000ee20000300800 */
[----:B-1----:R-:W-:Y:S02]  /*203a0*/  @!P2 IMAD.MOV.U32 R58, RZ, RZ, R109 ;  /* 0x000000ffff3aa224 */ /* 0x002fe400078e006d */
[----:B------:R-:W-:Y:S01]  /*203b0*/  @!P2 IMAD.MOV.U32 R59, RZ, RZ, R113 ;  /* 0x000000ffff3ba224 */ /* 0x000fe200078e0071 */
[----:B------:R0:W-:Y:S04]  /*203c0*/  STL [R1+0x42c], R106 ;  /* 0x00042c6a01007387 */ /* 0x0001e80000100800 */
[----:B------:R-:W3:Y:S04]  /*203d0*/  LDL.LU R109, [R1+0x46c] ;  /* 0x00046c00016d7983 */ /* 0x000ee80000300800 */
[----:B------:R1:W3:Y:S02]  /*203e0*/  @!P2 LDG.E.U8 R78, desc[UR18][R58.64] ;  /* 0x000000123a4ea981 */ /* 0x0002e4000c1e1100 */
[----:B-1----:R-:W-:-:S02]  /*203f0*/  @!P2 IMAD.MOV.U32 R59, RZ, RZ, R106 ;  /* 0x000000ffff3ba224 */ /* 0x002fc400078e006a */
[----:B------:R-:W-:Y:S01]  /*20400*/  @!P2 IMAD.MOV.U32 R58, RZ, RZ, R104 ;  /* 0x000000ffff3aa224 */ /* 0x000fe200078e0068 */
[----:B0-----:R-:W3:Y:S04]  /*20410*/  LDL.LU R106, [R1+0x4a4] ;  /* 0x0004a400016a7983 */ /* 0x001ee80000300800 */
[----:B------:R-:W3:Y:S01]  /*20420*/  LDL.LU R104, [R1+0x4e4] ;  /* 0x0004e40001687983 */ /* 0x000ee20000300800 */
[----:B------:R-:W-:Y:S02]  /*20430*/  PRMT R79, RZ, 0x7610, R79 ;  /* 0x00007610ff4f7816 */ /* 0x000fe4000000004f */
[----:B--2---:R-:W-:Y:S02]  /*20440*/  IADD3 R100, P3, PT, R36, R100, RZ ;  /* 0x0000006424647210 */ /* 0x004fe40007f7e0ff */
[----:B------:R-:W-:-:S02]  /*20450*/  PRMT R80, RZ, 0x7610, R80 ;  /* 0x00007610ff507816 */ /* 0x000fc40000000050 */
[----:B------:R0:W2:Y:S01]  /*20460*/  @!P2 LDG.E.U8 R79, desc[UR18][R58.64] ;  /* 0x000000123a4fa981 */ /* 0x0000a2000c1e1100 */
[----:B------:R-:W-:Y:S02]  /*20470*/  PRMT R81, RZ, 0x7610, R81 ;  /* 0x00007610ff517816 */ /* 0x000fe40000000051 */
[----:B------:R-:W-:Y:S02]  /*20480*/  PRMT R82, RZ, 0x7610, R82 ;  /* 0x00007610ff527816 */ /* 0x000fe40000000052 */
[C---:B------:R-:W-:Y:S02]  /*20490*/  IADD3 R98, P5, PT, R36.reuse, R98, RZ ;  /* 0x0000006224627210 */ /* 0x040fe40007fbe0ff */
[----:B------:R-:W-:-:S03]  /*204a0*/  IADD3 R102, P4, PT, R36, R102, RZ ;  /* 0x0000006624667210 */ /* 0x000fc60007f9e0ff */
[----:B------:R1:W-:Y:S01]  /*204b0*/  STL [R1+0x438], R98 ;  /* 0x0004386201007387 */ /* 0x0003e20000100800 */
[----:B0-----:R-:W-:-:S03]  /*204c0*/  @!P2 IMAD.MOV.U32 R58, RZ, RZ, R98 ;  /* 0x000000ffff3aa224 */ /* 0x001fc600078e0062 */
[----:B------:R-:W-:Y:S01]  /*204d0*/  STL [R1+0x468], R100 ;  /* 0x0004686401007387 */ /* 0x000fe20000100800 */
[----:B----4-:R-:W-:-:S03]  /*204e0*/  IMAD.X R107, R38, 0x1, R107, P5 ;  /* 0x00000001266b7824 */ /* 0x010fc600028e066b */
[----:B------:R-:W-:Y:S01]  /*204f0*/  STL [R1+0x440], R102 ;  /* 0x0004406601007387 */ /* 0x000fe20000100800 */
[----:B------:R-:W-:Y:S02]  /*20500*/  @!P2 IMAD.MOV.U32 R59, RZ, RZ, R107 ;  /* 0x000000ffff3ba224 */ /* 0x000fe400078e006b */
[C---:B------:R-:W-:Y:S01]  /*20510*/  IMAD.X R105, R38.reuse, 0x1, R105, P4 ;  /* 0x0000000126697824 */ /* 0x040fe200020e0669 */
[----:B------:R-:W-:Y:S04]  /*20520*/  STL [R1+0x434], R107 ;  /* 0x0004346b01007387 */ /* 0x000fe80000100800 */
[----:B------:R0:W-:Y:S01]  /*20530*/  STL [R1+0x43c], R105 ;  /* 0x00043c6901007387 */ /* 0x0001e20000100800 */
[----:B------:R-:W-:-:S03]  /*20540*/  IMAD.X R103, R38, 0x1, R103, P3 ;  /* 0x0000000126677824 */ /* 0x000fc600018e0667 */
[----:B-1----:R-:W4:Y:S04]  /*20550*/  LDL.LU R98, [R1+0x4b0] ;  /* 0x0004b00001627983 */ /* 0x002f280000300800 */
[----:B------:R1:W2:Y:S04]  /*20560*/  @!P2 LDG.E.U8 R80, desc[UR18][R58.64] ;  /* 0x000000123a50a981 */ /* 0x0002a8000c1e1100 */
[----:B------:R0:W-:Y:S01]  /*20570*/  STL [R1+0x464], R103 ;  /* 0x0004646701007387 */ /* 0x0001e20000100800 */
[----:B-1----:R-:W-:Y:S02]  /*20580*/  @!P2 IMAD.MOV.U32 R58, RZ, RZ, R102 ;  /* 0x000000ffff3aa224 */ /* 0x002fe400078e0066 */
[----:B------:R-:W-:-:S02]  /*20590*/  @!P2 IMAD.MOV.U32 R59, RZ, RZ, R105 ;  /* 0x000000ffff3ba224 */ /* 0x000fc400078e0069 */
[----:B0-----:R-:W2:Y:S04]  /*205a0*/  LDL.LU R105, [R1+0x520] ;  /* 0x0005200001697983 */ /* 0x001ea80000300800 */
[----:B------:R-:W2:Y:S04]  /*205b0*/  LDL.LU R102, [R1+0x478] ;  /* 0x0004780001667983 */ /* 0x000ea80000300800 */
[----:B------:R0:W2:Y:S04]  /*205c0*/  @!P2 LDG.E.U8 R81, desc[UR18][R58.64] ;  /* 0x000000123a51a981 */ /* 0x0000a8000c1e1100 */
[----:B------:R-:W2:Y:S01]  /*205d0*/  LDL.LU R107, [R1+0x51c] ;  /* 0x00051c00016b7983 */ /* 0x000ea20000300800 */
[----:B0-----:R-:W-:-:S02]  /*205e0*/  @!P2 IMAD.MOV.U32 R59, RZ, RZ, R103 ;  /* 0x000000ffff3ba224 */ /* 0x001fc400078e0067 */
[----:B------:R-:W-:Y:S01]  /*205f0*/  @!P2 IMAD.MOV.U32 R58, RZ, RZ, R100 ;  /* 0x000000ffff3aa224 */ /* 0x000fe200078e0064 */
[----:B------:R-:W2:Y:S04]  /*20600*/  LDL.LU R103, [R1+0x474] ;  /* 0x0004740001677983 */ /* 0x000ea80000300800 */
[----:B------:R-:W2:Y:S01]  /*20610*/  LDL.LU R100, [R1+0x4ac] ;  /* 0x0004ac0001647983 */ /* 0x000ea20000300800 */
[----:B------:R-:W-:Y:S02]  /*20620*/  IADD3 R101, P3, PT, R36, R101, RZ ;  /* 0x0000006524657210 */ /* 0x000fe40007f7e0ff */
[----:B------:R-:W-:Y:S01]  /*20630*/  PRMT R83, RZ, 0x7610, R83 ;  /* 0x00007610ff537816 */ /* 0x000fe20000000053 */
[----:B------:R0:W2:Y:S04]  /*20640*/  @!P2 LDG.E.U8 R82, desc[UR18][R58.64] ;  /* 0x000000123a52a981 */ /* 0x0000a8000c1e1100 */
        /* <DEDUP_REMOVED lines=10> */
[----:B------:R1:W-:Y:S02]  /*206f0*/  STS.U8 [R31+UR9+0xda00], R84 ;  /* 0x00da00541f007988 */ /* 0x0003e40008000009 */
[----:B-1----:R-:W-:-:S02]  /*20700*/  PRMT R84, RZ, 0x7610, R84 ;  /* 0x00007610ff547816 */ /* 0x002fc40000000054 */
[----:B------:R-:W-:Y:S01]  /*20710*/  STS.U8 [R31+UR9+0xd600], R116 ;  /* 0x00d600741f007988 */ /* 0x000fe20008000009 */
[C---:B---3--:R-:W-:Y:S02]  /*20720*/  IADD3 R108, P5, PT, R36.reuse, R108, RZ ;  /* 0x0000006c246c7210 */ /* 0x048fe40007fbe0ff */
[----:B------:R-:W-:-:S03]  /*20730*/  IADD3 R99, P4, PT, R36, R99, RZ ;  /* 0x0000006324637210 */ /* 0x000fc60007f9e0ff */
[----:B0-----:R-:W-:Y:S01]  /*20740*/  @!P2 IMAD.MOV.U32 R58, RZ, RZ, R108 ;  /* 0x000000ffff3aa224 */ /* 0x001fe200078e006c */
[----:B------:R-:W-:Y:S01]  /*20750*/  STL [R1+0x470], R108 ;  /* 0x0004706c01007387 */ /* 0x000fe20000100800 */
[----:B------:R-:W-:-:S03]  /*20760*/  IMAD.X R109, R38, 0x1, R109, P5 ;  /* 0x00000001266d7824 */ /* 0x000fc600028e066d */
[----:B------:R-:W-:Y:S01]  /*20770*/  STL [R1+0x4e8], R101 ;  /* 0x0004e86501007387 */ /* 0x000fe20000100800 */
[----:B------:R-:W-:-:S03]  /*20780*/  @!P2 IMAD.MOV.U32 R59, RZ, RZ, R109 ;  /* 0x000000ffff3ba224 */ /* 0x000fc600078e006d */
[----:B------:R0:W-:Y:S04]  /*20790*/  STL [R1+0x4a8], R99 ;  /* 0x0004a86301007387 */ /* 0x0001e80000100800 */
[----:B------:R-:W-:Y:S04]  /*207a0*/  STL [R1+0x46c], R109 ;  /* 0x00046c6d01007387 */ /* 0x000fe80000100800 */
[----:B------:R1:W3:Y:S01]  /*207b0*/  @!P2 LDG.E.U8 R83, desc[UR18][R58.64] ;  /* 0x000000123a53a981 */ /* 0x0002e2000c1e1100 */
[C---:B------:R-:W-:Y:S02]  /*207c0*/  IMAD.X R106, R38.reuse, 0x1, R106, P4 ;  /* 0x00000001266a7824 */ /* 0x040fe400020e066a */
[----:B------:R-:W-:-:S03]  /*207d0*/  IMAD.X R104, R38, 0x1, R104, P3 ;  /* 0x0000000126687824 */ /* 0x000fc600018e0668 */
[----:B------:R0:W-:Y:S01]  /*207e0*/  STL [R1+0x4a4], R106 ;  /* 0x0004a46a01007387 */ /* 0x0001e20000100800 */
[----:B-1----:R-:W-:Y:S02]  /*207f0*/  @!P2 IMAD.MOV.U32 R58, RZ, RZ, R99 ;  /* 0x000000ffff3aa224 */ /* 0x002fe400078e0063 */
[----:B------:R-:W-:Y:S01]  /*20800*/  @!P2 IMAD.MOV.U32 R59, RZ, RZ, R106 ;  /* 0x000000ffff3ba224 */ /* 0x000fe200078e006a */
[----:B------:R1:W-:Y:S04]  /*20810*/  STL [R1+0x4e4], R104 ;  /* 0x0004e46801007387 */ /* 0x0003e80000100800 */
[----:B0-----:R-:W3:Y:S04]  /*20820*/  LDL.LU R99, [R1+0x4f0] ;  /* 0x0004f00001637983 */ /* 0x001ee80000300800 */
[----:B------:R-:W3:Y:S04]  /*20830*/  LDL.LU R115, [R1+0x248] ;  /* 0x0002480001737983 */ /* 0x000ee80000300800 */
[----:B------:R0:W3:Y:S04]  /*20840*/  @!P2 LDG.E.U8 R84, desc[UR18][R58.64] ;  /* 0x000000123a54a981 */ /* 0x0000e8000c1e1100 */
[----:B------:R-:W3:Y:S01]  /*20850*/  LDL.LU R113, [R1+0x4b8] ;  /* 0x0004b80001717983 */ /* 0x000ee20000300800 */
[----:B0-----:R-:W-:-:S03]  /*20860*/  @!P2 IMAD.MOV.U32 R58, RZ, RZ, R101 ;  /* 0x000000ffff3aa224 */ /* 0x001fc600078e0065 */
[----:B------:R-:W3:Y:S04]  /*20870*/  LDL.LU R101, [R1+0x4ec] ;  /* 0x0004ec0001657983 */ /* 0x000ee80000300800 */
[----:B------:R-:W3:Y:S01]  /*20880*/  LDL.LU R116, [R1+0x244] ;  /* 0x0002440001747983 */ /* 0x000ee20000300800 */
[----:B------:R-:W-:-:S03]  /*20890*/  @!P2 IMAD.MOV.U32 R59, RZ, RZ, R104 ;  /* 0x000000ffff3ba224 */ /* 0x000fc600078e0068 */
[----:B------:R-:W3:Y:S04]  /*208a0*/  LDL.LU R114, [R1+0x4b4] ;  /* 0x0004b40001727983 */ /* 0x000ee80000300800 */
[----:B------:R-:W3:Y:S04]  /*208b0*/  LDL.LU R108, [R1+0x4f8] ;  /* 0x0004f800016c7983 */ /* 0x000ee80000300800 */
[----:B------:R-:W3:Y:S04]  /*208c0*/  LDL.LU R106, [R1+0x23c] ;  /* 0x00023c00016a7983 */ /* 0x000ee80000300800 */
[----:B-1----:R-:W3:Y:S01]  /*208d0*/  LDL.LU R104, [R1+0x480] ;  /* 0x0004800001687983 */ /* 0x002ee20000300800 */
[----:B------:R-:W-:-:S02]  /*208e0*/  PRMT R85, RZ, 0x7610, R85 ;  /* 0x00007610ff557816 */ /* 0x000fc40000000055 */
[----:B------:R-:W-:-:S04]  /*208f0*/  PRMT R87, RZ, 0x7610, R87 ;  /* 0x00007610ff577816 */ /* 0x000fc80000000057 */
[----:B------:R0:W3:Y:S01]  /*20900*/  @!P2 LDG.E.U8 R85, desc[UR18][R58.64] ;  /* 0x000000123a55a981 */ /* 0x0000e2000c1e1100 */
[----:B------:R-:W-:Y:S02]  /*20910*/  PRMT R86, RZ, 0x7610, R86 ;  /* 0x00007610ff567816 */ /* 0x000fe40000000056 */
[C---:B----4-:R-:W-:Y:S02]  /*20920*/  IADD3 R98, P4, PT, R36.reuse, R98, RZ ;  /* 0x0000006224627210 */ /* 0x050fe40007f9e0ff */
[C---:B--2---:R-:W-:Y:S02]  /*20930*/  IADD3 R105, P3, PT, R36.reuse, R105, RZ ;  /* 0x0000006924697210 */ /* 0x044fe40007f7e0ff */
[----:B------:R-:W-:-:S03]  /*20940*/  IADD3 R102, P5, PT, R36, R102, RZ ;  /* 0x0000006624667210 */ /* 0x000fc60007fbe0ff */
[----:B------:R-:W-:Y:S04]  /*20950*/  STL [R1+0x520], R105 ;  /* 0x0005206901007387 */ /* 0x000fe80000100800 */
[----:B------:R-:W-:Y:S01]  /*20960*/  STL [R1+0x4b0], R98 ;  /* 0x0004b06201007387 */ /* 0x000fe20000100800 */
[----:B------:R-:W-:-:S03]  /*20970*/  IMAD.X R107, R38, 0x1, R107, P3 ;  /* 0x00000001266b7824 */ /* 0x000fc600018e066b */
[----:B------:R-:W-:Y:S04]  /*20980*/  STL [R1+0x478], R102 ;  /* 0x0004786601007387 */ /* 0x000fe80000100800 */
[----:B------:R1:W-:Y:S01]  /*20990*/  STL [R1+0x51c], R107 ;  /* 0x00051c6b01007387 */ /* 0x0003e20000100800 */
[C---:B------:R-:W-:Y:S02]  /*209a0*/  IMAD.X R103, R38.reuse, 0x1, R103, P5 ;  /* 0x0000000126677824 */ /* 0x040fe400028e0667 */
[----:B------:R-:W-:-:S03]  /*209b0*/  IMAD.X R100, R38, 0x1, R100, P4 ;  /* 0x0000000126647824 */ /* 0x000fc600020e0664 */
[----:B------:R2:W-:Y:S04]  /*209c0*/  STL [R1+0x474], R103 ;  /* 0x0004746701007387 */ /* 0x0005e80000100800 */
[----:B------:R4:W-:Y:S04]  /*209d0*/  STL [R1+0x4ac], R100 ;  /* 0x0004ac6401007387 */ /* 0x0009e80000100800 */
[----:B------:R-:W3:Y:S01]  /*209e0*/  LDL.LU R109, [R1+0x4f4] ;  /* 0x0004f400016d7983 */ /* 0x000ee20000300800 */
[----:B0-----:R-:W-:Y:S02]  /*209f0*/  @!P2 IMAD.MOV.U32 R58, RZ, RZ, R105 ;  /* 0x000000ffff3aa224 */ /* 0x001fe400078e0069 */
[----:B------:R-:W-:-:S02]  /*20a00*/  @!P2 IMAD.MOV.U32 R59, RZ, RZ, R107 ;  /* 0x000000ffff3ba224 */ /* 0x000fc400078e006b */
[----:B-1----:R-:W3:Y:S04]  /*20a10*/  LDL.LU R107, [R1+0x238] ;  /* 0x00023800016b7983 */ /* 0x002ee80000300800 */
[----:B------:R0:W3:Y:S04]  /*20a20*/  @!P2 LDG.E.U8 R87, desc[UR18][R58.64] ;  /* 0x000000123a57a981 */ /* 0x0000e8000c1e1100 */
[----:B------:R-:W3:Y:S01]  /*20a30*/  LDL.LU R105, [R1+0x47c] ;  /* 0x00047c0001697983 */ /* 0x000ee20000300800 */
[----:B0-----:R-:W-:Y:S02]  /*20a40*/  @!P2 IMAD.MOV.U32 R58, RZ, RZ, R102 ;  /* 0x000000ffff3aa224 */ /* 0x001fe400078e0066 */
[----:B------:R-:W-:-:S02]  /*20a50*/  @!P2 IMAD.MOV.U32 R59, RZ, RZ, R103 ;  /* 0x000000ffff3ba224 */ /* 0x000fc400078e0067 */
[----:B--2---:R-:W2:Y:S01]  /*20a60*/  LDL.LU R103, [R1+0x4bc] ;  /* 0x0004bc0001677983 */ /* 0x004ea20000300800 */
[----:B------:R-:W-:-:S03]  /*20a70*/  PRMT R88, RZ, 0x7610, R88 ;  /* 0x00007610ff587816 */ /* 0x000fc60000000058 */
[----:B------:R-:W2:Y:S04]  /*20a80*/  LDL.LU R102, [R1+0x4c0] ;  /* 0x0004c00001667983 */ /* 0x000ea80000300800 */
[----:B------:R0:W2:Y:S02]  /*20a90*/  @!P2 LDG.E.U8 R86, desc[UR18][R58.64] ;  /* 0x000000123a56a981 */ /* 0x0000a4000c1e1100 */
[----:B0-----:R-:W-:Y:S02]  /*20aa0*/  @!P2 IMAD.MOV.U32 R59, RZ, RZ, R100 ;  /* 0x000000ffff3ba224 */ /* 0x001fe400078e0064 */
[----:B------:R-:W-:Y:S01]  /*20ab0*/  @!P2 IMAD.MOV.U32 R58, RZ, RZ, R98 ;  /* 0x000000ffff3aa224 */ /* 0x000fe200078e0062 */
[----:B----4-:R-:W4:Y:S04]  /*20ac0*/  LDL.LU R100, [R1+0x234] ;  /* 0x0002340001647983 */ /* 0x010f280000300800 */
[----:B------:R-:W4:Y:S04]  /*20ad0*/  LDL.LU R98, [R1+0x230] ;  /* 0x0002300001627983 */ /* 0x000f280000300800 */
[----:B------:R0:W4:Y:S01]  /*20ae0*/  @!P2 LDG.E.U8 R88, desc[UR18][R58.64] ;  /* 0x000000123a58a981 */ /* 0x000122000c1e1100 */
[----:B---3--:R-:W-:-:S02]  /*20af0*/  IADD3 R99, P4, PT, R36, R99, RZ ;  /* 0x0000006324637210 */ /* 0x008fc40007f9e0ff */
[----:B------:R-:W-:-:S03]  /*20b00*/  IADD3 R115, P3, PT, R36, R115, RZ ;  /* 0x0000007324737210 */ /* 0x000fc60007f7e0ff */
[----:B------:R-:W-:Y:S01]  /*20b10*/  STL [R1+0x4f0], R99 ;  /* 0x0004f06301007387 */ /* 0x000fe20000100800 */
[----:B------:R-:W-:-:S03]  /*20b20*/  IADD3 R113, P5, PT, R36, R113, RZ ;  /* 0x0000007124717210 */ /* 0x000fc60007fbe0ff */
[----:B------:R-:W-:Y:S01]  /*20b30*/  STL [R1+0x248], R115 ;  /* 0x0002487301007387 */ /* 0x000fe20000100800 */
[----:B------:R-:W-:-:S03]  /*20b40*/  IMAD.X R101, R38, 0x1, R101, P4 ;  /* 0x0000000126657824 */ /* 0x000fc600020e0665 */
[----:B------:R-:W-:Y:S01]  /*20b50*/  STL [R1+0x4b8], R113 ;  /* 0x0004b87101007387 */ /* 0x000fe20000100800 */
[----:B------:R-:W-:-:S03]  /*20b60*/  IMAD.X R116, R38, 0x1, R116, P3 ;  /* 0x0000000126747824 */ /* 0x000fc600018e0674 */
[----:B------:R1:W-:Y:S01]  /*20b70*/  STL [R1+0x4ec], R101 ;  /* 0x0004ec6501007387 */ /* 0x0003e20000100800 */
[----:B0-----:R-:W-:-:S03]  /*20b80*/  @!P2 IMAD.MOV.U32 R59, RZ, RZ, R101 ;  /* 0x000000ffff3ba224 */ /* 0x001fc600078e0065 */
[----:B------:R0:W-:Y:S01]  /*20b90*/  STL [R1+0x244], R116 ;  /* 0x0002447401007387 */ /* 0x0001e20000100800 */
[----:B------:R-:W-:-:S03]  /*20ba0*/  @!P2 IMAD.MOV.U32 R58, RZ, RZ, R99 ;  /* 0x000000ffff3aa224 */ /* 0x000fc600078e0063 */
[----:B-1----:R-:W3:Y:S04]  /*20bb0*/  LDL.LU R101, [R1+0x228] ;  /* 0x0002280001657983 */ /* 0x002ee80000300800 */
[----:B------:R-:W3:Y:S01]  /*20bc0*/  LDL.LU R99, [R1+0x22c] ;  /* 0x00022c0001637983 */ /* 0x000ee20000300800 */
[----:B------:R-:W-:Y:S02]  /*20bd0*/  PRMT R90, RZ, 0x7610, R90 ;  /* 0x00007610ff5a7816 */ /* 0x000fe4000000005a */
[----:B------:R-:W-:Y:S01]  /*20be0*/  PRMT R91, RZ, 0x7610, R91 ;  /* 0x00007610ff5b7816 */ /* 0x000fe2000000005b */
[----:B------:R-:W-:-:S03]  /*20bf0*/  IMAD.X R114, R38, 0x1, R114, P5 ;  /* 0x0000000126727824 */ /* 0x000fc600028e0672 */
[----:B------:R1:W3:Y:S01]  /*20c00*/  @!P2 LDG.E.U8 R90, desc[UR18][R58.64] ;  /* 0x000000123a5aa981 */ /* 0x0002e2000c1e1100 */
[C---:B------:R-:W-:Y:S02]  /*20c10*/  IADD3 R108, P4, PT, R36.reuse, R108, RZ ;  /* 0x0000006c246c7210 */ /* 0x040fe40007f9e0ff */
[----:B------:R-:W-:Y:S01]  /*20c20*/  PRMT R89, RZ, 0x7610, R89 ;  /* 0x00007610ff597816 */ /* 0x000fe20000000059 */
[----:B-1----:R-:W-:Y:S02]  /*20c30*/  @!P2 IMAD.MOV.U32 R58, RZ, RZ, R115 ;  /* 0x000000ffff3aa224 */ /* 0x002fe400078e0073 */
[----:B------:R-:W-:Y:S01]  /*20c40*/  @!P2 IMAD.MOV.U32 R59, RZ, RZ, R116 ;  /* 0x000000ffff3ba224 */ /* 0x000fe200078e0074 */
[----:B------:R-:W-:-:S04]  /*20c50*/  IADD3 R106, P3, PT, R36, R106, RZ ;  /* 0x0000006a246a7210 */ /* 0x000fc80007f7e0ff */
[----:B------:R1:W3:Y:S01]  /*20c60*/  @!P2 LDG.E.U8 R91, desc[UR18][R58.64] ;  /* 0x000000123a5ba981 */ /* 0x0002e2000c1e1100 */
[----:B------:R-:W-:Y:S01]  /*20c70*/  PRMT R93, RZ, 0x7610, R93 ;  /* 0x00007610ff5d7816 */ /* 0x000fe2000000005d */
[----:B-1----:R-:W-:Y:S02]  /*20c80*/  @!P2 IMAD.MOV.U32 R58, RZ, RZ, R113 ;  /* 0x000000ffff3aa224 */ /* 0x002fe400078e0071 */
[----:B------:R-:W-:Y:S01]  /*20c90*/  @!P2 IMAD.MOV.U32 R59, RZ, RZ, R114 ;  /* 0x000000ffff3ba224 */ /* 0x000fe200078e0072 */
[----:B------:R-:W-:-:S04]  /*20ca0*/  IADD3 R104, P5, PT, R36, R104, RZ ;  /* 0x0000006824687210 */ /* 0x000fc80007fbe0ff */
[----:B------:R1:W3:Y:S01]  /*20cb0*/  @!P2 LDG.E.U8 R89, desc[UR18][R58.64] ;  /* 0x000000123a59a981 */ /* 0x0002e2000c1e1100 */
[----:B------:R-:W-:Y:S01]  /*20cc0*/  PRMT R94, RZ, 0x7610, R94 ;  /* 0x00007610ff5e7816 */ /* 0x000fe2000000005e */
[----:B-1----:R-:W-:Y:S01]  /*20cd0*/  @!P2 IMAD.MOV.U32 R58, RZ, RZ, R108 ;  /* 0x000000ffff3aa224 */ /* 0x002fe200078e006c */
[----:B------:R-:W-:Y:S02]  /*20ce0*/  PRMT R92, RZ, 0x7610, R92 ;  /* 0x00007610ff5c7816 */ /* 0x000fe4000000005c */
[----:B------:R-:W-:Y:S01]  /*20cf0*/  PRMT R96, RZ, 0x7610, R96 ;  /* 0x00007610ff607816 */ /* 0x000fe20000000060 */
[----:B------:R-:W-:-:S04]  /*20d00*/  IMAD.X R109, R38, 0x1, R109, P4 ;  /* 0x00000001266d7824 */ /* 0x000fc800020e066d */
[----:B------:R-:W-:Y:S02]  /*20d10*/  @!P2 IMAD.MOV.U32 R59, RZ, RZ, R109 ;  /* 0x000000ffff3ba224 */ /* 0x000fe400078e006d */
[----:B------:R-:W-:-:S03]  /*20d20*/  IMAD.X R107, R38, 0x1, R107, P3 ;  /* 0x00000001266b7824 */ /* 0x000fc600018e066b */
[----:B------:R1:W3:Y:S01]  /*20d30*/  @!P2 LDG.E.U8 R93, desc[UR18][R58.64] ;  /* 0x000000123a5da981 */ /* 0x0002e2000c1e1100 */
[----:B------:R-:W-:Y:S02]  /*20d40*/  IMAD.X R105, R38, 0x1, R105, P5 ;  /* 0x0000000126697824 */ /* 0x000fe400028e0669 */
[----:B-1----:R-:W-:Y:S02]  /*20d50*/  @!P2 IMAD.MOV.U32 R58, RZ, RZ, R106 ;  /* 0x000000ffff3aa224 */ /* 0x002fe400078e006a */
[----:B------:R-:W-:-:S05]  /*20d60*/  @!P2 IMAD.MOV.U32 R59, RZ, RZ, R107 ;  /* 0x000000ffff3ba224 */ /* 0x000fca00078e006b */
[----:B------:R1:W3:Y:S01]  /*20d70*/  @!P2 LDG.E.U8 R94, desc[UR18][R58.64] ;  /* 0x000000123a5ea981 */ /* 0x0002e2000c1e1100 */
[----:B--2---:R-:W-:-:S05]  /*20d80*/  IADD3 R102, P5, PT, R36, R102, RZ ;  /* 0x0000006624667210 */ /* 0x004fca0007fbe0ff */
[----:B------:R-:W-:Y:S02]  /*20d90*/  IMAD.X R103, R38, 0x1, R103, P5 ;  /* 0x0000000126677824 */ /* 0x000fe400028e0667 */
[----:B-1----:R-:W-:Y:S02]  /*20da0*/  @!P2 IMAD.MOV.U32 R58, RZ, RZ, R104 ;  /* 0x000000ffff3aa224 */ /* 0x002fe400078e0068 */
[----:B------:R-:W-:-:S05]  /*20db0*/  @!P2 IMAD.MOV.U32 R59, RZ, RZ, R105 ;  /* 0x000000ffff3ba224 */ /* 0x000fca00078e0069 */
[----:B------:R1:W2:Y:S01]  /*20dc0*/  @!P2 LDG.E.U8 R92, desc[UR18][R58.64] ;  /* 0x000000123a5ca981 */ /* 0x0002a2000c1e1100 */
[C---:B----4-:R-:W-:Y:S02]  /*20dd0*/  IADD3 R100, P4, PT, R36.reuse, R100, RZ ;  /* 0x0000006424647210 */ /* 0x050fe40007f9e0ff */
[----:B------:R-:W-:Y:S02]  /*20de0*/  PRMT R97, RZ, 0x7610, R97 ;  /* 0x00007610ff617816 */ /* 0x000fe40000000061 */
[----:B------:R-:W-:Y:S01]  /*20df0*/  IADD3 R98, P3, PT, R36, R98, RZ ;  /* 0x0000006224627210 */ /* 0x000fe20007f7e0ff */
[----:B-1----:R-:W-:Y:S02]  /*20e00*/  @!P2 IMAD.MOV.U32 R58, RZ, RZ, R102 ;  /* 0x000000ffff3aa224 */ /* 0x002fe400078e0066 */
[----:B------:R-:W-:-:S05]  /*20e10*/  @!P2 IMAD.MOV.U32 R59, RZ, RZ, R103 ;  /* 0x000000ffff3ba224 */ /* 0x000fca00078e0067 */
[----:B------:R1:W4:Y:S01]  /*20e20*/  @!P2 LDG.E.U8 R96, desc[UR18][R58.64] ;  /* 0x000000123a60a981 */ /* 0x000322000c1e1100 */
[----:B------:R-:W-:Y:S01]  /*20e30*/  PRMT R95, RZ, 0x7610, R95 ;  /* 0x00007610ff5f7816 */ /* 0x000fe2000000005f */
[----:B-1----:R-:W-:Y:S02]  /*20e40*/  @!P2 IMAD.MOV.U32 R58, RZ, RZ, R100 ;  /* 0x000000ffff3aa224 */ /* 0x002fe400078e0064 */
[----:B---3--:R-:W-:-:S04]  /*20e50*/  IMAD.X R101, R38, 0x1, R101, P4 ;  /* 0x0000000126657824 */ /* 0x008fc800020e0665 */
[----:B------:R-:W-:Y:S02]  /*20e60*/  @!P2 IMAD.MOV.U32 R59, RZ, RZ, R101 ;  /* 0x000000ffff3ba224 */ /* 0x000fe400078e0065 */
[----:B------:R-:W-:-:S03]  /*20e70*/  IMAD.X R99, R38, 0x1, R99, P3 ;  /* 0x0000000126637824 */ /* 0x000fc600018e0663 */
[----:B------:R1:W3:Y:S02]  /*20e80*/  @!P2 LDG.E.U8 R97, desc[UR18][R58.64] ;  /* 0x000000123a61a981 */ /* 0x0002e4000c1e1100 */
[----:B-1----:R-:W-:Y:S02]  /*20e90*/  @!P2 IMAD.MOV.U32 R58, RZ, RZ, R98 ;  /* 0x000000ffff3aa224 */ /* 0x002fe400078e0062 */
[----:B------:R-:W-:-:S05]  /*20ea0*/  @!P2 IMAD.MOV.U32 R59, RZ, RZ, R99 ;  /* 0x000000ffff3ba224 */ /* 0x000fca00078e0063 */
[----:B------:R-:W3:Y:S04]  /*20eb0*/  @!P2 LDG.E.U8 R95, desc[UR18][R58.64] ;  /* 0x000000123a5fa981 */ /* 0x000ee8000c1e1100 */
[----:B------:R0:W-:Y:S04]  /*20ec0*/  STL [R1+0x4b4], R114 ;  /* 0x0004b47201007387 */ /* 0x0001e80000100800 */
[----:B------:R0:W-:Y:S04]  /*20ed0*/  STS.U8 [R31+UR9+0xc200], R153 ;  /* 0x00c200991f007988 */ /* 0x0001e80008000009 */
[----:B------:R0:W-:Y:S04]  /*20ee0*/  STS.U8 [R31+UR9+0xc600], R144 ;  /* 0x00c600901f007988 */ /* 0x0001e80008000009 */
[----:B------:R0:W-:Y:S04]  /*20ef0*/  STS.U8 [R31+UR9+0xca00], R137 ;  /* 0x00ca00891f007988 */ /* 0x0001e80008000009 */
[----:B------:R0:W-:Y:S04]  /*20f00*/  STS.U8 [R31+UR9+0xce00], R129 ;  /* 0x00ce00811f007988 */ /* 0x0001e80008000009 */
[----:B------:R0:W-:Y:S04]  /*20f10*/  STS.U8 [R31+UR9+0xd200], R122 ;  /* 0x00d2007a1f007988 */ /* 0x0001e80008000009 */
[----:B------:R0:W-:Y:S04]  /*20f20*/  STL [R1+0x4f8], R108 ;  /* 0x0004f86c01007387 */ /* 0x0001e80000100800 */
        /* <DEDUP_REMOVED lines=56> */
[----:B--2---:R0:W-:Y:S04]  /*212b0*/  STS.U8 [R34+UR9+0xf380], R92 ;  /* 0x00f3805c22007988 */ /* 0x0041e80008000009 */
[----:B----4-:R0:W-:Y:S04]  /*212c0*/  STS.U8 [R34+UR9+0xf780], R96 ;  /* 0x00f7806022007988 */ /* 0x0101e80008000009 */
[----:B------:R0:W-:Y:S04]  /*212d0*/  STL [R1+0x238], R107 ;  /* 0x0002386b01007387 */ /* 0x0001e80000100800 */
[----:B------:R0:W-:Y:S04]  /*212e0*/  STL [R1+0x47c], R105 ;  /* 0x00047c6901007387 */ /* 0x0001e80000100800 */
[----:B------:R0:W-:Y:S04]  /*212f0*/  STL [R1+0x4c0], R102 ;  /* 0x0004c06601007387 */ /* 0x0001e80000100800 */
[----:B------:R0:W-:Y:S04]  /*21300*/  STL [R1+0x230], R98 ;  /* 0x0002306201007387 */ /* 0x0001e80000100800 */
[----:B---3--:R0:W-:Y:S04]  /*21310*/  STS.U8 [R34+UR9+0xfb80], R97 ;  /* 0x00fb806122007988 */ /* 0x0081e80008000009 */
[----:B------:R0:W-:Y:S04]  /*21320*/  STL [R1+0x234], R100 ;  /* 0x0002346401007387 */ /* 0x0001e80000100800 */
[----:B------:R0:W-:Y:S04]  /*21330*/  STL [R1+0x4bc], R103 ;  /* 0x0004bc6701007387 */ /* 0x0001e80000100800 */
[----:B------:R0:W-:Y:S01]  /*21340*/  STS.U8 [R34+UR9+0xff80], R95 ;  /* 0x00ff805f22007988 */ /* 0x0001e20008000009 */
[----:B------:R1:W-:Y:S06]  /*21350*/  MEMBAR.ALL.CTA ;  /* 0x0000000000007992 */ /* 0x0003ec0000008000 */
[----:B-1----:R-:W1:Y:S04]  /*21360*/  FENCE.VIEW.ASYNC.S ;  /* 0x00000000000073c6 */ /* 0x002e680000000000 */
[----:B------:R0:W-:Y:S04]  /*21370*/  STL [R1+0x228], R101 ;  /* 0x0002286501007387 */ /* 0x0001e80000100800 */
[----:B------:R0:W-:Y:S01]  /*21380*/  STL [R1+0x22c], R99 ;  /* 0x00022c6301007387 */ /* 0x0001e20000100800 */
[----:B------:R-:W-:Y:S01]  /*21390*/  ULEA UR6, UR11, UR9, 0x3 ;  /* 0x000000090b067291 */ /* 0x000fe2000f8e18ff */
[----:B------:R-:W-:-:S03]  /*213a0*/  UMOV UR4, UR5 ;  /* 0x0000000500047c82 */ /* 0x000fc60008000000 */
[----:B------:R-:W-:Y:S01]  /*213b0*/  UIADD3 UR6, UPT, UPT, UR6, 0x10000, URZ ;  /* 0x0001000006067890 */ /* 0x000fe2000fffe0ff */
[----:B-1----:R-:W-:Y:S06]  /*213c0*/  BAR.SYNC.DEFER_BLOCKING 0x0 ;  /* 0x0000000000007b1d */ /* 0x002fec0000010000 */
[----:B------:R-:W-:Y:S05]  /*213d0*/  @P0 BRA `(.L_x_9) ;  /* 0x0000000000480947 */ /* 0x000fea0003800000 */
[----:B------:R-:W-:Y:S01]  /*213e0*/  UMOV UR13, 0x40004040 ;  /* 0x40004040000d7882 */ /* 0x000fe20000000000 */
[----:B------:R-:W-:Y:S01]  /*213f0*/  UMOV UR15, 0x40004040 ;  /* 0x40004040000f7882 */ /* 0x000fe20000000000 */
[----:B------:R-:W-:Y:S01]  /*21400*/  UMOV UR16, 0x0 ;  /* 0x0000000000107882 */ /* 0x000fe20000000000 */
[----:B------:R-:W-:Y:S01]  /*21410*/  UMOV UR17, 0x8208490 ;  /* 0x0820849000117882 */ /* 0x000fe20000000000 */
[----:B------:R-:W-:Y:S01]  /*21420*/  UMOV UR32, 0x0 ;  /* 0x0000000000207882 */ /* 0x000fe20000000000 */
[----:B------:R-:W-:Y:S01]  /*21430*/  UMOV UR33, 0x8208490 ;  /* 0x0820849000217882 */ /* 0x000fe20000000000 */
[----:B------:R-:W-:Y:S01]  /*21440*/  UMOV UR34, 0x0 ;  /* 0x0000000000227882 */ /* 0x000fe20000000000 */
[----:B------:R-:W-:Y:S01]  /*21450*/  UMOV UR35, 0x8208490 ;  /* 0x0820849000237882 */ /* 0x000fe20000000000 */
[----:B------:R-:W-:Y:S01]  /*21460*/  UMOV UR7, URZ ;  /* 0x000000ff00077c82 */ /* 0x000fe20008000000 */
[----:B------:R1:W-:Y:S01]  /*21470*/  UTCQMMA gdesc[UR12], gdesc[UR14], tmem[UR8], tmem[UR16], idesc[UR17], UPT ;  /* 0x00ff100e0c0075ea */ /* 0x0003e2000b800308 */
        /* <DEDUP_REMOVED lines=8> */
.L_x_9:
[----:B0-----:R-:W2:Y:S04]  /*21500*/  LDL R40, [R1+0x7d4] ;  /* 0x0007d40001287983 */ /* 0x001ea80000100800 */
[----:B------:R-:W2:Y:S01]  /*21510*/  LDL.LU R39, [R1+0x7c8] ;  /* 0x0007c80001277983 */ /* 0x000ea20000300800 */
[----:B------:R-:W-:-:S04]  /*21520*/  UIADD3 UR11, UPT, UPT, UR11, 0x1, URZ ;  /* 0x000000010b0b7890 */ /* 0x000fc8000fffe0ff */
[----:B------:R-:W-:-:S04]  /*21530*/  UISETP.GT.AND UP1, UPT, UR11, 0x1, UPT ;  /* 0x000000010b00788c */ /* 0x000fc8000bf24270 */
[----:B-1----:R-:W-:Y:S02]  /*21540*/  USEL UR5, URZ, 0x1, !UP1 ;  /* 0x00000001ff057887 */ /* 0x002fe4000c800000 */
[----:B------:R-:W-:Y:S02]  /*21550*/  USEL UR11, UR11, URZ, !UP1 ;  /* 0x000000ff0b0b7287 */ /* 0x000fe4000c800000 */
[----:B------:R-:W-:Y:S01]  /*21560*/  ULOP3.LUT UR5, UR4, UR5, URZ, 0x3c, !UPT ;  /* 0x0000000504057292 */ /* 0x000fe2000f8e3cff */
[----:B--2---:R-:W-:Y:S02]  /*21570*/  ISETP.NE.U32.AND P2, PT, R39, R40, PT ;  /* 0x000000282700720c */ /* 0x004fe40003f45070 */
[----:B------:R-:W2:Y:S01]  /*21580*/  LDL.LU R40, [R1+0x7cc] ;  /* 0x0007cc0001287983 */ /* 0x000ea20000300800 */
[----:B------:R-:W-:-:S03]  /*21590*/  IMAD.U32 R39, RZ, RZ, UR4 ;  /* 0x00000004ff277e24 */ /* 0x000fc6000f8e00ff */
[----:B--2---:R1:W-:Y:S07]  /*215a0*/  STL [R1+0x7c8], R40 ;  /* 0x0007c82801007387 */ /* 0x0043ee0000100800 */
[----:B------:R-:W-:Y:S05]  /*215b0*/  @P2 BRA `(.L_x_10) ;  /* 0xffffff4400c42947 */ /* 0x000fea000383ffff */
.L_x_7:
[----:B------:R-:W2:Y:S01]  /*215c0*/  LDL.LU R43, [R1+0x8a4] ;  /* 0x0008a400012b7983 */ /* 0x000ea20000300800 */
[----:B0-----:R-:W0:Y:S01]  /*215d0*/  LDC R44, c[0x0][0x3a0] ;  /* 0x0000e800ff2c7b82 */ /* 0x001e220000000800 */
[----:B------:R-:W3:Y:S02]  /*215e0*/  LDCU UR5, c[0x0][0x3b8] ;  /* 0x00007700ff0577ac */ /* 0x000ee40008000800 */
[----:B------:R-:W4:Y:S01]  /*215f0*/  LDL.LU R42, [R1+0x8e8] ;  /* 0x0008e800012a7983 */ /* 0x000f220000300800 */
[----:B------:R-:W2:Y:S03]  /*21600*/  LDCU UR7, c[0x0][0x3b4] ;  /* 0x00007680ff0777ac */ /* 0x000ea60008000800 */
[----:B------:R-:W4:Y:S01]  /*21610*/  LDL.LU R41, [R1+0x8e4] ;  /* 0x0008e40001297983 */ /* 0x000f220000300800 */
[----:B------:R-:W1:Y:S03]  /*21620*/  LDCU.128 UR12, c[0x0][0x390] ;  /* 0x00007200ff0c77ac */ /* 0x000e660008000c00 */
[----:B-1----:R-:W4:Y:S01]  /*21630*/  LDL.LU R40, [R1+0x8e0] ;  /* 0x0008e00001287983 */ /* 0x002f220000300800 */
[----:B---3-5:R-:W-:-:S04]  /*21640*/  IMAD R4, R0, UR5, RZ ;  /* 0x0000000500047c24 */ /* 0x028fc8000f8e02ff */
[----:B------:R-:W-:Y:S02]  /*21650*/  VIADD R5, R4, UR5 ;  /* 0x0000000504057c36 */ /* 0x000fe40008000000 */
[----:B0-----:R-:W-:Y:S02]  /*21660*/  VIADD R44, R44, 0x7f ;  /* 0x0000007f2c2c7836 */ /* 0x001fe40000000000 */
[----:B------:R-:W-:-:S03]  /*21670*/  VIADD R6, R5, UR5 ;  /* 0x0000000505067c36 */ /* 0x000fc60008000000 */
[----:B------:R-:W-:Y:S01]  /*21680*/  ISETP.GE.AND P6, PT, R44, 0x80, PT ;  /* 0x000000802c00780c */ /* 0x000fe20003fc6270 */
[----:B------:R-:W-:-:S04]  /*21690*/  VIADD R7, R6, UR5 ;  /* 0x0000000506077c36 */ /* 0x000fc80008000000 */
[----:B------:R-:W-:-:S04]  /*216a0*/  VIADD R8, R7, UR5 ;  /* 0x0000000507087c36 */ /* 0x000fc80008000000 */
[----:B------:R-:W-:Y:S02]  /*216b0*/  VIADD R9, R8, UR5 ;  /* 0x0000000508097c36 */ /* 0x000fe40008000000 */
[C---:B--2---:R-:W-:Y:S01]  /*216c0*/  IMAD R2, R43.reuse, UR7, RZ ;  /* 0x000000072b027c24 */ /* 0x044fe2000f8e02ff */
[----:B------:R-:W-:-:S04]  /*216d0*/  ISETP.GE.AND P2, PT, R43, UR14, PT ;  /* 0x0000000e2b007c0c */ /* 0x000fc8000bf46270 */
[----:B------:R-:W-:Y:S02]  /*216e0*/  IADD3 R3, P4, PT, R2, UR12, RZ ;  /* 0x0000000c02037c10 */ /* 0x000fe4000ff9e0ff */
[----:B----4-:R-:W-:Y:S02]  /*216f0*/  ISETP.LT.AND P5, PT, R42, UR15, !P2 ;  /* 0x0000000f2a007c0c */ /* 0x010fe4000d7a1270 */
[----:B------:R-:W-:Y:S02]  /*21700*/  ISETP.LT.AND P0, PT, R41, UR15, !P2 ;  /* 0x0000000f29007c0c */ /* 0x000fe4000d701270 */
[----:B------:R-:W-:Y:S02]  /*21710*/  LEA.HI.X.SX32 R2, R2, UR13, 0x1, P4 ;  /* 0x0000000d02027c11 */ /* 0x000fe4000a0f0eff */
[----:B------:R-:W-:Y:S01]  /*21720*/  ISETP.LT.AND P3, PT, R40, UR15, !P2 ;  /* 0x0000000f28007c0c */ /* 0x000fe2000d761270 */
[----:B------:R-:W-:-:S12]  /*21730*/  @!P6 BRA `(.L_x_11) ;  /* 0x000000000010e947 */ /* 0x000fd80003800000 */
[----:B------:R-:W-:-:S06]  /*21740*/  USHF.L.U32 UR4, UR4, 0x1f, URZ ;  /* 0x0000001f04047899 */ /* 0x000fcc00080006ff */
[----:B------:R-:W-:-:S04]  /*21750*/  IMAD.U32 R10, RZ, RZ, UR4 ;  /* 0x00000004ff0a7e24 */ /* 0x000fc8000f8e00ff */
[----:B------:R-:W0:Y:S02]  /*21760*/  SYNCS.PHASECHK.TRANS64.TRYWAIT P4, [UR6], R10 ;  /* 0x0000000aff0075a7 */ /* 0x000e240008081106 */
[----:B0-----:R-:W-:Y:S05]  /*21770*/  @!P4 BRA `(.L_x_12) ;  /* 0x000000480000c947 */ /* 0x001fea0003800000 */
.L_x_11:
[----:B------:R-:W-:Y:S01]  /*21780*/  BAR.SYNC.DEFER_BLOCKING 0x0 ;  /* 0x0000000000007b1d */ /* 0x000fe20000010000 */
[CC--:B------:R-:W-:Y:S01]  /*21790*/  IADD3 R154, P4, PT, R4.reuse, R3.reuse, RZ ;  /* 0x00000003049a7210 */ /* 0x0c0fe20007f9e0ff */
[----:B------:R-:W-:Y:S01]  /*217a0*/  VIADD R10, R9, UR5 ;  /* 0x00000005090a7c36 */ /* 0x000fe20008000000 */
[CC--:B------:R-:W-:Y:S02]  /*217b0*/  IADD3 R158, P6, PT, R5.reuse, R3.reuse, RZ ;  /* 0x00000003059e7210 */ /* 0x0c0fe40007fde0ff */
[-C--:B------:R-:W-:Y:S01]  /*217c0*/  LEA.HI.X.SX32 R155, R4, R2.reuse, 0x1, P4 ;  /* 0x00000002049b7211 */ /* 0x080fe200020f0eff */
[----:B------:R-:W-:Y:S01]  /*217d0*/  VIADD R4, R10, UR5 ;  /* 0x000000050a047c36 */ /* 0x000fe20008000000 */
[-C--:B------:R-:W-:Y:S01]  /*217e0*/  IADD3 R152, P4, PT, R6, R3.reuse, RZ ;  /* 0x0000000306987210 */ /* 0x080fe20007f9e0ff */
[----:B------:R-:W0:Y:S01]  /*217f0*/  LDCU UR4, c[0x0][0x39c] ;  /* 0x00007380ff0477ac */ /* 0x000e220008000800 */
[-C--:B------:R-:W-:Y:S01]  /*21800*/  LEA.HI.X.SX32 R159, R5, R2.reuse, 0x1, P6 ;  /* 0x00000002059f7211 */ /* 0x080fe200030f0eff */
[----:B------:R-:W-:Y:S01]  /*21810*/  VIADD R5, R4, UR5 ;  /* 0x0000000504057c36 */ /* 0x000fe20008000000 */
[-C--:B------:R-:W-:Y:S01]  /*21820*/  LEA.HI.X.SX32 R153, R6, R2.reuse, 0x1, P4 ;  /* 0x0000000206997211 */ /* 0x080fe200020f0eff */
[----:B------:R-:W1:Y:S01]  /*21830*/  LDCU UR6, c[0x0][0x39c] ;  /* 0x00007380ff0677ac */ /* 0x000e620008000800 */
[CC--:B------:R-:W-:Y:S01]  /*21840*/  IADD3 R134, P4, PT, R8.reuse, R3.reuse, RZ ;  /* 0x0000000308867210 */ /* 0x0c0fe20007f9e0ff */
[----:B------:R-:W-:Y:S01]  /*21850*/  VIADD R6, R5, UR5 ;  /* 0x0000000505067c36 */ /* 0x000fe20008000000 */
[-C--:B------:R-:W-:Y:S01]  /*21860*/  IADD3 R150, P6, PT, R7, R3.reuse, RZ ;  /* 0x0000000307967210 */ /* 0x080fe20007fde0ff */
[----:B------:R-:W2:Y:S01]  /*21870*/  LDCU UR7, c[0x0][0x39c] ;  /* 0x00007380ff0777ac */ /* 0x000ea20008000800 */
[----:B------:R-:W-:Y:S01]  /*21880*/  LEA.HI.X.SX32 R135, R8, R2, 0x1, P4 ;  /* 0x0000000208877211 */ /* 0x000fe200020f0eff */
[----:B------:R-:W-:Y:S01]  /*21890*/  VIADD R11, R6, UR5 ;  /* 0x00000005060b7c36 */ /* 0x000fe20008000000 */
[----:B------:R-:W-:-:S02]  /*218a0*/  IADD3 R132, P4, PT, R10, R3, RZ ;  /* 0x000000030a847210 */ /* 0x000fc40007f9e0ff */
[-C--:B------:R-:W-:Y:S01]  /*218b0*/  LEA.HI.X.SX32 R151, R7, R2.reuse, 0x1, P6 ;  /* 0x0000000207977211 */ /* 0x080fe200030f0eff */
[----:B------:R-:W-:Y:S01]  /*218c0*/  VIADD R8, R11, UR5 ;  /* 0x000000050b087c36 */ /* 0x000fe20008000000 */
[----:B------:R-:W-:Y:S01]  /*218d0*/  LEA.HI.X.SX32 R133, R10, R2, 0x1, P4 ;  /* 0x000000020a857211 */ /* 0x000fe200020f0eff */
[----:B------:R-:W3:Y:S02]  /*218e0*/  @!P1 SYNCS.CCTL.IV [UR9+0x10000] ;  /* 0x01000000ff0099b1 */ /* 0x000ee40008000009 */
[----:B---3--:R-:W-:Y:S01]  /*218f0*/  BAR.SYNC.DEFER_BLOCKING 0x0 ;  /* 0x0000000000007b1d */ /* 0x008fe20000010000 */
[----:B------:R-:W-:-:S05]  /*21900*/  IADD3 R14, P4, PT, R5, R3, RZ ;  /* 0x00000003050e7210 */ /* 0x000fca0007f9e0ff */
[----:B------:R-:W3:Y:S01]  /*21910*/  @!P1 SYNCS.CCTL.IV [UR9+0x10008] ;  /* 0x01000800ff0099b1 */ /* 0x000ee20008000009 */
[CC--:B------:R-:W-:Y:S01]  /*21920*/  IADD3 R148, P1, PT, R9.reuse, R3.reuse, RZ ;  /* 0x0000000309947210 */ /* 0x0c0fe20007f3e0ff */
[----:B------:R-:W4:Y:S03]  /*21930*/  LDCU UR9, c[0x0][0x39c] ;  /* 0x00007380ff0977ac */ /* 0x000f260008000800 */
[----:B------:R-:W-:Y:S01]  /*21940*/  LEA.HI.X.SX32 R149, R9, R2, 0x1, P1 ;  /* 0x0000000209957211 */ /* 0x000fe200008f0eff */
[----:B------:R-:W-:Y:S01]  /*21950*/  VIADD R9, R8, UR5 ;  /* 0x0000000508097c36 */ /* 0x000fe20008000000 */
[----:B------:R-:W-:-:S04]  /*21960*/  IADD3 R12, P1, PT, R4, R3, RZ ;  /* 0x00000003040c7210 */ /* 0x000fc80007f3e0ff */
[----:B------:R-:W-:-:S05]  /*21970*/  LEA.HI.X.SX32 R13, R4, R2, 0x1, P1 ;  /* 0x00000002040d7211 */ /* 0x000fca00008f0eff */
[----:B------:R5:W-:Y:S04]  /*21980*/  STL.64 [R1+0x18], R12 ;  /* 0x0000180c01007387 */ /* 0x000be80000100a00 */
[----:B-----5:R-:W5:Y:S01]  /*21990*/  LDL.LU R12, [R1+0x8ec] ;  /* 0x0008ec00010c7983 */ /* 0x020f620000300800 */
[-C--:B------:R-:W-:Y:S01]  /*219a0*/  LEA.HI.X.SX32 R15, R5, R2.reuse, 0x1, P4 ;  /* 0x00000002050f7211 */ /* 0x080fe200020f0eff */
[----:B------:R-:W-:Y:S01]  /*219b0*/  VIADD R7, R9, UR5 ;  /* 0x0000000509077c36 */ /* 0x000fe20008000000 */
[CC--:B------:R-:W-:Y:S01]  /*219c0*/  IADD3 R16, P1, PT, R6.reuse, R3.reuse, RZ ;  /* 0x0000000306107210 */ /* 0x0c0fe20007f3e0ff */
[----:B------:R-:W2:Y:S03]  /*219d0*/  LDL.LU R10, [R1+0x81c] ;  /* 0x00081c00010a7983 */ /* 0x000ea60000300800 */
[----:B------:R-:W-:Y:S01]  /*219e0*/  LEA.HI.X.SX32 R17, R6, R2, 0x1, P1 ;  /* 0x0000000206117211 */ /* 0x000fe200008f0eff */
[----:B------:R0:W-:Y:S01]  /*219f0*/  STL.64 [R1+0x10], R14 ;  /* 0x0000100e01007387 */ /* 0x0001e20000100a00 */
[----:B------:R-:W-:Y:S01]  /*21a00*/  VIADD R6, R7, UR5 ;  /* 0x0000000507067c36 */ /* 0x000fe20008000000 */
[----:B------:R-:W-:-:S02]  /*21a10*/  IADD3 R164, P1, PT, R8, R3, RZ ;  /* 0x0000000308a47210 */ /* 0x000fc40007f3e0ff */
[----:B------:R-:W-:Y:S01]  /*21a20*/  STL.64 [R1+0x8], R16 ;  /* 0x0000081001007387 */ /* 0x000fe20000100a00 */
[----:B------:R-:W-:Y:S01]  /*21a30*/  VIADD R5, R6, UR5 ;  /* 0x0000000506057c36 */ /* 0x000fe20008000000 */
[CC--:B0-----:R-:W-:Y:S02]  /*21a40*/  IADD3 R14, P4, PT, R11.reuse, R3.reuse, RZ ;  /* 0x000000030b0e7210 */ /* 0x0c1fe40007f9e0ff */
[----:B------:R-:W3:Y:S02]  /*21a50*/  LDL.LU R157, [R1+0x868] ;  /* 0x00086800019d7983 */ /* 0x000ee40000300800 */
[-C--:B------:R-:W-:Y:S02]  /*21a60*/  LEA.HI.X.SX32 R15, R11, R2.reuse, 0x1, P4 ;  /* 0x000000020b0f7211 */ /* 0x080fe400020f0eff */
[----:B------:R-:W-:Y:S01]  /*21a70*/  LEA.HI.X.SX32 R165, R8, R2, 0x1, P1 ;  /* 0x0000000208a57211 */ /* 0x000fe200008f0eff */
[----:B------:R-:W-:Y:S01]  /*21a80*/  VIADD R4, R5, UR5 ;  /* 0x0000000505047c36 */ /* 0x000fe20008000000 */
[-C--:B------:R-:W-:Y:S01]  /*21a90*/  IADD3 R146, P4, PT, R9, R3.reuse, RZ ;  /* 0x0000000309927210 */ /* 0x080fe20007f9e0ff */
[----:B------:R-:W3:Y:S01]  /*21aa0*/  LDL.LU R160, [R1+0x86c] ;  /* 0x00086c0001a07983 */ /* 0x000ee20000300800 */
[----:B------:R-:W-:-:S02]  /*21ab0*/  IADD3 R144, P1, PT, R7, R3, RZ ;  /* 0x0000000307907210 */ /* 0x000fc40007f3e0ff */
[-C--:B------:R-:W-:Y:S02]  /*21ac0*/  LEA.HI.X.SX32 R147, R9, R2.reuse, 0x1, P4 ;  /* 0x0000000209937211 */ /* 0x080fe400020f0eff */
[CC--:B------:R-:W-:Y:S02]  /*21ad0*/  IADD3 R142, P4, PT, R6.reuse, R3.reuse, RZ ;  /* 0x00000003068e7210 */ /* 0x0c0fe40007f9e0ff */
[-C--:B------:R-:W-:Y:S02]  /*21ae0*/  LEA.HI.X.SX32 R145, R7, R2.reuse, 0x1, P1 ;  /* 0x0000000207917211 */ /* 0x080fe400008f0eff */
[-C--:B------:R-:W-:Y:S02]  /*21af0*/  IADD3 R140, P1, PT, R5, R3.reuse, RZ ;  /* 0x00000003058c7210 */ /* 0x080fe40007f3e0ff */
[----:B------:R-:W-:Y:S01]  /*21b00*/  LEA.HI.X.SX32 R143, R6, R2, 0x1, P4 ;  /* 0x00000002068f7211 */ /* 0x000fe200020f0eff */
[----:B------:R-:W-:Y:S01]  /*21b10*/  STL.64 [R1], R14 ;  /* 0x0000000e01007387 */ /* 0x000fe20000100a00 */
[----:B------:R-:W-:-:S02]  /*21b20*/  IADD3 R138, P4, PT, R4, R3, RZ ;  /* 0x00000003048a7210 */ /* 0x000fc40007f9e0ff */
[-C--:B------:R-:W-:Y:S01]  /*21b30*/  LEA.HI.X.SX32 R141, R5, R2.reuse, 0x1, P1 ;  /* 0x00000002058d7211 */ /* 0x080fe200008f0eff */
[----:B------:R-:W-:Y:S01]  /*21b40*/  STL.64 [R1+0x9d8], R164 ;  /* 0x0009d8a401007387 */ /* 0x000fe20000100a00 */
[----:B------:R-:W-:-:S03]  /*21b50*/  LEA.HI.X.SX32 R139, R4, R2, 0x1, P4 ;  /* 0x00000002048b7211 */ /* 0x000fc600020f0eff */
[----:B------:R-:W-:Y:S04]  /*21b60*/  STL [R1+0x9f0], R146 ;  /* 0x0009f09201007387 */ /* 0x000fe80000100800 */
[----:B------:R-:W-:Y:S04]  /*21b70*/  STL [R1+0x9e0], R147 ;  /* 0x0009e09301007387 */ /* 0x000fe80000100800 */
[----:B------:R-:W-:Y:S04]  /*21b80*/  STL.64 [R1+0x9e8], R144 ;  /* 0x0009e89001007387 */ /* 0x000fe80000100a00 */
[----:B------:R-:W-:Y:S04]  /*21b90*/  STL.64 [R1+0x9f8], R142 ;  /* 0x0009f88e01007387 */ /* 0x000fe80000100a00 */
[----:B------:R0:W-:Y:S04]  /*21ba0*/  STL [R1+0xa04], R140 ;  /* 0x000a048c01007387 */ /* 0x0001e80000100800 */
[----:B------:R-:W-:Y:S04]  /*21bb0*/  STL [R1+0xa00], R141 ;  /* 0x000a008d01007387 */ /* 0x000fe80000100800 */
[----:B------:R1:W-:Y:S04]  /*21bc0*/  STL.64 [R1+0xa08], R138 ;  /* 0x000a088a01007387 */ /* 0x0003e80000100a00 */
[----:B0-----:R-:W4:Y:S01]  /*21bd0*/  LDL.LU R140, [R1+0x8f0] ;  /* 0x0008f000018c7983 */ /* 0x001f220000300800 */
[----:B------:R-:W-:-:S05]  /*21be0*/  VIADD R156, R4, UR5 ;  /* 0x00000005049c7c36 */ /* 0x000fca0008000000 */
[----:B------:R-:W-:-:S04]  /*21bf0*/  IADD3 R136, P6, PT, R156, R3, RZ ;  /* 0x000000039c887210 */ /* 0x000fc80007fde0ff */
[----:B------:R-:W-:Y:S02]  /*21c00*/  LEA.HI.X.SX32 R137, R156, R2, 0x1, P6 ;  /* 0x000000029c897211 */ /* 0x000fe400030f0eff */
[----:B------:R-:W-:-:S03]  /*21c10*/  ISETP.LT.AND P6, PT, R0, UR15, !P2 ;  /* 0x0000000f00007c0c */ /* 0x000fc6000d7c1270 */
[----:B------:R-:W-:Y:S04]  /*21c20*/  STL [R1+0xa10], R137 ;  /* 0x000a108901007387 */ /* 0x000fe80000100800 */
[----:B-1----:R-:W4:Y:S04]  /*21c30*/  LDL.LU R139, [R1+0x8f4] ;  /* 0x0008f400018b7983 */ /* 0x002f280000300800 */
[----:B------:R-:W4:Y:S01]  /*21c40*/  LDL.LU R138, [R1+0x8f8] ;  /* 0x0008f800018a7983 */ /* 0x000f220000300800 */
[----:B-----5:R-:W-:Y:S02]  /*21c50*/  ISETP.LT.AND P1, PT, R12, UR15, !P2 ;  /* 0x0000000f0c007c0c */ /* 0x020fe4000d721270 */
[----:B--2---:R-:W-:-:S02]  /*21c60*/  ISETP.LT.AND P4, PT, R10, UR15, !P2 ;  /* 0x0000000f0a007c0c */ /* 0x004fc4000d781270 */
[----:B------:R-:W0:Y:S01]  /*21c70*/  LDTM.x128 R4, tmem[UR10] ;  /* 0x0000000a000479ee */ /* 0x000e2200083c0000 */
[----:B------:R-:W-:Y:S01]  /*21c80*/  NOP ;  /* 0x0000000000007918 */ /* 0x000fe20000000000 */
[----:B------:R-:W-:Y:S01]  /*21c90*/  VIADD R0, R156, UR5 ;  /* 0x000000059c007c36 */ /* 0x000fe20008000000 */
[----:B------:R-:W1:Y:S01]  /*21ca0*/  LDCU UR10, c[0x0][0x39c] ;  /* 0x00007380ff0a77ac */ /* 0x000e620008000800 */
[----:B0-----:R-:W-:-:S05]  /*21cb0*/  F2FP.SATFINITE.E5M2.F32.PACK_AB_MERGE_C R5, R5, R4, RZ ;  /* 0x000000040505723e */ /* 0x001fca00048060ff */
[----:B------:R0:W-:Y:S02]  /*21cc0*/  @P6 STG.E.U8 desc[UR18][R154.64], R5 ;  /* 0x000000059a006986 */ /* 0x0001e4000c101112 */
[----:B0-----:R-:W-:-:S04]  /*21cd0*/  PRMT R5, R5, 0x9910, RZ ;  /* 0x0000991005057816 */ /* 0x001fc800000000ff */
[----:B------:R-:W-:-:S05]  /*21ce0*/  SHF.R.S32.HI R5, RZ, 0x8, R5 ;  /* 0x00000008ff057819 */ /* 0x000fca0000011405 */
[----:B------:R0:W-:Y:S01]  /*21cf0*/  @P5 STG.E.U8 desc[UR18][R158.64], R5 ;  /* 0x000000059e005986 */ /* 0x0001e2000c101112 */
[----:B---3--:R-:W-:Y:S02]  /*21d00*/  ISETP.LT.AND P5, PT, R160, UR15, !P2 ;  /* 0x0000000fa0007c0c */ /* 0x008fe4000d7a1270 */
[----:B------:R-:W-:-:S05]  /*21d10*/  F2FP.SATFINITE.E5M2.F32.PACK_AB_MERGE_C R160, R7, R6, RZ ;  /* 0x0000000607a0723e */ /* 0x000fca00048060ff */
[----:B------:R2:W-:Y:S01]  /*21d20*/  @P0 STG.E.U8 desc[UR18][R152.64], R160 ;  /* 0x000000a098000986 */ /* 0x0005e2000c101112 */
[----:B----4-:R-:W-:-:S03]  /*21d30*/  ISETP.LT.AND P0, PT, R140, UR15, !P2 ;  /* 0x0000000f8c007c0c */ /* 0x010fc6000d701270 */
[----:B------:R-:W3:Y:S04]  /*21d40*/  LDL.LU R140, [R1+0x8fc] ;  /* 0x0008fc00018c7983 */ /* 0x000ee80000300800 */
[----:B------:R-:W4:Y:S01]  /*21d50*/  LDL.LU R146, [R1+0x900] ;  /* 0x0009000001927983 */ /* 0x000f220000300800 */
[----:B------:R-:W-:-:S04]  /*21d60*/  ISETP.LT.AND P6, PT, R157, UR15, !P2 ;  /* 0x0000000f9d007c0c */ /* 0x000fc8000d7c1270 */
[----:B------:R-:W-:Y:S02]  /*21d70*/  P2R R4, PR, RZ, 0x40 ;  /* 0x00000040ff047803 */ /* 0x000fe40000000000 */
[----:B------:R-:W-:-:S04]  /*21d80*/  IADD3 R156, P6, PT, R0, R3, RZ ;  /* 0x00000003009c7210 */ /* 0x000fc80007fde0ff */
[C---:B------:R-:W-:Y:S01]  /*21d90*/  LEA.HI.X.SX32 R157, R0.reuse, R2, 0x1, P6 ;  /* 0x00000002009d7211 */ /* 0x040fe200030f0eff */
[----:B------:R-:W-:-:S05]  /*21da0*/  VIADD R0, R0, UR5 ;  /* 0x0000000500007c36 */ /* 0x000fca0008000000 */
[----:B------:R-:W-:-:S04]  /*21db0*/  IADD3 R154, P6, PT, R0, R3, RZ ;  /* 0x00000003009a7210 */ /* 0x000fc80007fde0ff */
[C---:B------:R-:W-:Y:S01]  /*21dc0*/  LEA.HI.X.SX32 R155, R0.reuse, R2, 0x1, P6 ;  /* 0x00000002009b7211 */ /* 0x040fe200030f0eff */
[----:B------:R-:W-:Y:S01]  /*21dd0*/  VIADD R0, R0, UR5 ;  /* 0x0000000500007c36 */ /* 0x000fe20008000000 */
[----:B------:R-:W-:Y:S02]  /*21de0*/  ISETP.NE.AND P6, PT, R4, RZ, PT ;  /* 0x000000ff0400720c */ /* 0x000fe40003fc5270 */
[----:B------:R-:W-:Y:S02]  /*21df0*/  P2R R137, PR, RZ, 0x20 ;  /* 0x00000020ff897803 */ /* 0x000fe40000000000 */
[----:B------:R-:W-:-:S04]  /*21e00*/  IADD3 R4, P5, PT, R0, R3, RZ ;  /* 0x0000000300047210 */ /* 0x000fc80007fbe0ff */
[C---:B0-----:R-:W-:Y:S01]  /*21e10*/  LEA.HI.X.SX32 R5, R0.reuse, R2, 0x1, P5 ;  /* 0x0000000200057211 */ /* 0x041fe200028f0eff */
[----:B------:R-:W-:-:S05]  /*21e20*/  VIADD R0, R0, UR5 ;  /* 0x0000000500007c36 */ /* 0x000fca0008000000 */
[----:B------:R-:W-:-:S04]  /*21e30*/  IADD3 R6, P5, PT, R0, R3, RZ ;  /* 0x0000000300067210 */ /* 0x000fc80007fbe0ff */
[C---:B------:R-:W-:Y:S01]  /*21e40*/  LEA.HI.X.SX32 R7, R0.reuse, R2, 0x1, P5 ;  /* 0x0000000200077211 */ /* 0x040fe200028f0eff */
[----:B------:R-:W-:-:S05]  /*21e50*/  VIADD R0, R0, UR5 ;  /* 0x0000000500007c36 */ /* 0x000fca0008000000 */
[----:B------:R-:W-:-:S04]  /*21e60*/  IADD3 R158, P5, PT, R0, R3, RZ ;  /* 0x00000003009e7210 */ /* 0x000fc80007fbe0ff */
[C---:B------:R-:W-:Y:S01]  /*21e70*/  LEA.HI.X.SX32 R159, R0.reuse, R2, 0x1, P5 ;  /* 0x00000002009f7211 */ /* 0x040fe200028f0eff */
[----:B------:R-:W-:Y:S01]  /*21e80*/  VIADD R0, R0, UR5 ;  /* 0x0000000500007c36 */ /* 0x000fe20008000000 */
[----:B--2---:R-:W-:-:S04]  /*21e90*/  PRMT R160, R160, 0x9910, RZ ;  /* 0x00009910a0a07816 */ /* 0x004fc800000000ff */
[CC--:B------:R-:W-:Y:S02]  /*21ea0*/  IADD3 R152, P5, PT, R0.reuse, R3.reuse, RZ ;  /* 0x0000000300987210 */ /* 0x0c0fe40007fbe0ff */
[----:B------:R-:W-:Y:S02]  /*21eb0*/  SHF.R.S32.HI R160, RZ, 0x8, R160 ;  /* 0x00000008ffa07819 */ /* 0x000fe400000114a0 */
[C---:B------:R-:W-:Y:S01]  /*21ec0*/  LEA.HI.X.SX32 R153, R0.reuse, R2, 0x1, P5 ;  /* 0x0000000200997211 */ /* 0x040fe200028f0eff */
[----:B------:R-:W-:Y:S02]  /*21ed0*/  VIADD R0, R0, UR5 ;  /* 0x0000000500007c36 */ /* 0x000fe40008000000 */
[----:B------:R0:W-:Y:S01]  /*21ee0*/  @P3 STG.E.U8 desc[UR18][R150.64], R160 ;  /* 0x000000a096003986 */ /* 0x0001e2000c101112 */
[----:B------:R-:W-:Y:S02]  /*21ef0*/  F2FP.SATFINITE.E5M2.F32.PACK_AB_MERGE_C R162, R9, R8, RZ ;  /* 0x0000000809a2723e */ /* 0x000fe400048060ff */
[----:B0-----:R-:W-:-:S04]  /*21f00*/  IADD3 R150, P5, PT, R0, R3, RZ ;  /* 0x0000000300967210 */ /* 0x001fc80007fbe0ff */
[C---:B------:R-:W-:Y:S01]  /*21f10*/  LEA.HI.X.SX32 R151, R0.reuse, R2, 0x1, P5 ;  /* 0x0000000200977211 */ /* 0x040fe200028f0eff */
[----:B------:R-:W-:-:S05]  /*21f20*/  VIADD R0, R0, UR5 ;  /* 0x0000000500007c36 */ /* 0x000fca0008000000 */
[----:B------:R-:W-:-:S04]  /*21f30*/  IADD3 R8, P5, PT, R0, R3, RZ ;  /* 0x0000000300087210 */ /* 0x000fc80007fbe0ff */
[C---:B------:R-:W-:Y:S01]  /*21f40*/  LEA.HI.X.SX32 R9, R0.reuse, R2, 0x1, P5 ;  /* 0x0000000200097211 */ /* 0x040fe200028f0eff */
[----:B------:R-:W-:-:S05]  /*21f50*/  VIADD R0, R0, UR5 ;  /* 0x0000000500007c36 */ /* 0x000fca0008000000 */
[----:B------:R-:W-:-:S04]  /*21f60*/  IADD3 R160, P5, PT, R0, R3, RZ ;  /* 0x0000000300a07210 */ /* 0x000fc80007fbe0ff */
[CC--:B------:R-:W-:Y:S01]  /*21f70*/  LEA.HI.X.SX32 R161, R0.reuse, R2.reuse, 0x1, P5 ;  /* 0x0000000200a17211 */ /* 0x0c0fe200028f0eff */
[----:B------:R-:W-:Y:S01]  /*21f80*/  VIADD R0, R0, UR5 ;  /* 0x0000000500007c36 */ /* 0x000fe20008000000 */
[----:B------:R0:W-:Y:S04]  /*21f90*/  @P1 STG.E.U8 desc[UR18][R134.64], R162 ;  /* 0x000000a286001986 */ /* 0x0001e8000c101112 */
[----:B0-----:R-:W-:Y:S02]  /*21fa0*/  IADD3 R134, P5, PT, R0, R3, RZ ;  /* 0x0000000300867210 */ /* 0x001fe40007fbe0ff */
[----:B------:R-:W-:Y:S02]  /*21fb0*/  PRMT R162, R162, 0x9910, RZ ;  /* 0x00009910a2a27816 */ /* 0x000fe400000000ff */
[C---:B------:R-:W-:Y:S01]  /*21fc0*/  LEA.HI.X.SX32 R135, R0.reuse, R2, 0x1, P5 ;  /* 0x0000000200877211 */ /* 0x040fe200028f0eff */
[----:B------:R-:W-:Y:S01]  /*21fd0*/  VIADD R0, R0, UR5 ;  /* 0x0000000500007c36 */ /* 0x000fe20008000000 */
[----:B------:R-:W-:-:S05]  /*21fe0*/  SHF.R.S32.HI R162, RZ, 0x8, R162 ;  /* 0x00000008ffa27819 */ /* 0x000fca00000114a2 */
[----:B------:R0:W-:Y:S01]  /*21ff0*/  @P4 STG.E.U8 desc[UR18][R148.64], R162 ;  /* 0x000000a294004986 */ /* 0x0001e2000c101112 */
[----:B------:R-:W-:Y:S02]  /*22000*/  ISETP.LT.AND P3, PT, R139, UR15, !P2 ;  /* 0x0000000f8b007c0c */ /* 0x000fe4000d761270 */
[----:B------:R-:W-:Y:S02]  /*22010*/  ISETP.LT.AND P1, PT, R138, UR15, !P2 ;  /* 0x0000000f8a007c0c */ /* 0x000fe4000d721270 */
[----:B------:R-:W2:Y:S04]  /*22020*/  LDL.LU.64 R138, [R1+0x18] ;  /* 0x00001800018a7983 */ /* 0x000ea80000300a00 */
[----:B------:R-:W5:Y:S01]  /*22030*/  LDL.LU.64 R142, [R1+0x10] ;  /* 0x00001000018e7983 */ /* 0x000f620000300a00 */
[----:B0-----:R-:W-:-:S03]  /*22040*/  IADD3 R148, P4, PT, R0, R3, RZ ;  /* 0x0000000300947210 */ /* 0x001fc60007f9e0ff */
[----:B------:R-:W5:Y:S01]  /*22050*/  LDL.LU R141, [R1+0x7dc] ;  /* 0x0007dc00018d7983 */ /* 0x000f620000300800 */
[C---:B------:R-:W-:Y:S01]  /*22060*/  LEA.HI.X.SX32 R149, R0.reuse, R2, 0x1, P4 ;  /* 0x0000000200957211 */ /* 0x040fe200020f0eff */
[----:B------:R-:W-:Y:S02]  /*22070*/  VIADD R0, R0, UR5 ;  /* 0x0000000500007c36 */ /* 0x000fe40008000000 */
[----:B------:R-:W5:Y:S04]  /*22080*/  LDL.LU.64 R144, [R1+0x8] ;  /* 0x0000080001907983 */ /* 0x000f680000300a00 */
[----:B------:R-:W5:Y:S01]  /*22090*/  LDL.LU.64 R164, [R1] ;  /* 0x0000000001a47983 */ /* 0x000f620000300a00 */
[----:B---3--:R-:W-:Y:S02]  /*220a0*/  ISETP.LT.AND P5, PT, R140, UR15, !P2 ;  /* 0x0000000f8c007c0c */ /* 0x008fe4000d7a1270 */
[----:B------:R-:W-:-:S02]  /*220b0*/  F2FP.SATFINITE.E5M2.F32.PACK_AB_MERGE_C R140, R11, R10, RZ ;  /* 0x0000000a0b8c723e */ /* 0x000fc400048060ff */
[----:B------:R-:W-:-:S04]  /*220c0*/  IADD3 R10, P4, PT, R0, R3, RZ ;  /* 0x00000003000a7210 */ /* 0x000fc80007f9e0ff */
[----:B------:R-:W-:Y:S02]  /*220d0*/  LEA.HI.X.SX32 R11, R0, R2, 0x1, P4 ;  /* 0x00000002000b7211 */ /* 0x000fe400020f0eff */
[----:B----4-:R-:W-:Y:S02]  /*220e0*/  ISETP.LT.AND P4, PT, R146, UR15, !P2 ;  /* 0x0000000f92007c0c */ /* 0x010fe4000d781270 */
[----:B------:R-:W3:Y:S04]  /*220f0*/  LDL.LU R146, [R1+0x88c] ;  /* 0x00088c0001927983 */ /* 0x000ee80000300800 */
[----:B------:R-:W4:Y:S01]  /*22100*/  LDL.LU R147, [R1+0x888] ;  /* 0x0008880001937983 */ /* 0x000f220000300800 */
[----:B------:R-:W-:-:S03]  /*22110*/  VIADD R0, R0, UR5 ;  /* 0x0000000500007c36 */ /* 0x000fc60008000000 */
[----:B------:R0:W-:Y:S02]  /*22120*/  @P6 STG.E.U8 desc[UR18][R132.64], R140 ;  /* 0x0000008c84006986 */ /* 0x0001e4000c101112 */
[----:B0-----:R-:W-:-:S04]  /*22130*/  IADD3 R132, P6, PT, R0, R3, RZ ;  /* 0x0000000300847210 */ /* 0x001fc80007fde0ff */
[C---:B------:R-:W-:Y:S01]  /*22140*/  LEA.HI.X.SX32 R133, R0.reuse, R2, 0x1, P6 ;  /* 0x0000000200857211 */ /* 0x040fe200030f0eff */
[----:B------:R-:W-:-:S05]  /*22150*/  VIADD R0, R0, UR5 ;  /* 0x0000000500007c36 */ /* 0x000fca0008000000 */
[----:B------:R-:W-:-:S04]  /*22160*/  IADD3 R162, P6, PT, R0, R3, RZ ;  /* 0x0000000300a27210 */ /* 0x000fc80007fde0ff */
[----:B------:R-:W-:Y:S02]  /*22170*/  LEA.HI.X.SX32 R163, R0, R2, 0x1, P6 ;  /* 0x0000000200a37211 */ /* 0x000fe400030f0eff */
[----:B------:R-:W-:Y:S02]  /*22180*/  ISETP.NE.AND P6, PT, R137, RZ, PT ;  /* 0x000000ff8900720c */ /* 0x000fe40003fc5270 */
[----:B------:R-:W-:Y:S01]  /*22190*/  PRMT R140, R140, 0x9910, RZ ;  /* 0x000099108c8c7816 */ /* 0x000fe200000000ff */
[----:B------:R-:W4:Y:S01]  /*221a0*/  LDL.LU R137, [R1+0xa10] ;  /* 0x000a100001897983 */ /* 0x000f220000300800 */
[----:B------:R-:W-:Y:S02]  /*221b0*/  F2FP.SATFINITE.E5M2.F32.PACK_AB_MERGE_C R12, R13, R12, RZ ;  /* 0x0000000c0d0c723e */ /* 0x000fe400048060ff */
[----:B------:R-:W-:Y:S02]  /*221c0*/  SHF.R.S32.HI R140, RZ, 0x8, R140 ;  /* 0x00000008ff8c7819 */ /* 0x000fe4000001148c */
[----:B------:R-:W-:-:S05]  /*221d0*/  F2FP.SATFINITE.E5M2.F32.PACK_AB_MERGE_C R14, R15, R14, RZ ;  /* 0x0000000e0f0e723e */ /* 0x000fca00048060ff */
[----:B--2---:R0:W-:Y:S04]  /*221e0*/  @P6 STG.E.U8 desc[UR18][R138.64], R140 ;  /* 0x0000008c8a006986 */ /* 0x0041e8000c101112 */
[----:B-----5:R2:W-:Y:S01]  /*221f0*/  @P0 STG.E.U8 desc[UR18][R142.64], R12 ;  /* 0x0000000c8e000986 */ /* 0x0205e2000c101112 */
[----:B------:R-:W-:-:S03]  /*22200*/  ISETP.LT.AND P6, PT, R141, UR15, !P2 ;  /* 0x0000000f8d007c0c */ /* 0x000fc6000d7c1270 */
[----:B0-----:R-:W5:Y:S01]  /*22210*/  LDL.LU.64 R138, [R1+0xa08] ;  /* 0x000a0800018a7983 */ /* 0x001f620000300a00 */
[----:B--2---:R-:W-:-:S03]  /*22220*/  PRMT R12, R12, 0x9910, RZ ;  /* 0x000099100c0c7816 */ /* 0x004fc600000000ff */
[----:B------:R-:W2:Y:S01]  /*22230*/  LDL.LU R140, [R1+0xa04] ;  /* 0x000a0400018c7983 */ /* 0x000ea20000300800 */
[----:B------:R-:W-:-:S03]  /*22240*/  SHF.R.S32.HI R12, RZ, 0x8, R12 ;  /* 0x00000008ff0c7819 */ /* 0x000fc6000001140c */
[----:B------:R-:W2:Y:S04]  /*22250*/  LDL.LU R141, [R1+0xa00] ;  /* 0x000a0000018d7983 */ /* 0x000ea80000300800 */
[----:B------:R-:W2:Y:S04]  /*22260*/  LDL.LU R13, [R1+0x908] ;  /* 0x00090800010d7983 */ /* 0x000ea80000300800 */
[----:B------:R-:W2:Y:S04]  /*22270*/  LDL.LU.64 R142, [R1+0x9f8] ;  /* 0x0009f800018e7983 */ /* 0x000ea80000300a00 */
[----:B------:R0:W-:Y:S04]  /*22280*/  @P3 STG.E.U8 desc[UR18][R144.64], R12 ;  /* 0x0000000c90003986 */ /* 0x0001e8000c101112 */
[----:B------:R0:W-:Y:S01]  /*22290*/  @P1 STG.E.U8 desc[UR18][R164.64], R14 ;  /* 0x0000000ea4001986 */ /* 0x0001e2000c101112 */
[----:B---3--:R-:W-:-:S03]  /*222a0*/  ISETP.LT.AND P0, PT, R146, UR15, !P2 ;  /* 0x0000000f92007c0c */ /* 0x008fc6000d701270 */
[----:B------:R-:W3:Y:S01]  /*222b0*/  LDL.LU R146, [R1+0x9f0] ;  /* 0x0009f00001927983 */ /* 0x000ee20000300800 */
[----:B----4-:R-:W-:-:S03]  /*222c0*/  ISETP.LT.AND P3, PT, R147, UR15, !P2 ;  /* 0x0000000f93007c0c */ /* 0x010fc6000d761270 */
[----:B0-----:R-:W4:Y:S04]  /*222d0*/  LDL.LU.64 R144, [R1+0x9e8] ;  /* 0x0009e80001907983 */ /* 0x001f280000300a00 */
[----:B------:R-:W2:Y:S04]  /*222e0*/  LDL.LU R12, [R1+0x7e4] ;  /* 0x0007e400010c7983 */ /* 0x000ea80000300800 */
[----:B------:R-:W3:Y:S04]  /*222f0*/  LDL.LU R147, [R1+0x9e0] ;  /* 0x0009e00001937983 */ /* 0x000ee80000300800 */
[----:B------:R-:W2:Y:S04]  /*22300*/  LDL.LU R15, [R1+0x904] ;  /* 0x00090400010f7983 */ /* 0x000ea80000300800 */
[----:B------:R-:W2:Y:S01]  /*22310*/  LDL.LU.64 R164, [R1+0x9d8] ;  /* 0x0009d80001a47983 */ /* 0x000ea20000300a00 */
[----:B------:R-:W-:-:S04]  /*22320*/  PRMT R14, R14, 0x9910, RZ ;  /* 0x000099100e0e7816 */ /* 0x000fc800000000ff */
[----:B------:R-:W-:Y:S02]  /*22330*/  SHF.R.S32.HI R14, RZ, 0x8, R14 ;  /* 0x00000008ff0e7819 */ /* 0x000fe4000001140e */
[----:B------:R-:W-:-:S03]  /*22340*/  F2FP.SATFINITE.E5M2.F32.PACK_AB_MERGE_C R16, R17, R16, RZ ;  /* 0x000000101110723e */ /* 0x000fc600048060ff */
[----:B--2---:R0:W-:Y:S04]  /*22350*/  @P5 STG.E.U8 desc[UR18][R164.64], R14 ;  /* 0x0000000ea4005986 */ /* 0x0041e8000c101112 */
[----:B0-----:R-:W2:Y:S04]  /*22360*/  LDL.LU R165, [R1+0x90c] ;  /* 0x00090c0001a57983 */ /* 0x001ea80000300800 */
[----:B------:R-:W2:Y:S01]  /*22370*/  LDL.LU R164, [R1+0x910] ;  /* 0x0009100001a47983 */ /* 0x000ea20000300800 */
[----:B------:R-:W-:-:S03]  /*22380*/  ISETP.LT.AND P1, PT, R15, UR15, !P2 ;  /* 0x0000000f0f007c0c */ /* 0x000fc6000d721270 */
[----:B------:R-:W2:Y:S01]  /*22390*/  LDL.LU R15, [R1+0x8c4] ;  /* 0x0008c400010f7983 */ /* 0x000ea20000300800 */
[----:B------:R-:W-:-:S03]  /*223a0*/  ISETP.LT.AND P5, PT, R13, UR15, !P2 ;  /* 0x0000000f0d007c0c */ /* 0x000fc6000d7a1270 */
[----:B------:R-:W2:Y:S04]  /*223b0*/  LDL.LU R13, [R1+0x8b4] ;  /* 0x0008b400010d7983 */ /* 0x000ea80000300800 */
[----:B---3--:R0:W-:Y:S01]  /*223c0*/  @P4 STG.E.U8 desc[UR18][R146.64], R16 ;  /* 0x0000001092004986 */ /* 0x0081e2000c101112 */
[----:B------:R-:W-:Y:S01]  /*223d0*/  ISETP.LT.AND P4, PT, R12, UR4, !P2 ;  /* 0x000000040c007c0c */ /* 0x000fe2000d781270 */
[----:B------:R-:W2:Y:S02]  /*223e0*/  LDCU UR4, c[0x0][0x39c] ;  /* 0x00007380ff0477ac */ /* 0x000ea40008000800 */
[----:B------:R-:W3:Y:S04]  /*223f0*/  LDL.LU R12, [R1+0x8a8] ;  /* 0x0008a800010c7983 */ /* 0x000ee80000300800 */
[----:B------:R-:W3:Y:S01]  /*22400*/  LDL.LU R14, [R1+0x898] ;  /* 0x00089800010e7983 */ /* 0x000ee20000300800 */
[----:B0-----:R-:W-:-:S03]  /*22410*/  PRMT R16, R16, 0x9910, RZ ;  /* 0x0000991010107816 */ /* 0x001fc600000000ff */
[----:B------:R-:W3:Y:S01]  /*22420*/  LDL.LU R17, [R1+0x914] ;  /* 0x0009140001117983 */ /* 0x000ee20000300800 */
[----:B------:R-:W-:-:S05]  /*22430*/  SHF.R.S32.HI R16, RZ, 0x8, R16 ;  /* 0x00000008ff107819 */ /* 0x000fca0000011410 */
[----:B----4-:R0:W-:Y:S01]  /*22440*/  @P6 STG.E.U8 desc[UR18][R144.64], R16 ;  /* 0x0000001090006986 */ /* 0x0101e2000c101112 */
[----:B------:R-:W-:-:S05]  /*22450*/  F2FP.SATFINITE.E5M2.F32.PACK_AB_MERGE_C R18, R19, R18, RZ ;  /* 0x000000121312723e */ /* 0x000fca00048060ff */
[----:B------:R4:W-:Y:S04]  /*22460*/  @P0 STG.E.U8 desc[UR18][R142.64], R18 ;  /* 0x000000128e000986 */ /* 0x0009e8000c101112 */
[----:B0-----:R-:W3:Y:S01]  /*22470*/  LDL.LU R16, [R1+0x918] ;  /* 0x0009180001107983 */ /* 0x001ee20000300800 */
[----:B----4-:R-:W-:-:S04]  /*22480*/  PRMT R18, R18, 0x9910, RZ ;  /* 0x0000991012127816 */ /* 0x010fc800000000ff */
[----:B------:R-:W-:-:S05]  /*22490*/  SHF.R.S32.HI R18, RZ, 0x8, R18 ;  /* 0x00000008ff127819 */ /* 0x000fca0000011412 */
[----:B------:R-:W-:Y:S01]  /*224a0*/  @P3 STG.E.U8 desc[UR18][R140.64], R18 ;  /* 0x000000128c003986 */ /* 0x000fe2000c101112 */
[----:B------:R-:W-:-:S05]  /*224b0*/  F2FP.SATFINITE.E5M2.F32.PACK_AB_MERGE_C R20, R21, R20, RZ ;  /* 0x000000141514723e */ /* 0x000fca00048060ff */
[----:B-----5:R0:W-:Y:S02]  /*224c0*/  @P1 STG.E.U8 desc[UR18][R138.64], R20 ;  /* 0x000000148a001986 */ /* 0x0201e4000c101112 */
[----:B0-----:R-:W-:-:S04]  /*224d0*/  PRMT R20, R20, 0x9910, RZ ;  /* 0x0000991014147816 */ /* 0x001fc800000000ff */
[----:B------:R-:W-:-:S05]  /*224e0*/  SHF.R.S32.HI R20, RZ, 0x8, R20 ;  /* 0x00000008ff147819 */ /* 0x000fca0000011414 */
[----:B------:R-:W-:Y:S01]  /*224f0*/  @P5 STG.E.U8 desc[UR18][R136.64], R20 ;  /* 0x0000001488005986 */ /* 0x000fe2000c101112 */
[----:B--2---:R-:W-:Y:S01]  /*22500*/  ISETP.LT.AND P6, PT, R165, UR4, !P2 ;  /* 0x00000004a5007c0c */ /* 0x004fe2000d7c1270 */
[----:B------:R-:W0:Y:S02]  /*22510*/  LDCU UR4, c[0x0][0x39c] ;  /* 0x00007380ff0477ac */ /* 0x000e240008000800 */
[----:B0-----:R-:W-:Y:S01]  /*22520*/  ISETP.LT.AND P0, PT, R164, UR4, !P2 ;  /* 0x00000004a4007c0c */ /* 0x001fe2000d701270 */
[----:B------:R-:W0:Y:S02]  /*22530*/  LDCU UR4, c[0x0][0x39c] ;  /* 0x00007380ff0477ac */ /* 0x000e240008000800 */
[----:B0-----:R-:W-:Y:S01]  /*22540*/  ISETP.LT.AND P3, PT, R15, UR4, !P2 ;  /* 0x000000040f007c0c */ /* 0x001fe2000d761270 */
[----:B------:R-:W0:Y:S01]  /*22550*/  LDCU UR4, c[0x0][0x39c] ;  /* 0x00007380ff0477ac */ /* 0x000e220008000800 */
[----:B------:R-:W2:Y:S01]  /*22560*/  LDL.LU R15, [R1+0x91c] ;  /* 0x00091c00010f7983 */ /* 0x000ea20000300800 */
[----:B0-----:R-:W-:Y:S01]  /*22570*/  ISETP.LT.AND P1, PT, R13, UR4, !P2 ;  /* 0x000000040d007c0c */ /* 0x001fe2000d721270 */
[----:B------:R-:W3:Y:S02]  /*22580*/  LDCU UR4, c[0x0][0x39c] ;  /* 0x00007380ff0477ac */ /* 0x000ee40008000800 */
[----:B------:R-:W4:Y:S01]  /*22590*/  LDL.LU R13, [R1+0x920] ;  /* 0x00092000010d7983 */ /* 0x000f220000300800 */
[----:B---3--:R-:W-:Y:S01]  /*225a0*/  ISETP.LT.AND P5, PT, R12, UR4, !P2 ;  /* 0x000000040c007c0c */ /* 0x008fe2000d7a1270 */
[----:B------:R-:W0:Y:S02]  /*225b0*/  LDCU UR4, c[0x0][0x39c] ;  /* 0x00007380ff0477ac */ /* 0x000e240008000800 */
[----:B------:R-:W3:Y:S01]  /*225c0*/  LDL.LU R12, [R1+0x8d0] ;  /* 0x0008d000010c7983 */ /* 0x000ee20000300800 */
[----:B------:R-:W-:-:S05]  /*225d0*/  F2FP.SATFINITE.E5M2.F32.PACK_AB_MERGE_C R22, R23, R22, RZ ;  /* 0x000000161716723e */ /* 0x000fca00048060ff */
[----:B------:R5:W-:Y:S01]  /*225e0*/  @P6 STG.E.U8 desc[UR18][R156.64], R22 ;  /* 0x000000169c006986 */ /* 0x000be2000c101112 */
[----:B0-----:R-:W-:Y:S01]  /*225f0*/  ISETP.LT.AND P6, PT, R14, UR4, !P2 ;  /* 0x000000040e007c0c */ /* 0x001fe2000d7c1270 */
[----:B------:R-:W0:Y:S01]  /*22600*/  LDCU UR4, c[0x0][0x39c] ;  /* 0x00007380ff0477ac */ /* 0x000e220008000800 */
[----:B-----5:R-:W-:Y:S01]  /*22610*/  PRMT R22, R22, 0x9910, RZ ;  /* 0x0000991016167816 */ /* 0x020fe200000000ff */
[----:B------:R-:W5:Y:S03]  /*22620*/  LDL.LU R14, [R1+0x8b8] ;  /* 0x0008b800010e7983 */ /* 0x000f660000300800 */
[----:B------:R-:W-:-:S05]  /*22630*/  SHF.R.S32.HI R22, RZ, 0x8, R22 ;  /* 0x00000008ff167819 */ /* 0x000fca0000011416 */
[----:B------:R-:W-:Y:S01]  /*22640*/  @P0 STG.E.U8 desc[UR18][R154.64], R22 ;  /* 0x000000169a000986 */ /* 0x000fe2000c101112 */
[----:B0-----:R-:W-:Y:S01]  /*22650*/  ISETP.LT.AND P0, PT, R17, UR4, !P2 ;  /* 0x0000000411007c0c */ /* 0x001fe2000d701270 */
[----:B------:R-:W0:Y:S01]  /*22660*/  LDCU UR4, c[0x0][0x39c] ;  /* 0x00007380ff0477ac */ /* 0x000e220008000800 */
[----:B------:R-:W-:-:S05]  /*22670*/  F2FP.SATFINITE.E5M2.F32.PACK_AB_MERGE_C R24, R25, R24, RZ ;  /* 0x000000181918723e */ /* 0x000fca00048060ff */
[----:B------:R0:W-:Y:S02]  /*22680*/  @P3 STG.E.U8 desc[UR18][R4.64], R24 ;  /* 0x0000001804003986 */ /* 0x0001e4000c101112 */
[----:B0-----:R-:W-:Y:S01]  /*22690*/  ISETP.LT.AND P3, PT, R16, UR4, !P2 ;  /* 0x0000000410007c0c */ /* 0x001fe2000d761270 */
[----:B------:R-:W2:Y:S01]  /*226a0*/  LDCU UR4, c[0x0][0x39c] ;  /* 0x00007380ff0477ac */ /* 0x000ea20008000800 */
[----:B------:R-:W-:Y:S01]  /*226b0*/  PRMT R24, R24, 0x9910, RZ ;  /* 0x0000991018187816 */ /* 0x000fe200000000ff */
[----:B------:R-:W5:Y:S03]  /*226c0*/  LDL.LU R5, [R1+0x8b0] ;  /* 0x0008b00001057983 */ /* 0x000f660000300800 */
[----:B------:R-:W-:Y:S01]  /*226d0*/  SHF.R.S32.HI R24, RZ, 0x8, R24 ;  /* 0x00000008ff187819 */ /* 0x000fe20000011418 */
[----:B------:R-:W5:Y:S04]  /*226e0*/  LDL.LU R4, [R1+0x894] ;  /* 0x0008940001047983 */ /* 0x000f680000300800 */
[----:B------:R-:W-:Y:S01]  /*226f0*/  @P1 STG.E.U8 desc[UR18][R6.64], R24 ;  /* 0x0000001806001986 */ /* 0x000fe2000c101112 */
[----:B------:R-:W-:-:S05]  /*22700*/  F2FP.SATFINITE.E5M2.F32.PACK_AB_MERGE_C R26, R27, R26, RZ ;  /* 0x0000001a1b1a723e */ /* 0x000fca00048060ff */
[----:B------:R0:W-:Y:S02]  /*22710*/  @P5 STG.E.U8 desc[UR18][R158.64], R26 ;  /* 0x0000001a9e005986 */ /* 0x0001e4000c101112 */
[----:B0-----:R-:W-:-:S04]  /*22720*/  PRMT R26, R26, 0x9910, RZ ;  /* 0x000099101a1a7816 */ /* 0x001fc800000000ff */
[----:B------:R-:W-:-:S05]  /*22730*/  SHF.R.S32.HI R26, RZ, 0x8, R26 ;  /* 0x00000008ff1a7819 */ /* 0x000fca000001141a */
[----:B------:R-:W-:Y:S01]  /*22740*/  @P6 STG.E.U8 desc[UR18][R152.64], R26 ;  /* 0x0000001a98006986 */ /* 0x000fe2000c101112 */
[----:B--2---:R-:W-:Y:S01]  /*22750*/  ISETP.LT.AND P1, PT, R15, UR4, !P2 ;  /* 0x000000040f007c0c */ /* 0x004fe2000d721270 */
[----:B------:R-:W4:Y:S02]  /*22760*/  LDCU UR4, c[0x0][0x39c] ;  /* 0x00007380ff0477ac */ /* 0x000f240008000800 */
[----:B----4-:R-:W-:Y:S01]  /*22770*/  ISETP.LT.AND P5, PT, R13, UR4, !P2 ;  /* 0x000000040d007c0c */ /* 0x010fe2000d7a1270 */
[----:B------:R-:W3:Y:S01]  /*22780*/  LDCU UR4, c[0x0][0x39c] ;  /* 0x00007380ff0477ac */ /* 0x000ee20008000800 */
[----:B------:R-:W2:Y:S01]  /*22790*/  LDL.LU R13, [R1+0x930] ;  /* 0x00093000010d7983 */ /* 0x000ea20000300800 */
[----:B---3--:R-:W-:Y:S01]  /*227a0*/  ISETP.LT.AND P6, PT, R12, UR4, !P2 ;  /* 0x000000040c007c0c */ /* 0x008fe2000d7c1270 */
[----:B------:R-:W5:Y:S02]  /*227b0*/  LDCU UR4, c[0x0][0x39c] ;  /* 0x00007380ff0477ac */ /* 0x000f640008000800 */
[----:B------:R-:W3:Y:S01]  /*227c0*/  LDL.LU R12, [R1+0x92c] ;  /* 0x00092c00010c7983 */ /* 0x000ee20000300800 */
[----:B------:R-:W-:-:S02]  /*227d0*/  F2FP.SATFINITE.E5M2.F32.PACK_AB_MERGE_C R28, R29, R28, RZ ;  /* 0x0000001c1d1c723e */ /* 0x000fc400048060ff */
[----:B------:R-:W-:Y:S01]  /*227e0*/  F2FP.SATFINITE.E5M2.F32.PACK_AB_MERGE_C R30, R31, R30, RZ ;  /* 0x0000001e1f1e723e */ /* 0x000fe200048060ff */
[----:B------:R-:W4:Y:S04]  /*227f0*/  LDL.LU R7, [R1+0x928] ;  /* 0x0009280001077983 */ /* 0x000f280000300800 */
[----:B------:R0:W-:Y:S04]  /*22800*/  @P0 STG.E.U8 desc[UR18][R150.64], R28 ;  /* 0x0000001c96000986 */ /* 0x0001e8000c101112 */
[----:B------:R-:W2:Y:S01]  /*22810*/  LDL.LU R6, [R1+0x924] ;  /* 0x0009240001067983 */ /* 0x000ea20000300800 */
[----:B-----5:R-:W-:Y:S01]  /*22820*/  ISETP.LT.AND P0, PT, R14, UR4, !P2 ;  /* 0x000000040e007c0c */ /* 0x020fe2000d701270 */
[----:B------:R-:W5:Y:S01]  /*22830*/  LDCU UR4, c[0x0][0x39c] ;  /* 0x00007380ff0477ac */ /* 0x000f620008000800 */
[----:B0-----:R-:W-:-:S04]  /*22840*/  PRMT R28, R28, 0x9910, RZ ;  /* 0x000099101c1c7816 */ /* 0x001fc800000000ff */
[----:B------:R-:W-:-:S05]  /*22850*/  SHF.R.S32.HI R28, RZ, 0x8, R28 ;  /* 0x00000008ff1c7819 */ /* 0x000fca000001141c */
[----:B------:R-:W-:Y:S04]  /*22860*/  @P3 STG.E.U8 desc[UR18][R8.64], R28 ;  /* 0x0000001c08003986 */ /* 0x000fe8000c101112 */
[----:B------:R0:W-:Y:S01]  /*22870*/  @P1 STG.E.U8 desc[UR18][R160.64], R30 ;  /* 0x0000001ea0001986 */ /* 0x0001e2000c101112 */
[----:B------:R-:W-:Y:S02]  /*22880*/  F2FP.SATFINITE.E5M2.F32.PACK_AB_MERGE_C R32, R33, R32, RZ ;  /* 0x000000202120723e */ /* 0x000fe400048060ff */
[----:B0-----:R-:W-:Y:S02]  /*22890*/  PRMT R30, R30, 0x9910, RZ ;  /* 0x000099101e1e7816 */ /* 0x001fe400000000ff */
[----:B-----5:R-:W-:-:S03]  /*228a0*/  ISETP.LT.AND P3, PT, R5, UR4, !P2 ;  /* 0x0000000405007c0c */ /* 0x020fc6000d761270 */
[----:B------:R-:W-:Y:S01]  /*228b0*/  IMAD.MOV.U32 R5, RZ, RZ, R30 ;  /* 0x000000ffff057224 */ /* 0x000fe200078e001e */
[----:B------:R-:W0:Y:S04]  /*228c0*/  LDCU UR4, c[0x0][0x39c] ;  /* 0x00007380ff0477ac */ /* 0x000e280008000800 */
[----:B------:R-:W-:-:S05]  /*228d0*/  SHF.R.S32.HI R5, RZ, 0x8, R5 ;  /* 0x00000008ff057819 */ /* 0x000fca0000011405 */
[----:B------:R5:W-:Y:S04]  /*228e0*/  @P5 STG.E.U8 desc[UR18][R134.64], R5 ;  /* 0x0000000586005986 */ /* 0x000be8000c101112 */
[----:B------:R-:W-:Y:S01]  /*228f0*/  @P6 STG.E.U8 desc[UR18][R148.64], R32 ;  /* 0x0000002094006986 */ /* 0x000fe2000c101112 */
[----:B---3--:R-:W-:Y:S02]  /*22900*/  ISETP.LT.AND P6, PT, R12, UR6, !P2 ;  /* 0x000000060c007c0c */ /* 0x008fe4000d7c1270 */
[----:B------:R-:W-:Y:S01]  /*22910*/  F2FP.SATFINITE.E5M2.F32.PACK_AB_MERGE_C R34, R35, R34, RZ ;  /* 0x000000222322723e */ /* 0x000fe200048060ff */
[----:B------:R-:W3:Y:S01]  /*22920*/  LDL.LU R12, [R1+0x8c0] ;  /* 0x0008c000010c7983 */ /* 0x000ee20000300800 */
[----:B0-----:R-:W-:Y:S01]  /*22930*/  ISETP.LT.AND P1, PT, R4, UR4, !P2 ;  /* 0x0000000404007c0c */ /* 0x001fe2000d721270 */
[----:B------:R-:W2:Y:S01]  /*22940*/  LDCU UR4, c[0x0][0x39c] ;  /* 0x00007380ff0477ac */ /* 0x000ea20008000800 */
[----:B------:R-:W-:Y:S01]  /*22950*/  PRMT R4, R32, 0x9910, RZ ;  /* 0x0000991020047816 */ /* 0x000fe200000000ff */
[----:B------:R-:W-:Y:S01]  /*22960*/  VIADD R0, R0, UR5 ;  /* 0x0000000500007c36 */ /* 0x000fe20008000000 */
[----:B------:R-:W-:Y:S01]  /*22970*/  F2FP.SATFINITE.E5M2.F32.PACK_AB_MERGE_C R36, R37, R36, RZ ;  /* 0x000000242524723e */ /* 0x000fe200048060ff */
[----:B------:R-:W0:Y:S01]  /*22980*/  LDCU UR6, c[0x0][0x39c] ;  /* 0x00007380ff0677ac */ /* 0x000e220008000800 */
[----:B------:R-:W-:-:S02]  /*22990*/  SHF.R.S32.HI R4, RZ, 0x8, R4 ;  /* 0x00000008ff047819 */ /* 0x000fc40000011404 */
[----:B-----5:R-:W-:-:S03]  /*229a0*/  PRMT R5, R34, 0x9910, RZ ;  /* 0x0000991022057816 */ /* 0x020fc600000000ff */
[----:B------:R5:W-:Y:S01]  /*229b0*/  @P0 STG.E.U8 desc[UR18][R10.64], R4 ;  /* 0x000000040a000986 */ /* 0x000be2000c101112 */
[----:B------:R-:W-:Y:S01]  /*229c0*/  SHF.R.S32.HI R5, RZ, 0x8, R5 ;  /* 0x00000008ff057819 */ /* 0x000fe20000011405 */
[C---:B------:R-:W-:Y:S02]  /*229d0*/  VIADD R8, R0.reuse, UR5 ;  /* 0x0000000500087c36 */ /* 0x040fe40008000000 */
[----:B------:R-:W-:Y:S04]  /*229e0*/  @P3 STG.E.U8 desc[UR18][R132.64], R34 ;  /* 0x0000002284003986 */ /* 0x000fe8000c101112 */
[----:B-----5:R-:W0:Y:S01]  /*229f0*/  LDL.LU R11, [R1+0x8ac] ;  /* 0x0008ac00010b7983 */ /* 0x020e220000300800 */
[----:B--2---:R-:W-:Y:S01]  /*22a00*/  ISETP.LT.AND P5, PT, R13, UR4, !P2 ;  /* 0x000000040d007c0c */ /* 0x004fe2000d7a1270 */
[----:B------:R-:W3:Y:S02]  /*22a10*/  LDCU UR4, c[0x0][0x39c] ;  /* 0x00007380ff0477ac */ /* 0x000ee40008000800 */
[----:B------:R2:W-:Y:S01]  /*22a20*/  @P1 STG.E.U8 desc[UR18][R162.64], R5 ;  /* 0x00000005a2001986 */ /* 0x0005e2000c101112 */
[----:B------:R-:W-:-:S02]  /*22a30*/  IADD3 R4, P1, PT, R0, R3, RZ ;  /* 0x0000000300047210 */ /* 0x000fc40007f3e0ff */
[----:B----4-:R-:W-:Y:S01]  /*22a40*/  ISETP.LT.AND P0, PT, R7, UR7, !P2 ;  /* 0x0000000707007c0c */ /* 0x010fe2000d701270 */
[----:B------:R-:W4:Y:S01]  /*22a50*/  LDL.LU R10, [R1+0x890] ;  /* 0x00089000010a7983 */ /* 0x000f220000300800 */
[----:B------:R-:W-:Y:S01]  /*22a60*/  ISETP.LT.AND P3, PT, R6, UR9, !P2 ;  /* 0x0000000906007c0c */ /* 0x000fe2000d761270 */
[----:B------:R-:W4:Y:S01]  /*22a70*/  LDCU UR7, c[0x0][0x39c] ;  /* 0x00007380ff0777ac */ /* 0x000f220008000800 */
[----:B------:R-:W-:Y:S01]  /*22a80*/  PRMT R7, R36, 0x9910, RZ ;  /* 0x0000991024077816 */ /* 0x000fe200000000ff */
[----:B------:R-:W5:Y:S01]  /*22a90*/  LDL.LU R13, [R1+0x884] ;  /* 0x00088400010d7983 */ /* 0x000f620000300800 */
[----:B------:R-:W-:Y:S01]  /*22aa0*/  F2FP.SATFINITE.E5M2.F32.PACK_AB_MERGE_C R38, R39, R38, RZ ;  /* 0x000000262726723e */ /* 0x000fe200048060ff */
[----:B------:R-:W5:Y:S01]  /*22ab0*/  LDCU UR9, c[0x0][0x39c] ;  /* 0x00007380ff0977ac */ /* 0x000f620008000800 */
[----:B--2---:R-:W-:Y:S01]  /*22ac0*/  LEA.HI.X.SX32 R5, R0, R2, 0x1, P1 ;  /* 0x0000000200057211 */ /* 0x004fe200008f0eff */
[----:B------:R-:W1:Y:S01]  /*22ad0*/  LDL.LU R9, [R1+0x934] ;  /* 0x0009340001097983 */ /* 0x000e620000300800 */
[----:B------:R-:W-:-:S02]  /*22ae0*/  IADD3 R6, P1, PT, R8, R3, RZ ;  /* 0x0000000308067210 */ /* 0x000fc40007f3e0ff */
[----:B------:R-:W-:Y:S02]  /*22af0*/  SHF.R.S32.HI R0, RZ, 0x8, R7 ;  /* 0x00000008ff007819 */ /* 0x000fe40000011407 */
[C---:B------:R-:W-:Y:S01]  /*22b00*/  LEA.HI.X.SX32 R7, R8.reuse, R2, 0x1, P1 ;  /* 0x0000000208077211 */ /* 0x040fe200008f0eff */
[----:B------:R-:W-:Y:S01]  /*22b10*/  VIADD R8, R8, UR5 ;  /* 0x0000000508087c36 */ /* 0x000fe20008000000 */
[----:B------:R2:W-:Y:S04]  /*22b20*/  @P5 STG.E.U8 desc[UR18][R4.64], R36 ;  /* 0x0000002404005986 */ /* 0x0005e8000c101112 */
[----:B--2---:R-:W-:-:S04]  /*22b30*/  IADD3 R4, P1, PT, R8, R3, RZ ;  /* 0x0000000308047210 */ /* 0x004fc80007f3e0ff */
[----:B------:R-:W-:Y:S02]  /*22b40*/  LEA.HI.X.SX32 R5, R8, R2, 0x1, P1 ;  /* 0x0000000208057211 */ /* 0x000fe400008f0eff */
[----:B---3--:R-:W-:Y:S01]  /*22b50*/  ISETP.LT.AND P1, PT, R12, UR4, !P2 ;  /* 0x000000040c007c0c */ /* 0x008fe2000d721270 */
[----:B------:R2:W-:Y:S01]  /*22b60*/  @P6 STG.E.U8 desc[UR18][R6.64], R0 ;  /* 0x0000000006006986 */ /* 0x0005e2000c101112 */
[----:B------:R-:W3:Y:S03]  /*22b70*/  LDCU UR4, c[0x0][0x39c] ;  /* 0x00007380ff0477ac */ /* 0x000ee60008000800 */
[----:B------:R-:W3:Y:S01]  /*22b80*/  LDL.LU R12, [R1+0x938] ;  /* 0x00093800010c7983 */ /* 0x000ee20000300800 */
[----:B--2---:R-:W-:Y:S01]  /*22b90*/  VIADD R0, R8, UR5 ;  /* 0x0000000508007c36 */ /* 0x004fe20008000000 */
[----:B------:R-:W-:-:S04]  /*22ba0*/  PRMT R7, R38, 0x9910, RZ ;  /* 0x0000991026077816 */ /* 0x000fc800000000ff */
[CC--:B------:R-:W-:Y:S02]  /*22bb0*/  IADD3 R6, P6, PT, R0.reuse, R3.reuse, RZ ;  /* 0x0000000300067210 */ /* 0x0c0fe40007fde0ff */
[----:B------:R-:W-:Y:S02]  /*22bc0*/  SHF.R.S32.HI R8, RZ, 0x8, R7 ;  /* 0x00000008ff087819 */ /* 0x000fe40000011407 */
[C---:B------:R-:W-:Y:S02]  /*22bd0*/  LEA.HI.X.SX32 R7, R0.reuse, R2, 0x1, P6 ;  /* 0x0000000200077211 */ /* 0x040fe400030f0eff */
[----:B0-----:R-:W-:Y:S01]  /*22be0*/  ISETP.LT.AND P5, PT, R11, UR6, !P2 ;  /* 0x000000060b007c0c */ /* 0x001fe2000d7a1270 */
[----:B------:R-:W-:Y:S01]  /*22bf0*/  VIADD R0, R0, UR5 ;  /* 0x0000000500007c36 */ /* 0x000fe20008000000 */
[----:B------:R-:W2:Y:S01]  /*22c00*/  LDL.LU R11, [R1+0x940] ;  /* 0x00094000010b7983 */ /* 0x000ea20000300800 */
[----:B------:R-:W-:Y:S01]  /*22c10*/  F2FP.SATFINITE.E5M2.F32.PACK_AB_MERGE_C R40, R41, R40, RZ ;  /* 0x000000282928723e */ /* 0x000fe200048060ff */
[----:B------:R-:W2:Y:S02]  /*22c20*/  LDCU UR6, c[0x0][0x39c] ;  /* 0x00007380ff0677ac */ /* 0x000ea40008000800 */
[----:B------:R0:W-:Y:S04]  /*22c30*/  @P0 STG.E.U8 desc[UR18][R4.64], R38 ;  /* 0x0000002604000986 */ /* 0x0001e8000c101112 */
[----:B------:R1:W-:Y:S01]  /*22c40*/  @P3 STG.E.U8 desc[UR18][R6.64], R8 ;  /* 0x0000000806003986 */ /* 0x0003e2000c101112 */
[----:B0-----:R-:W-:-:S04]  /*22c50*/  IADD3 R4, P6, PT, R0, R3, RZ ;  /* 0x0000000300047210 */ /* 0x001fc80007fde0ff */
[C---:B------:R-:W-:Y:S01]  /*22c60*/  LEA.HI.X.SX32 R5, R0.reuse, R2, 0x1, P6 ;  /* 0x0000000200057211 */ /* 0x040fe200030f0eff */
[----:B------:R-:W-:Y:S01]  /*22c70*/  VIADD R0, R0, UR5 ;  /* 0x0000000500007c36 */ /* 0x000fe20008000000 */
[----:B-1----:R-:W-:-:S03]  /*22c80*/  PRMT R6, R40, 0x9910, RZ ;  /* 0x0000991028067816 */ /* 0x002fc600000000ff */
[----:B------:R0:W-:Y:S01]  /*22c90*/  @P1 STG.E.U8 desc[UR18][R4.64], R40 ;  /* 0x0000002804001986 */ /* 0x0001e2000c101112 */
[----:B------:R-:W-:Y:S01]  /*22ca0*/  VIADD R7, R0, UR5 ;  /* 0x0000000500077c36 */ /* 0x000fe20008000000 */
[----:B------:R-:W-:Y:S02]  /*22cb0*/  SHF.R.S32.HI R8, RZ, 0x8, R6 ;  /* 0x00000008ff087819 */ /* 0x000fe40000011406 */
[----:B----4-:R-:W-:Y:S01]  /*22cc0*/  ISETP.LT.AND P0, PT, R10, UR7, !P2 ;  /* 0x000000070a007c0c */ /* 0x010fe2000d701270 */
[----:B------:R-:W1:Y:S01]  /*22cd0*/  LDCU UR7, c[0x0][0x39c] ;  /* 0x00007380ff0777ac */ /* 0x000e620008000800 */
[----:B------:R-:W1:Y:S01]  /*22ce0*/  LDL.LU R10, [R1+0x93c] ;  /* 0x00093c00010a7983 */ /* 0x000e620000300800 */
[----:B0-----:R-:W-:-:S04]  /*22cf0*/  IADD3 R4, P1, PT, R0, R3, RZ ;  /* 0x0000000300047210 */ /* 0x001fc80007f3e0ff */
[----:B------:R-:W-:Y:S02]  /*22d00*/  LEA.HI.X.SX32 R5, R0, R2, 0x1, P1 ;  /* 0x0000000200057211 */ /* 0x000fe400008f0eff */
[C---:B------:R-:W-:Y:S01]  /*22d10*/  IADD3 R6, P1, PT, R7.reuse, R3, RZ ;  /* 0x0000000307067210 */ /* 0x040fe20007f3e0ff */
[----:B------:R-:W-:-:S03]  /*22d20*/  VIADD R0, R7, UR5 ;  /* 0x0000000507007c36 */ /* 0x000fc60008000000 */
[----:B------:R-:W-:Y:S02]  /*22d30*/  LEA.HI.X.SX32 R7, R7, R2, 0x1, P1 ;  /* 0x0000000207077211 */ /* 0x000fe400008f0eff */
[----:B---3--:R-:W-:Y:S02]  /*22d40*/  ISETP.LT.AND P1, PT, R12, UR4, !P2 ;  /* 0x000000040c007c0c */ /* 0x008fe4000d721270 */
[----:B-----5:R-:W-:Y:S01]  /*22d50*/  ISETP.LT.AND P3, PT, R13, UR9, !P2 ;  /* 0x000000090d007c0c */ /* 0x020fe2000d761270 */
[----:B------:R-:W3:Y:S01]  /*22d60*/  LDL.LU R12, [R1+0x8cc] ;  /* 0x0008cc00010c7983 */ /* 0x000ee20000300800 */
[----:B------:R-:W-:Y:S01]  /*22d70*/  F2FP.SATFINITE.E5M2.F32.PACK_AB_MERGE_C R42, R43, R42, RZ ;  /* 0x0000002a2b2a723e */ /* 0x000fe200048060ff */
[----:B------:R-:W3:Y:S01]  /*22d80*/  LDCU UR4, c[0x0][0x39c] ;  /* 0x00007380ff0477ac */ /* 0x000ee20008000800 */
[----:B------:R-:W-:Y:S01]  /*22d90*/  ISETP.LT.AND P6, PT, R9, UR10, !P2 ;  /* 0x0000000a09007c0c */ /* 0x000fe2000d7c1270 */
[----:B------:R0:W-:Y:S01]  /*22da0*/  @P5 STG.E.U8 desc[UR18][R4.64], R8 ;  /* 0x0000000804005986 */ /* 0x0001e2000c101112 */
[----:B------:R-:W-:Y:S01]  /*22db0*/  PRMT R9, R42, 0x9910, RZ ;  /* 0x000099102a097816 */ /* 0x000fe200000000ff */
[----:B------:R-:W4:Y:S02]  /*22dc0*/  LDCU UR10, c[0x0][0x39c] ;  /* 0x00007380ff0a77ac */ /* 0x000f240008000800 */
[----:B------:R5:W-:Y:S01]  /*22dd0*/  @P0 STG.E.U8 desc[UR18][R6.64], R42 ;  /* 0x0000002a06000986 */ /* 0x000be2000c101112 */
[----:B------:R-:W-:Y:S01]  /*22de0*/  SHF.R.S32.HI R9, RZ, 0x8, R9 ;  /* 0x00000008ff097819 */ /* 0x000fe20000011409 */
[----:B------:R-:W1:Y:S01]  /*22df0*/  LDCU UR9, c[0x0][0x39c] ;  /* 0x00007380ff0977ac */ /* 0x000e620008000800 */
[----:B0-----:R-:W-:-:S02]  /*22e00*/  IADD3 R4, P5, PT, R0, R3, RZ ;  /* 0x0000000300047210 */ /* 0x001fc40007fbe0ff */
[----:B--2---:R-:W-:Y:S01]  /*22e10*/  ISETP.LT.AND P0, PT, R11, UR6, !P2 ;  /* 0x000000060b007c0c */ /* 0x004fe2000d701270 */
[----:B------:R-:W0:Y:S01]  /*22e20*/  LDCU UR6, c[0x0][0x39c] ;  /* 0x00007380ff0677ac */ /* 0x000e220008000800 */
[----:B------:R-:W0:Y:S01]  /*22e30*/  LDL.LU R11, [R1+0x8bc] ;  /* 0x0008bc00010b7983 */ /* 0x000e220000300800 */
[C---:B------:R-:W-:Y:S01]  /*22e40*/  LEA.HI.X.SX32 R5, R0.reuse, R2, 0x1, P5 ;  /* 0x0000000200057211 */ /* 0x040fe200028f0eff */
[----:B------:R-:W-:Y:S01]  /*22e50*/  VIADD R0, R0, UR5 ;  /* 0x0000000500007c36 */ /* 0x000fe20008000000 */
[----:B------:R-:W-:-:S03]  /*22e60*/  F2FP.SATFINITE.E5M2.F32.PACK_AB_MERGE_C R44, R45, R44, RZ ;  /* 0x0000002c2d2c723e */ /* 0x000fc600048060ff */
[----:B------:R2:W-:Y:S01]  /*22e70*/  @P3 STG.E.U8 desc[UR18][R4.64], R9 ;  /* 0x0000000904003986 */ /* 0x0005e2000c101112 */
[----:B------:R-:W-:Y:S01]  /*22e80*/  VIADD R8, R0, UR5 ;  /* 0x0000000500087c36 */ /* 0x000fe20008000000 */
[----:B-----5:R-:W-:Y:S02]  /*22e90*/  PRMT R7, R44, 0x9910, RZ ;  /* 0x000099102c077816 */ /* 0x020fe400000000ff */
[----:B--2---:R-:W-:-:S04]  /*22ea0*/  IADD3 R4, P3, PT, R0, R3, RZ ;  /* 0x0000000300047210 */ /* 0x004fc80007f7e0ff */
[-C--:B------:R-:W-:Y:S02]  /*22eb0*/  LEA.HI.X.SX32 R5, R0, R2.reuse, 0x1, P3 ;  /* 0x0000000200057211 */ /* 0x080fe400018f0eff */
[CC--:B------:R-:W-:Y:S02]  /*22ec0*/  IADD3 R6, P3, PT, R8.reuse, R3.reuse, RZ ;  /* 0x0000000308067210 */ /* 0x0c0fe40007f7e0ff */
[----:B------:R-:W-:Y:S02]  /*22ed0*/  SHF.R.S32.HI R0, RZ, 0x8, R7 ;  /* 0x00000008ff007819 */ /* 0x000fe40000011407 */
[C---:B------:R-:W-:Y:S01]  /*22ee0*/  LEA.HI.X.SX32 R7, R8.reuse, R2, 0x1, P3 ;  /* 0x0000000208077211 */ /* 0x040fe200018f0eff */
[----:B------:R-:W-:Y:S01]  /*22ef0*/  VIADD R8, R8, UR5 ;  /* 0x0000000508087c36 */ /* 0x000fe20008000000 */
[----:B------:R2:W-:Y:S01]  /*22f00*/  @P6 STG.E.U8 desc[UR18][R4.64], R44 ;  /* 0x0000002c04006986 */ /* 0x0005e2000c101112 */
[----:B-1----:R-:W-:Y:S01]  /*22f10*/  ISETP.LT.AND P5, PT, R10, UR7, !P2 ;  /* 0x000000070a007c0c */ /* 0x002fe2000d7a1270 */
[----:B------:R-:W1:Y:S02]  /*22f20*/  LDCU UR7, c[0x0][0x39c] ;  /* 0x00007380ff0777ac */ /* 0x000e640008000800 */
[----:B------:R5:W-:Y:S04]  /*22f30*/  @P1 STG.E.U8 desc[UR18][R6.64], R0 ;  /* 0x0000000006001986 */ /* 0x000be8000c101112 */
[----:B------:R-:W1:Y:S01]  /*22f40*/  LDL.LU R10, [R1+0x8a0] ;  /* 0x0008a000010a7983 */ /* 0x000e620000300800 */
[----:B--2---:R-:W-:-:S03]  /*22f50*/  IADD3 R4, P1, PT, R8, R3, RZ ;  /* 0x0000000308047210 */ /* 0x004fc60007f3e0ff */
[----:B------:R-:W2:Y:S01]  /*22f60*/  LDL.LU R14, [R1+0x89c] ;  /* 0x00089c00010e7983 */ /* 0x000ea20000300800 */
[----:B------:R-:W-:-:S03]  /*22f70*/  LEA.HI.X.SX32 R5, R8, R2, 0x1, P1 ;  /* 0x0000000208057211 */ /* 0x000fc600008f0eff */
[----:B------:R-:W4:Y:S01]  /*22f80*/  LDL.LU R13, [R1+0x944] ;  /* 0x00094400010d7983 */ /* 0x000f220000300800 */
[----:B---3--:R-:W-:Y:S01]  /*22f90*/  ISETP.LT.AND P1, PT, R12, UR4, !P2 ;  /* 0x000000040c007c0c */ /* 0x008fe2000d721270 */
[----:B-----5:R-:W-:Y:S02]  /*22fa0*/  VIADD R0, R8, UR5 ;  /* 0x0000000508007c36 */ /* 0x020fe40008000000 */
[----:B------:R-:W3:Y:S01]  /*22fb0*/  LDL.LU R12, [R1+0x948] ;  /* 0x00094800010c7983 */ /* 0x000ee20000300800 */
[----:B------:R-:W-:Y:S01]  /*22fc0*/  F2FP.SATFINITE.E5M2.F32.PACK_AB_MERGE_C R46, R47, R46, RZ ;  /* 0x0000002e2f2e723e */ /* 0x000fe200048060ff */
[----:B------:R-:W3:Y:S01]  /*22fd0*/  LDCU UR4, c[0x0][0x39c] ;  /* 0x00007380ff0477ac */ /* 0x000ee20008000800 */
[----:B------:R-:W-:Y:S02]  /*22fe0*/  IADD3 R6, P6, PT, R0, R3, RZ ;  /* 0x0000000300067210 */ /* 0x000fe40007fde0ff */
[----:B------:R-:W-:-:S04]  /*22ff0*/  PRMT R7, R46, 0x9910, RZ ;  /* 0x000099102e077816 */ /* 0x000fc800000000ff */
[----:B------:R-:W-:Y:S02]  /*23000*/  SHF.R.S32.HI R8, RZ, 0x8, R7 ;  /* 0x00000008ff087819 */ /* 0x000fe40000011407 */
[C---:B------:R-:W-:Y:S01]  /*23010*/  LEA.HI.X.SX32 R7, R0.reuse, R2, 0x1, P6 ;  /* 0x0000000200077211 */ /* 0x040fe200030f0eff */
[----:B------:R-:W-:Y:S01]  /*23020*/  VIADD R0, R0, UR5 ;  /* 0x0000000500007c36 */ /* 0x000fe20008000000 */
[----:B0-----:R-:W-:Y:S01]  /*23030*/  ISETP.LT.AND P3, PT, R11, UR6, !P2 ;  /* 0x000000060b007c0c */ /* 0x001fe2000d761270 */
[----:B------:R0:W-:Y:S01]  /*23040*/  @P0 STG.E.U8 desc[UR18][R4.64], R46 ;  /* 0x0000002e04000986 */ /* 0x0001e2000c101112 */
[----:B------:R-:W-:Y:S01]  /*23050*/  F2FP.SATFINITE.E5M2.F32.PACK_AB_MERGE_C R48, R49, R48, RZ ;  /* 0x000000303130723e */ /* 0x000fe200048060ff */
[----:B------:R-:W5:Y:S02]  /*23060*/  LDCU UR6, c[0x0][0x39c] ;  /* 0x00007380ff0677ac */ /* 0x000f640008000800 */
[----:B------:R-:W5:Y:S01]  /*23070*/  LDL.LU R11, [R1+0x950] ;  /* 0x00095000010b7983 */ /* 0x000f620000300800 */
[----:B0-----:R-:W-:-:S04]  /*23080*/  IADD3 R4, P6, PT, R0, R3, RZ ;  /* 0x0000000300047210 */ /* 0x001fc80007fde0ff */
[C---:B------:R-:W-:Y:S01]  /*23090*/  LEA.HI.X.SX32 R5, R0.reuse, R2, 0x1, P6 ;  /* 0x0000000200057211 */ /* 0x040fe200030f0eff */
[----:B------:R-:W-:Y:S01]  /*230a0*/  VIADD R0, R0, UR5 ;  /* 0x0000000500007c36 */ /* 0x000fe20008000000 */
[----:B------:R0:W-:Y:S04]  /*230b0*/  @P5 STG.E.U8 desc[UR18][R6.64], R8 ;  /* 0x0000000806005986 */ /* 0x0001e8000c101112 */
[----:B------:R1:W-:Y:S01]  /*230c0*/  @P1 STG.E.U8 desc[UR18][R4.64], R48 ;  /* 0x0000003004001986 */ /* 0x0003e2000c101112 */
[----:B0-----:R-:W-:Y:S01]  /*230d0*/  PRMT R6, R48, 0x9910, RZ ;  /* 0x0000991030067816 */ /* 0x001fe200000000ff */
[C---:B------:R-:W-:Y:S01]  /*230e0*/  VIADD R7, R0.reuse, UR5 ;  /* 0x0000000500077c36 */ /* 0x040fe20008000000 */
[----:B-1----:R-:W-:Y:S02]  /*230f0*/  IADD3 R4, P1, PT, R0, R3, RZ ;  /* 0x0000000300047210 */ /* 0x002fe40007f3e0ff */
[----:B------:R-:W-:-:S02]  /*23100*/  SHF.R.S32.HI R8, RZ, 0x8, R6 ;  /* 0x00000008ff087819 */ /* 0x000fc40000011406 */
[-C--:B------:R-:W-:Y:S02]  /*23110*/  LEA.HI.X.SX32 R5, R0, R2.reuse, 0x1, P1 ;  /* 0x0000000200057211 */ /* 0x080fe400008f0eff */
[C---:B------:R-:W-:Y:S01]  /*23120*/  IADD3 R6, P1, PT, R7.reuse, R3, RZ ;  /* 0x0000000307067210 */ /* 0x040fe20007f3e0ff */
[----:B------:R-:W-:Y:S01]  /*23130*/  VIADD R0, R7, UR5 ;  /* 0x0000000507007c36 */ /* 0x000fe20008000000 */
[----:B------:R-:W-:Y:S02]  /*23140*/  ISETP.LT.AND P0, PT, R10, UR7, !P2 ;  /* 0x000000070a007c0c */ /* 0x000fe4000d701270 */
[----:B----4-:R-:W-:Y:S01]  /*23150*/  ISETP.LT.AND P6, PT, R13, UR10, !P2 ;  /* 0x0000000a0d007c0c */ /* 0x010fe2000d7c1270 */
[----:B------:R-:W4:Y:S01]  /*23160*/  LDL.LU R10, [R1+0x94c] ;  /* 0x00094c00010a7983 */ /* 0x000f220000300800 */
[----:B------:R-:W-:Y:S01]  /*23170*/  LEA.HI.X.SX32 R7, R7, R2, 0x1, P1 ;  /* 0x0000000207077211 */ /* 0x000fe200008f0eff */
[----:B------:R-:W4:Y:S02]  /*23180*/  LDCU UR7, c[0x0][0x39c] ;  /* 0x00007380ff0777ac */ /* 0x000f240008000800 */
[----:B------:R-:W4:Y:S01]  /*23190*/  LDL.LU R13, [R1+0x8c8] ;  /* 0x0008c800010d7983 */ /* 0x000f220000300800 */
[----:B--2---:R-:W-:Y:S01]  /*231a0*/  ISETP.LT.AND P5, PT, R14, UR9, !P2 ;  /* 0x000000090e007c0c */ /* 0x004fe2000d7a1270 */
[----:B------:R-:W0:Y:S01]  /*231b0*/  LDCU UR9, c[0x0][0x39c] ;  /* 0x00007380ff0977ac */ /* 0x000e220008000800 */
[----:B------:R-:W-:Y:S01]  /*231c0*/  F2FP.SATFINITE.E5M2.F32.PACK_AB_MERGE_C R50, R51, R50, RZ ;  /* 0x000000323332723e */ /* 0x000fe200048060ff */
[----:B------:R1:W-:Y:S01]  /*231d0*/  @P3 STG.E.U8 desc[UR18][R4.64], R8 ;  /* 0x0000000804003986 */ /* 0x0003e2000c101112 */
[----:B------:R-:W-:Y:S01]  /*231e0*/  F2FP.SATFINITE.E5M2.F32.PACK_AB_MERGE_C R53, R53, R52, RZ ;  /* 0x000000343535723e */ /* 0x000fe200048060ff */
[----:B------:R-:W2:Y:S01]  /*231f0*/  LDCU UR10, c[0x0][0x39c] ;  /* 0x00007380ff0a77ac */ /* 0x000ea20008000800 */
[----:B---3--:R-:W-:-:S02]  /*23200*/  ISETP.LT.AND P1, PT, R12, UR4, !P2 ;  /* 0x000000040c007c0c */ /* 0x008fc4000d721270 */
[----:B------:R-:W-:Y:S01]  /*23210*/  PRMT R9, R50, 0x9910, RZ ;  /* 0x0000991032097816 */ /* 0x000fe200000000ff */
[----:B------:R-:W3:Y:S01]  /*23220*/  LDL.LU R12, [R1+0x880] ;  /* 0x00088000010c7983 */ /* 0x000ee20000300800 */
[C---:B-1----:R-:W-:Y:S01]  /*23230*/  IADD3 R4, P3, PT, R0.reuse, R3, RZ ;  /* 0x0000000300047210 */ /* 0x042fe20007f7e0ff */
[----:B------:R-:W4:Y:S02]  /*23240*/  LDCU UR4, c[0x0][0x39c] ;  /* 0x00007380ff0477ac */ /* 0x000f240008000800 */
[----:B------:R1:W-:Y:S01]  /*23250*/  @P0 STG.E.U8 desc[UR18][R6.64], R50 ;  /* 0x0000003206000986 */ /* 0x0003e2000c101112 */
[C---:B------:R-:W-:Y:S02]  /*23260*/  LEA.HI.X.SX32 R5, R0.reuse, R2, 0x1, P3 ;  /* 0x0000000200057211 */ /* 0x040fe400018f0eff */
[----:B------:R-:W-:Y:S01]  /*23270*/  PRMT R8, R53, 0x9910, RZ ;  /* 0x0000991035087816 */ /* 0x000fe200000000ff */
[----:B------:R-:W2:Y:S04]  /*23280*/  LDL.LU R16, [R1+0x87c] ;  /* 0x00087c0001107983 */ /* 0x000ea80000300800 */
[----:B------:R-:W0:Y:S01]  /*23290*/  LDL.LU R15, [R1+0x878] ;  /* 0x00087800010f7983 */ /* 0x000e220000300800 */
[----:B-----5:R-:W-:Y:S01]  /*232a0*/  ISETP.LT.AND P0, PT, R11, UR6, !P2 ;  /* 0x000000060b007c0c */ /* 0x020fe2000d701270 */
[----:B-1----:R-:W-:Y:S01]  /*232b0*/  IMAD.MOV.U32 R7, RZ, RZ, R8 ;  /* 0x000000ffff077224 */ /* 0x002fe200078e0008 */
[----:B------:R-:W-:Y:S01]  /*232c0*/  SHF.R.S32.HI R11, RZ, 0x8, R9 ;  /* 0x00000008ff0b7819 */ /* 0x000fe20000011409 */
[----:B------:R-:W-:Y:S01]  /*232d0*/  VIADD R9, R0, UR5 ;  /* 0x0000000500097c36 */ /* 0x000fe20008000000 */
[----:B------:R-:W3:Y:S01]  /*232e0*/  LDCU UR6, c[0x0][0x39c] ;  /* 0x00007380ff0677ac */ /* 0x000ee20008000800 */
[----:B------:R-:W5:Y:S02]  /*232f0*/  LDL.LU R14, [R1+0x964] ;  /* 0x00096400010e7983 */ /* 0x000f640000300800 */
[----:B------:R-:W-:-:S02]  /*23300*/  VIADD R0, R9, UR5 ;  /* 0x0000000509007c36 */ /* 0x000fc40008000000 */
[----:B------:R1:W-:Y:S02]  /*23310*/  @P5 STG.E.U8 desc[UR18][R4.64], R11 ;  /* 0x0000000b04005986 */ /* 0x0003e4000c101112 */
[----:B-1----:R-:W-:-:S04]  /*23320*/  IADD3 R4, P5, PT, R9, R3, RZ ;  /* 0x0000000309047210 */ /* 0x002fc80007fbe0ff */
[-C--:B------:R-:W-:Y:S02]  /*23330*/  LEA.HI.X.SX32 R5, R9, R2.reuse, 0x1, P5 ;  /* 0x0000000209057211 */ /* 0x080fe400028f0eff */
[CC--:B------:R-:W-:Y:S02]  /*23340*/  IADD3 R6, P5, PT, R0.reuse, R3.reuse, RZ ;  /* 0x0000000300067210 */ /* 0x0c0fe40007fbe0ff */
[----:B------:R-:W-:Y:S02]  /*23350*/  SHF.R.S32.HI R9, RZ, 0x8, R7 ;  /* 0x00000008ff097819 */ /* 0x000fe40000011407 */
[C---:B------:R-:W-:Y:S01]  /*23360*/  LEA.HI.X.SX32 R7, R0.reuse, R2, 0x1, P5 ;  /* 0x0000000200077211 */ /* 0x040fe200028f0eff */
[----:B------:R-:W-:Y:S01]  /*23370*/  VIADD R0, R0, UR5 ;  /* 0x0000000500007c36 */ /* 0x000fe20008000000 */
[----:B------:R1:W-:Y:S04]  /*23380*/  @P6 STG.E.U8 desc[UR18][R4.64], R53 ;  /* 0x0000003504006986 */ /* 0x0003e8000c101112 */
[----:B------:R3:W-:Y:S01]  /*23390*/  @P1 STG.E.U8 desc[UR18][R6.64], R9 ;  /* 0x0000000906001986 */ /* 0x0007e2000c101112 */
[----:B-1----:R-:W-:-:S04]  /*233a0*/  IADD3 R4, P1, PT, R0, R3, RZ ;  /* 0x0000000300047210 */ /* 0x002fc80007f3e0ff */
[----:B------:R-:W-:Y:S02]  /*233b0*/  LEA.HI.X.SX32 R5, R0, R2, 0x1, P1 ;  /* 0x0000000200057211 */ /* 0x000fe400008f0eff */
[----:B----4-:R-:W-:Y:S02]  /*233c0*/  ISETP.LT.AND P1, PT, R13, UR4, !P2 ;  /* 0x000000040d007c0c */ /* 0x010fe4000d721270 */
[----:B---3--:R-:W-:Y:S01]  /*233d0*/  ISETP.LT.AND P5, PT, R12, UR6, !P2 ;  /* 0x000000060c007c0c */ /* 0x008fe2000d7a1270 */
[----:B------:R-:W3:Y:S01]  /*233e0*/  LDL.LU R13, [R1+0x968] ;  /* 0x00096800010d7983 */ /* 0x000ee20000300800 */
[----:B------:R-:W-:Y:S01]  /*233f0*/  VIADD R8, R0, UR5 ;  /* 0x0000000500087c36 */ /* 0x000fe20008000000 */
[----:B------:R-:W-:Y:S01]  /*23400*/  ISETP.LT.AND P3, PT, R10, UR7, !P2 ;  /* 0x000000070a007c0c */ /* 0x000fe2000d761270 */
[----:B------:R-:W2:Y:S01]  /*23410*/  LDCU UR7, c[0x0][0x39c] ;  /* 0x00007380ff0777ac */ /* 0x000ea20008000800 */
[----:B------:R-:W4:Y:S02]  /*23420*/  LDL.LU R12, [R1+0x974] ;  /* 0x00097400010c7983 */ /* 0x000f240000300800 */
[----:B------:R-:W-:Y:S01]  /*23430*/  IADD3 R6, P6, PT, R8, R3, RZ ;  /* 0x0000000308067210 */ /* 0x000fe20007fde0ff */
[----:B------:R-:W3:Y:S01]  /*23440*/  LDCU UR4, c[0x0][0x39c] ;  /* 0x00007380ff0477ac */ /* 0x000ee20008000800 */
[----:B------:R-:W-:-:S02]  /*23450*/  F2FP.SATFINITE.E5M2.F32.PACK_AB_MERGE_C R55, R55, R54, RZ ;  /* 0x000000363737723e */ /* 0x000fc400048060ff */
[C---:B------:R-:W-:Y:S01]  /*23460*/  LEA.HI.X.SX32 R7, R8.reuse, R2, 0x1, P6 ;  /* 0x0000000208077211 */ /* 0x040fe200030f0eff */
[----:B------:R-:W-:Y:S01]  /*23470*/  VIADD R8, R8, UR5 ;  /* 0x0000000508087c36 */ /* 0x000fe20008000000 */
[----:B------:R-:W-:Y:S01]  /*23480*/  PRMT R10, R55, 0x9910, RZ ;  /* 0x00009910370a7816 */ /* 0x000fe200000000ff */
[----:B------:R1:W-:Y:S01]  /*23490*/  @P0 STG.E.U8 desc[UR18][R4.64], R55 ;  /* 0x0000003704000986 */ /* 0x0003e2000c101112 */
[----:B------:R-:W-:Y:S01]  /*234a0*/  F2FP.SATFINITE.E5M2.F32.PACK_AB_MERGE_C R57, R57, R56, RZ ;  /* 0x000000383939723e */ /* 0x000fe200048060ff */
[----:B------:R-:W4:Y:S01]  /*234b0*/  LDCU UR6, c[0x0][0x39c] ;  /* 0x00007380ff0677ac */ /* 0x000f220008000800 */
[----:B------:R-:W-:Y:S02]  /*234c0*/  SHF.R.S32.HI R9, RZ, 0x8, R10 ;  /* 0x00000008ff097819 */ /* 0x000fe4000001140a */
[----:B------:R-:W-:Y:S01]  /*234d0*/  PRMT R0, R57, 0x9910, RZ ;  /* 0x0000991039007816 */ /* 0x000fe200000000ff */
[----:B------:R-:W5:Y:S01]  /*234e0*/  LDL.LU R10, [R1+0x970] ;  /* 0x00097000010a7983 */ /* 0x000f620000300800 */
[----:B-1----:R-:W-:-:S04]  /*234f0*/  IADD3 R4, P6, PT, R8, R3, RZ ;  /* 0x0000000308047210 */ /* 0x002fc80007fde0ff */
[C---:B------:R-:W-:Y:S01]  /*23500*/  LEA.HI.X.SX32 R5, R8.reuse, R2, 0x1, P6 ;  /* 0x0000000208057211 */ /* 0x040fe200030f0eff */
[----:B------:R-:W-:Y:S01]  /*23510*/  VIADD R8, R8, UR5 ;  /* 0x0000000508087c36 */ /* 0x000fe20008000000 */
[----:B------:R1:W-:Y:S01]  /*23520*/  @P3 STG.E.U8 desc[UR18][R6.64], R9 ;  /* 0x0000000906003986 */ /* 0x0003e2000c101112 */
[----:B--2---:R-:W-:Y:S01]  /*23530*/  ISETP.LT.AND P0, PT, R16, UR7, !P2 ;  /* 0x0000000710007c0c */ /* 0x004fe2000d701270 */
[----:B------:R-:W2:Y:S02]  /*23540*/  LDCU UR7, c[0x0][0x39c] ;  /* 0x00007380ff0777ac */ /* 0x000ea40008000800 */
[----:B------:R0:W-:Y:S01]  /*23550*/  @P1 STG.E.U8 desc[UR18][R4.64], R57 ;  /* 0x0000003904001986 */ /* 0x0001e2000c101112 */
[----:B-1----:R-:W-:Y:S02]  /*23560*/  IMAD.MOV.U32 R9, RZ, RZ, R0 ;  /* 0x000000ffff097224 */ /* 0x002fe400078e0000 */
[C---:B------:R-:W-:Y:S01]  /*23570*/  VIADD R0, R8.reuse, UR5 ;  /* 0x0000000508007c36 */ /* 0x040fe20008000000 */
[----:B0-----:R-:W-:-:S04]  /*23580*/  IADD3 R4, P1, PT, R8, R3, RZ ;  /* 0x0000000308047210 */ /* 0x001fc80007f3e0ff */
[----:B------:R-:W-:Y:S02]  /*23590*/  LEA.HI.X.SX32 R5, R8, R2, 0x1, P1 ;  /* 0x0000000208057211 */ /* 0x000fe400008f0eff */
[C---:B------:R-:W-:Y:S02]  /*235a0*/  IADD3 R6, P1, PT, R0.reuse, R3, RZ ;  /* 0x0000000300067210 */ /* 0x040fe40007f3e0ff */
[----:B------:R-:W-:Y:S02]  /*235b0*/  SHF.R.S32.HI R9, RZ, 0x8, R9 ;  /* 0x00000008ff097819 */ /* 0x000fe40000011409 */
[----:B------:R-:W-:Y:S02]  /*235c0*/  F2FP.SATFINITE.E5M2.F32.PACK_AB_MERGE_C R59, R59, R58, RZ ;  /* 0x0000003a3b3b723e */ /* 0x000fe400048060ff */
[C---:B------:R-:W-:Y:S01]  /*235d0*/  LEA.HI.X.SX32 R7, R0.reuse, R2, 0x1, P1 ;  /* 0x0000000200077211 */ /* 0x040fe200008f0eff */
[----:B------:R0:W-:Y:S04]  /*235e0*/  @P5 STG.E.U8 desc[UR18][R4.64], R9 ;  /* 0x0000000904005986 */ /* 0x0001e8000c101112 */
[----:B------:R-:W-:Y:S01]  /*235f0*/  @P0 STG.E.U8 desc[UR18][R6.64], R59 ;  /* 0x0000003b06000986 */ /* 0x000fe2000c101112 */
[----:B---3--:R-:W-:Y:S01]  /*23600*/  ISETP.LT.AND P1, PT, R13, UR4, !P2 ;  /* 0x000000040d007c0c */ /* 0x008fe2000d721270 */
[----:B------:R-:W-:-:S02]  /*23610*/  VIADD R8, R0, UR5 ;  /* 0x0000000500087c36 */ /* 0x000fc40008000000 */
[----:B------:R-:W3:Y:S01]  /*23620*/  LDL.LU R13, [R1+0x874] ;  /* 0x00087400010d7983 */ /* 0x000ee20000300800 */
[----:B------:R-:W-:Y:S01]  /*23630*/  ISETP.LT.AND P3, PT, R15, UR9, !P2 ;  /* 0x000000090f007c0c */ /* 0x000fe2000d761270 */
[----:B------:R-:W3:Y:S01]  /*23640*/  LDCU UR4, c[0x0][0x39c] ;  /* 0x00007380ff0477ac */ /* 0x000ee20008000800 */
[----:B----4-:R-:W-:Y:S02]  /*23650*/  ISETP.LT.AND P0, PT, R12, UR6, !P2 ;  /* 0x000000060c007c0c */ /* 0x010fe4000d701270 */
[----:B------:R-:W4:Y:S01]  /*23660*/  LDL.LU R12, [R1+0x870] ;  /* 0x00087000010c7983 */ /* 0x000f220000300800 */
[----:B------:R-:W-:Y:S01]  /*23670*/  PRMT R11, R59, 0x9910, RZ ;  /* 0x000099103b0b7816 */ /* 0x000fe200000000ff */
[----:B------:R-:W4:Y:S01]  /*23680*/  LDCU UR6, c[0x0][0x39c] ;  /* 0x00007380ff0677ac */ /* 0x000f220008000800 */
[CC--:B0-----:R-:W-:Y:S01]  /*23690*/  IADD3 R4, P5, PT, R8.reuse, R3.reuse, RZ ;  /* 0x0000000308047210 */ /* 0x0c1fe20007fbe0ff */
[----:B------:R-:W4:Y:S01]  /*236a0*/  LDL.LU R16, [R1+0x864] ;  /* 0x0008640001107983 */ /* 0x000f220000300800 */
[----:B------:R-:W-:Y:S01]  /*236b0*/  SHF.R.S32.HI R11, RZ, 0x8, R11 ;  /* 0x00000008ff0b7819 */ /* 0x000fe2000001140b */
[----:B------:R-:W0:Y:S01]  /*236c0*/  LDCU UR9, c[0x0][0x39c] ;  /* 0x00007380ff0977ac */ /* 0x000e220008000800 */
[C---:B------:R-:W-:Y:S01]  /*236d0*/  LEA.HI.X.SX32 R5, R8.reuse, R2, 0x1, P5 ;  /* 0x0000000208057211 */ /* 0x040fe200028f0eff */
[----:B------:R-:W-:Y:S01]  /*236e0*/  VIADD R8, R8, UR5 ;  /* 0x0000000508087c36 */ /* 0x000fe20008000000 */
[----:B-----5:R-:W-:Y:S01]  /*236f0*/  ISETP.LT.AND P6, PT, R14, UR10, !P2 ;  /* 0x0000000a0e007c0c */ /* 0x020fe2000d7c1270 */
[----:B------:R-:W0:Y:S01]  /*23700*/  LDL.LU R15, [R1+0x860] ;  /* 0x00086000010f7983 */ /* 0x000e220000300800 */
[----:B------:R-:W-:Y:S01]  /*23710*/  F2FP.SATFINITE.E5M2.F32.PACK_AB_MERGE_C R61, R61, R60, RZ ;  /* 0x0000003c3d3d723e */ /* 0x000fe200048060ff */
[----:B------:R-:W-:Y:S01]  /*23720*/  VIADD R0, R8, UR5 ;  /* 0x0000000508007c36 */ /* 0x000fe20008000000 */
[----:B--2---:R-:W-:Y:S01]  /*23730*/  ISETP.LT.AND P5, PT, R10, UR7, !P2 ;  /* 0x000000070a007c0c */ /* 0x004fe2000d7a1270 */
[----:B------:R1:W-:Y:S01]  /*23740*/  @P3 STG.E.U8 desc[UR18][R4.64], R11 ;  /* 0x0000000b04003986 */ /* 0x0003e2000c101112 */
[----:B------:R-:W-:Y:S01]  /*23750*/  PRMT R9, R61, 0x9910, RZ ;  /* 0x000099103d097816 */ /* 0x000fe200000000ff */
[----:B------:R-:W2:Y:S02]  /*23760*/  LDCU UR7, c[0x0][0x39c] ;  /* 0x00007380ff0777ac */ /* 0x000ea40008000800 */
[----:B------:R-:W5:Y:S01]  /*23770*/  LDL.LU R14, [R1+0x994] ;  /* 0x00099400010e7983 */ /* 0x000f620000300800 */
[----:B------:R-:W-:Y:S01]  /*23780*/  F2FP.SATFINITE.E5M2.F32.PACK_AB_MERGE_C R63, R63, R62, RZ ;  /* 0x0000003e3f3f723e */ /* 0x000fe200048060ff */
[----:B------:R-:W5:Y:S01]  /*23790*/  LDCU UR10, c[0x0][0x39c] ;  /* 0x00007380ff0a77ac */ /* 0x000f620008000800 */
        /* <DEDUP_REMOVED lines=9> */
[-C--:B------:R-:W-:Y:S02]  /*23830*/  LEA.HI.X.SX32 R5, R0, R2.reuse, 0x1, P1 ;  /* 0x0000000200057211 */ /* 0x080fe400008f0eff */
[----:B---3--:R-:W-:Y:S02]  /*23840*/  ISETP.LT.AND P1, PT, R13, UR4, !P2 ;  /* 0x000000040d007c0c */ /* 0x008fe4000d721270 */
[----:B----4-:R-:W-:Y:S01]  /*23850*/  ISETP.LT.AND P3, PT, R12, UR6, !P2 ;  /* 0x000000060c007c0c */ /* 0x010fe2000d761270 */
[----:B------:R-:W3:Y:S01]  /*23860*/  LDL.LU R13, [R1+0x998] ;  /* 0x00099800010d7983 */ /* 0x000ee20000300800 */
[----:B------:R-:W-:Y:S01]  /*23870*/  VIADD R8, R0, UR5 ;  /* 0x0000000500087c36 */ /* 0x000fe20008000000 */
[----:B------:R-:W-:Y:S01]  /*23880*/  PRMT R10, R63, 0x9910, RZ ;  /* 0x000099103f0a7816 */ /* 0x000fe200000000ff */
[----:B------:R-:W3:Y:S01]  /*23890*/  LDCU UR4, c[0x0][0x39c] ;  /* 0x00007380ff0477ac */ /* 0x000ee20008000800 */
[----:B------:R-:W4:Y:S02]  /*238a0*/  LDL.LU R12, [R1+0x9a4] ;  /* 0x0009a400010c7983 */ /* 0x000f240000300800 */
[C---:B--2---:R-:W-:Y:S01]  /*238b0*/  IADD3 R6, P6, PT, R8.reuse, R3, RZ ;  /* 0x0000000308067210 */ /* 0x044fe20007fde0ff */
[----:B------:R-:W4:Y:S03]  /*238c0*/  LDCU UR6, c[0x0][0x39c] ;  /* 0x00007380ff0677ac */ /* 0x000f260008000800 */
[C---:B------:R-:W-:Y:S01]  /*238d0*/  LEA.HI.X.SX32 R7, R8.reuse, R2, 0x1, P6 ;  /* 0x0000000208077211 */ /* 0x040fe200030f0eff */
[----:B------:R-:W-:Y:S01]  /*238e0*/  VIADD R8, R8, UR5 ;  /* 0x0000000508087c36 */ /* 0x000fe20008000000 */
[----:B------:R1:W-:Y:S01]  /*238f0*/  @P0 STG.E.U8 desc[UR18][R4.64], R63 ;  /* 0x0000003f04000986 */ /* 0x0003e2000c101112 */
[----:B------:R-:W-:-:S02]  /*23900*/  F2FP.SATFINITE.E5M2.F32.PACK_AB_MERGE_C R65, R65, R64, RZ ;  /* 0x000000404141723e */ /* 0x000fc400048060ff */
[----:B------:R-:W-:Y:S02]  /*23910*/  SHF.R.S32.HI R9, RZ, 0x8, R10 ;  /* 0x00000008ff097819 */ /* 0x000fe4000001140a */
[----:B------:R-:W-:Y:S01]  /*23920*/  PRMT R0, R65, 0x9910, RZ ;  /* 0x0000991041007816 */ /* 0x000fe200000000ff */
[----:B------:R-:W2:Y:S01]  /*23930*/  LDL.LU R10, [R1+0x9a0] ;  /* 0x0009a000010a7983 */ /* 0x000ea20000300800 */
[----:B-1----:R-:W-:-:S04]  /*23940*/  IADD3 R4, P6, PT, R8, R3, RZ ;  /* 0x0000000308047210 */ /* 0x002fc80007fde0ff */
[C---:B------:R-:W-:Y:S01]  /*23950*/  LEA.HI.X.SX32 R5, R8.reuse, R2, 0x1, P6 ;  /* 0x0000000208057211 */ /* 0x040fe200030f0eff */
[----:B------:R-:W-:Y:S01]  /*23960*/  VIADD R8, R8, UR5 ;  /* 0x0000000508087c36 */ /* 0x000fe20008000000 */
[----:B------:R1:W-:Y:S01]  /*23970*/  @P5 STG.E.U8 desc[UR18][R6.64], R9 ;  /* 0x0000000906005986 */ /* 0x0003e2000c101112 */
[----:B------:R-:W-:Y:S01]  /*23980*/  ISETP.LT.AND P0, PT, R16, UR7, !P2 ;  /* 0x0000000710007c0c */ /* 0x000fe2000d701270 */
        /* <DEDUP_REMOVED lines=9> */
[----:B------:R-:W-:Y:S01]  /*23a20*/  LEA.HI.X.SX32 R7, R0, R2, 0x1, P1 ;  /* 0x0000000200077211 */ /* 0x000fe200008f0eff */
[----:B------:R0:W-:Y:S04]  /*23a30*/  @P3 STG.E.U8 desc[UR18][R4.64], R9 ;  /* 0x0000000904003986 */ /* 0x0001e8000c101112 */
[----:B------:R-:W-:Y:S01]  /*23a40*/  @P0 STG.E.U8 desc[UR18][R6.64], R67 ;  /* 0x0000004306000986 */ /* 0x000fe2000c101112 */
[----:B------:R-:W-:-:S02]  /*23a50*/  ISETP.LT.AND P5, PT, R15, UR9, !P2 ;  /* 0x000000090f007c0c */ /* 0x000fc4000d7a1270 */
[----:B-----5:R-:W-:Y:S01]  /*23a60*/  ISETP.LT.AND P6, PT, R14, UR10, !P2 ;  /* 0x0000000a0e007c0c */ /* 0x020fe2000d7c1270 */
[----:B------:R-:W-:Y:S01]  /*23a70*/  VIADD R8, R0, UR5 ;  /* 0x0000000500087c36 */ /* 0x000fe20008000000 */
[----:B------:R-:W-:Y:S01]  /*23a80*/  PRMT R11, R67, 0x9910, RZ ;  /* 0x00009910430b7816 */ /* 0x000fe200000000ff */
[----:B------:R-:W1:Y:S01]  /*23a90*/  LDCU UR10, c[0x0][0x39c] ;  /* 0x00007380ff0a77ac */ /* 0x000e620008000800 */
[----:B---3--:R-:W-:Y:S01]  /*23aa0*/  ISETP.LT.AND P1, PT, R13, UR4, !P2 ;  /* 0x000000040d007c0c */ /* 0x008fe2000d721270 */
[----:B------:R-:W3:Y:S01]  /*23ab0*/  LDCU UR4, c[0x0][0x39c] ;  /* 0x00007380ff0477ac */ /* 0x000ee20008000800 */
[----:B------:R-:W3:Y:S01]  /*23ac0*/  LDL.LU R13, [R1+0x85c] ;  /* 0x00085c00010d7983 */ /* 0x000ee20000300800 */
[----:B----4-:R-:W-:Y:S01]  /*23ad0*/  ISETP.LT.AND P0, PT, R12, UR6, !P2 ;  /* 0x000000060c007c0c */ /* 0x010fe2000d701270 */
[----:B------:R-:W4:Y:S02]  /*23ae0*/  LDCU UR6, c[0x0][0x39c] ;  /* 0x00007380ff0677ac */ /* 0x000f240008000800 */
[----:B------:R-:W4:Y:S01]  /*23af0*/  LDL.LU R12, [R1+0x858] ;  /* 0x00085800010c7983 */ /* 0x000f220000300800 */
[----:B------:R-:W-:-:S02]  /*23b00*/  F2FP.SATFINITE.E5M2.F32.PACK_AB_MERGE_C R69, R69, R68, RZ ;  /* 0x000000444545723e */ /* 0x000fc400048060ff */
[----:B------:R-:W-:Y:S01]  /*23b10*/  F2FP.SATFINITE.E5M2.F32.PACK_AB_MERGE_C R71, R71, R70, RZ ;  /* 0x000000464747723e */ /* 0x000fe200048060ff */
[----:B------:R-:W5:Y:S01]  /*23b20*/  LDL.LU R16, [R1+0x854] ;  /* 0x0008540001107983 */ /* 0x000f620000300800 */
[----:B------:R-:W1:Y:S03]  /*23b30*/  LDCU UR9, c[0x0][0x39c] ;  /* 0x00007380ff0977ac */ /* 0x000e660008000800 */
[----:B------:R-:W5:Y:S04]  /*23b40*/  LDL.LU R15, [R1+0x850] ;  /* 0x00085000010f7983 */ /* 0x000f680000300800 */
[----:B------:R-:W1:Y:S01]  /*23b50*/  LDL.LU R14, [R1+0x9c4] ;  /* 0x0009c400010e7983 */ /* 0x000e620000300800 */
[----:B0-----:R-:W-:-:S02]  /*23b60*/  IADD3 R4, P3, PT, R8, R3, RZ ;  /* 0x0000000308047210 */ /* 0x001fc40007f7e0ff */
[----:B------:R-:W-:Y:S02]  /*23b70*/  SHF.R.S32.HI R11, RZ, 0x8, R11 ;  /* 0x00000008ff0b7819 */ /* 0x000fe4000001140b */
[C---:B------:R-:W-:Y:S01]  /*23b80*/  LEA.HI.X.SX32 R5, R8.reuse, R2, 0x1, P3 ;  /* 0x0000000208057211 */ /* 0x040fe200018f0eff */
[----:B------:R-:W-:-:S04]  /*23b90*/  VIADD R8, R8, UR5 ;  /* 0x0000000508087c36 */ /* 0x000fc80008000000 */
[----:B------:R0:W-:Y:S01]  /*23ba0*/  @P5 STG.E.U8 desc[UR18][R4.64], R11 ;  /* 0x0000000b04005986 */ /* 0x0001e2000c101112 */
[C---:B------:R-:W-:Y:S01]  /*23bb0*/  VIADD R0, R8.reuse, UR5 ;  /* 0x0000000508007c36 */ /* 0x040fe20008000000 */
[----:B------:R-:W-:Y:S02]  /*23bc0*/  PRMT R9, R69, 0x9910, RZ ;  /* 0x0000991045097816 */ /* 0x000fe400000000ff */
[----:B0-----:R-:W-:-:S04]  /*23bd0*/  IADD3 R4, P5, PT, R8, R3, RZ ;  /* 0x0000000308047210 */ /* 0x001fc80007fbe0ff */
[-C--:B------:R-:W-:Y:S02]  /*23be0*/  LEA.HI.X.SX32 R5, R8, R2.reuse, 0x1, P5 ;  /* 0x0000000208057211 */ /* 0x080fe400028f0eff */
[C---:B------:R-:W-:Y:S02]  /*23bf0*/  IADD3 R6, P5, PT, R0.reuse, R3, RZ ;  /* 0x0000000300067210 */ /* 0x040fe40007fbe0ff */
[----:B------:R-:W-:Y:S02]  /*23c00*/  SHF.R.S32.HI R9, RZ, 0x8, R9 ;  /* 0x00000008ff097819 */ /* 0x000fe40000011409 */
[C---:B------:R-:W-:Y:S01]  /*23c10*/  LEA.HI.X.SX32 R7, R0.reuse, R2, 0x1, P5 ;  /* 0x0000000200077211 */ /* 0x040fe200028f0eff */
[----:B------:R-:W-:Y:S01]  /*23c20*/  VIADD R0, R0, UR5 ;  /* 0x0000000500007c36 */ /* 0x000fe20008000000 */
[----:B------:R0:W-:Y:S01]  /*23c30*/  @P6 STG.E.U8 desc[UR18][R4.64], R69 ;  /* 0x0000004504006986 */ /* 0x0001e2000c101112 */
[----:B--2---:R-:W-:Y:S01]  /*23c40*/  ISETP.LT.AND P3, PT, R10, UR7, !P2 ;  /* 0x000000070a007c0c */ /* 0x004fe2000d761270 */
[----:B------:R-:W5:Y:S02]  /*23c50*/  LDCU UR7, c[0x0][0x39c] ;  /* 0x00007380ff0777ac */ /* 0x000f640008000800 */
[----:B------:R2:W-:Y:S01]  /*23c60*/  @P1 STG.E.U8 desc[UR18][R6.64], R9 ;  /* 0x0000000906001986 */ /* 0x0005e2000c101112 */
[----:B------:R-:W-:-:S02]  /*23c70*/  PRMT R10, R71, 0x9910, RZ ;  /* 0x00009910470a7816 */ /* 0x000fc400000000ff */
[----:B0-----:R-:W-:-:S04]  /*23c80*/  IADD3 R4, P1, PT, R0, R3, RZ ;  /* 0x0000000300047210 */ /* 0x001fc80007f3e0ff */
[C---:B------:R-:W-:Y:S01]  /*23c90*/  LEA.HI.X.SX32 R5, R0.reuse, R2, 0x1, P1 ;  /* 0x0000000200057211 */ /* 0x040fe200008f0eff */
[----:B------:R-:W-:Y:S01]  /*23ca0*/  VIADD R8, R0, UR5 ;  /* 0x0000000500087c36 */ /* 0x000fe20008000000 */
[----:B--2---:R-:W-:-:S04]  /*23cb0*/  SHF.R.S32.HI R9, RZ, 0x8, R10 ;  /* 0x00000008ff097819 */ /* 0x004fc8000001140a */
[----:B------:R-:W-:-:S04]  /*23cc0*/  IADD3 R6, P6, PT, R8, R3, RZ ;  /* 0x0000000308067210 */ /* 0x000fc80007fde0ff */
[C---:B------:R-:W-:Y:S01]  /*23cd0*/  LEA.HI.X.SX32 R7, R8.reuse, R2, 0x1, P6 ;  /* 0x0000000208077211 */ /* 0x040fe200030f0eff */
[----:B------:R-:W-:Y:S01]  /*23ce0*/  VIADD R8, R8, UR5 ;  /* 0x0000000508087c36 */ /* 0x000fe20008000000 */
[----:B------:R0:W-:Y:S04]  /*23cf0*/  @P0 STG.E.U8 desc[UR18][R4.64], R71 ;  /* 0x0000004704000986 */ /* 0x0001e8000c101112 */
[----:B0-----:R-:W-:-:S04]  /*23d00*/  IADD3 R4, P6, PT, R8, R3, RZ ;  /* 0x0000000308047210 */ /* 0x001fc80007fde0ff */
[----:B------:R-:W-:Y:S02]  /*23d10*/  LEA.HI.X.SX32 R5, R8, R2, 0x1, P6 ;  /* 0x0000000208057211 */ /* 0x000fe400030f0eff */
[----:B---3--:R-:W-:Y:S02]  /*23d20*/  ISETP.LT.AND P1, PT, R13, UR4, !P2 ;  /* 0x000000040d007c0c */ /* 0x008fe4000d721270 */
[----:B----4-:R-:W-:Y:S01]  /*23d30*/  ISETP.LT.AND P5, PT, R12, UR6, !P2 ;  /* 0x000000060c007c0c */ /* 0x010fe2000d7a1270 */
[----:B------:R-:W2:Y:S01]  /*23d40*/  LDL.LU R13, [R1+0x9c8] ;  /* 0x0009c800010d7983 */ /* 0x000ea20000300800 */
[----:B------:R-:W-:Y:S01]  /*23d50*/  F2FP.SATFINITE.E5M2.F32.PACK_AB_MERGE_C R73, R73, R72, RZ ;  /* 0x000000484949723e */ /* 0x000fe200048060ff */
[----:B------:R-:W-:Y:S01]  /*23d60*/  VIADD R8, R8, UR5 ;  /* 0x0000000508087c36 */ /* 0x000fe20008000000 */
[----:B------:R-:W0:Y:S01]  /*23d70*/  LDCU UR6, c[0x0][0x39c] ;  /* 0x00007380ff0677ac */ /* 0x000e220008000800 */
[----:B------:R-:W0:Y:S01]  /*23d80*/  LDL.LU R12, [R1+0x9d4] ;  /* 0x0009d400010c7983 */ /* 0x000e220000300800 */
[----:B-----5:R-:W-:-:S02]  /*23d90*/  ISETP.LT.AND P0, PT, R16, UR7, !P2 ;  /* 0x0000000710007c0c */ /* 0x020fc4000d701270 */
[----:B-1----:R-:W-:Y:S01]  /*23da0*/  ISETP.LT.AND P6, PT, R14, UR10, !P2 ;  /* 0x0000000a0e007c0c */ /* 0x002fe2000d7c1270 */
[----:B------:R-:W3:Y:S01]  /*23db0*/  LDL.LU R10, [R1+0x9d0] ;  /* 0x0009d000010a7983 */ /* 0x000ee20000300800 */
[----:B------:R-:W-:Y:S01]  /*23dc0*/  PRMT R0, R73, 0x9910, RZ ;  /* 0x0000991049007816 */ /* 0x000fe200000000ff */
[----:B------:R-:W3:Y:S02]  /*23dd0*/  LDCU UR7, c[0x0][0x39c] ;  /* 0x00007380ff0777ac */ /* 0x000ee40008000800 */
[----:B------:R-:W4:Y:S01]  /*23de0*/  LDL.LU R14, [R1+0x84c] ;  /* 0x00084c00010e7983 */ /* 0x000f220000300800 */
[----:B------:R-:W2:Y:S03]  /*23df0*/  LDCU UR4, c[0x0][0x39c] ;  /* 0x00007380ff0477ac */ /* 0x000ea60008000800 */
[----:B------:R1:W-:Y:S01]  /*23e00*/  @P3 STG.E.U8 desc[UR18][R6.64], R9 ;  /* 0x0000000906003986 */ /* 0x0003e2000c101112 */
[----:B------:R-:W-:Y:S01]  /*23e10*/  F2FP.SATFINITE.E5M2.F32.PACK_AB_MERGE_C R75, R75, R74, RZ ;  /* 0x0000004a4b4b723e */ /* 0x000fe200048060ff */
[----:B------:R-:W5:Y:S02]  /*23e20*/  LDCU UR10, c[0x0][0x39c] ;  /* 0x00007380ff0a77ac */ /* 0x000f640008000800 */
[----:B------:R1:W-:Y:S01]  /*23e30*/  @P1 STG.E.U8 desc[UR18][R4.64], R73 ;  /* 0x0000004904001986 */ /* 0x0003e2000c101112 */
[----:B------:R-:W-:Y:S01]  /*23e40*/  ISETP.LT.AND P3, PT, R15, UR9, !P2 ;  /* 0x000000090f007c0c */ /* 0x000fe2000d761270 */
[----:B------:R-:W0:Y:S01]  /*23e50*/  LDCU UR9, c[0x0][0x39c] ;  /* 0x00007380ff0977ac */ /* 0x000e220008000800 */
[----:B-1----:R-:W-:-:S02]  /*23e60*/  IMAD.MOV.U32 R9, RZ, RZ, R0 ;  /* 0x000000ffff097224 */ /* 0x002fc400078e0000 */
[C---:B------:R-:W-:Y:S01]  /*23e70*/  VIADD R0, R8.reuse, UR5 ;  /* 0x0000000508007c36 */ /* 0x040fe20008000000 */
[CC--:B------:R-:W-:Y:S02]  /*23e80*/  IADD3 R4, P1, PT, R8.reuse, R3.reuse, RZ ;  /* 0x0000000308047210 */ /* 0x0c0fe40007f3e0ff */
[----:B------:R-:W-:Y:S02]  /*23e90*/  SHF.R.S32.HI R9, RZ, 0x8, R9 ;  /* 0x00000008ff097819 */ /* 0x000fe40000011409 */
[-C--:B------:R-:W-:Y:S01]  /*23ea0*/  LEA.HI.X.SX32 R5, R8, R2.reuse, 0x1, P1 ;  /* 0x0000000208057211 */ /* 0x080fe200008f0eff */
[C---:B------:R-:W-:Y:S01]  /*23eb0*/  VIADD R8, R0.reuse, UR5 ;  /* 0x0000000500087c36 */ /* 0x040fe20008000000 */
[C---:B------:R-:W-:Y:S02]  /*23ec0*/  IADD3 R6, P1, PT, R0.reuse, R3, RZ ;  /* 0x0000000300067210 */ /* 0x040fe40007f3e0ff */
[----:B------:R-:W-:Y:S01]  /*23ed0*/  PRMT R11, R75, 0x9910, RZ ;  /* 0x000099104b0b7816 */ /* 0x000fe200000000ff */
[----:B------:R1:W-:Y:S01]  /*23ee0*/  @P5 STG.E.U8 desc[UR18][R4.64], R9 ;  /* 0x0000000904005986 */ /* 0x0003e2000c101112 */
[----:B------:R-:W-:Y:S01]  /*23ef0*/  LEA.HI.X.SX32 R7, R0, R2, 0x1, P1 ;  /* 0x0000000200077211 */ /* 0x000fe200008f0eff */
[----:B------:R-:W-:Y:S01]  /*23f00*/  VIADD R0, R8, UR5 ;  /* 0x0000000508007c36 */ /* 0x000fe20008000000 */
[----:B------:R-:W-:-:S03]  /*23f10*/  SHF.R.S32.HI R11, RZ, 0x8, R11 ;  /* 0x00000008ff0b7819 */ /* 0x000fc6000001140b */
[----:B------:R0:W-:Y:S01]  /*23f20*/  @P0 STG.E.U8 desc[UR18][R6.64], R75 ;  /* 0x0000004b06000986 */ /* 0x0001e2000c101112 */
[----:B-1----:R-:W-:-:S04]  /*23f30*/  IADD3 R4, P5, PT, R8, R3, RZ ;  /* 0x0000000308047210 */ /* 0x002fc80007fbe0ff */
[----:B------:R-:W-:Y:S02]  /*23f40*/  LEA.HI.X.SX32 R5, R8, R2, 0x1, P5 ;  /* 0x0000000208057211 */ /* 0x000fe400028f0eff */
[----:B------:R-:W-:-:S03]  /*23f50*/  F2FP.SATFINITE.E5M2.F32.PACK_AB_MERGE_C R77, R77, R76, RZ ;  /* 0x0000004c4d4d723e */ /* 0x000fc600048060ff */
[----:B------:R1:W-:Y:S01]  /*23f60*/  @P3 STG.E.U8 desc[UR18][R4.64], R11 ;  /* 0x0000000b04003986 */ /* 0x0003e2000c101112 */
[----:B------:R-:W-:-:S04]  /*23f70*/  IADD3 R8, P3, PT, R0, R3, RZ ;  /* 0x0000000300087210 */ /* 0x000fc80007f7e0ff */
[----:B------:R-:W-:-:S05]  /*23f80*/  LEA.HI.X.SX32 R9, R0, R2, 0x1, P3 ;  /* 0x0000000200097211 */ /* 0x000fca00018f0eff */
[----:B------:R0:W-:Y:S01]  /*23f90*/  @P6 STG.E.U8 desc[UR18][R8.64], R77 ;  /* 0x0000004d08006986 */ /* 0x0001e2000c101112 */
[----:B--2---:R-:W-:Y:S01]  /*23fa0*/  ISETP.LT.AND P1, PT, R13, UR4, !P2 ;  /* 0x000000040d007c0c */ /* 0x004fe2000d721270 */
[----:B------:R-:W4:Y:S01]  /*23fb0*/  LDCU UR4, c[0x0][0x39c] ;  /* 0x00007380ff0477ac */ /* 0x000f220008000800 */
[----:B0-----:R-:W-:Y:S01]  /*23fc0*/  ISETP.LT.AND P0, PT, R12, UR6, !P2 ;  /* 0x000000060c007c0c */ /* 0x001fe2000d701270 */
[----:B------:R-:W0:Y:S01]  /*23fd0*/  LDCU UR6, c[0x0][0x39c] ;  /* 0x00007380ff0677ac */ /* 0x000e220008000800 */
[----:B------:R-:W0:Y:S01]  /*23fe0*/  LDL.LU R12, [R1+0x848] ;  /* 0x00084800010c7983 */ /* 0x000e220000300800 */
[----:B---3--:R-:W-:Y:S01]  /*23ff0*/  ISETP.LT.AND P5, PT, R10, UR7, !P2 ;  /* 0x000000070a007c0c */ /* 0x008fe2000d7a1270 */
[----:B------:R-:W-:Y:S01]  /*24000*/  VIADD R10, R0, UR5 ;  /* 0x00000005000a7c36 */ /* 0x000fe20008000000 */
[----:B------:R-:W-:Y:S01]  /*24010*/  PRMT R13, R77, 0x9910, RZ ;  /* 0x000099104d0d7816 */ /* 0x000fe200000000ff */
[----:B------:R-:W2:Y:S01]  /*24020*/  LDL.LU R17, [R1+0x844] ;  /* 0x0008440001117983 */ /* 0x000ea20000300800 */
[----:B------:R-:W-:Y:S01]  /*24030*/  F2FP.SATFINITE.E5M2.F32.PACK_AB_MERGE_C R79, R79, R78, RZ ;  /* 0x0000004e4f4f723e */ /* 0x000fe200048060ff */
[----:B------:R-:W2:Y:S01]  /*24040*/  LDCU UR7, c[0x0][0x39c] ;  /* 0x00007380ff0777ac */ /* 0x000ea20008000800 */
[----:B------:R-:W-:Y:S01]  /*24050*/  IADD3 R6, P3, PT, R10, R3, RZ ;  /* 0x000000030a067210 */ /* 0x000fe20007f7e0ff */
[----:B------:R-:W3:Y:S01]  /*24060*/  LDL.LU R16, [R1+0x840] ;  /* 0x0008400001107983 */ /* 0x000ee20000300800 */
[----:B------:R-:W-:-:S02]  /*24070*/  SHF.R.S32.HI R13, RZ, 0x8, R13 ;  /* 0x00000008ff0d7819 */ /* 0x000fc4000001140d */
[C---:B------:R-:W-:Y:S01]  /*24080*/  LEA.HI.X.SX32 R7, R10.reuse, R2, 0x1, P3 ;  /* 0x000000020a077211 */ /* 0x040fe200018f0eff */
[----:B------:R-:W-:Y:S01]  /*24090*/  VIADD R10, R10, UR5 ;  /* 0x000000050a0a7c36 */ /* 0x000fe20008000000 */
[----:B------:R-:W5:Y:S04]  /*240a0*/  LDL.LU R15, [R1+0x9cc] ;  /* 0x0009cc00010f7983 */ /* 0x000f680000300800 */
[----:B------:R4:W-:Y:S01]  /*240b0*/  @P1 STG.E.U8 desc[UR18][R6.64], R13 ;  /* 0x0000000d06001986 */ /* 0x0009e2000c101112 */
[----:B-1----:R-:W-:-:S04]  /*240c0*/  IADD3 R4, P1, PT, R10, R3, RZ ;  /* 0x000000030a047210 */ /* 0x002fc80007f3e0ff */
[----:B------:R-:W-:Y:S02]  /*240d0*/  LEA.HI.X.SX32 R5, R10, R2, 0x1, P1 ;  /* 0x000000020a057211 */ /* 0x000fe400008f0eff */
[----:B----4-:R-:W-:Y:S01]  /*240e0*/  ISETP.LT.AND P1, PT, R14, UR4, !P2 ;  /* 0x000000040e007c0c */ /* 0x010fe2000d721270 */
[----:B------:R-:W-:Y:S01]  /*240f0*/  VIADD R0, R10, UR5 ;  /* 0x000000050a007c36 */ /* 0x000fe20008000000 */
[----:B------:R-:W4:Y:S01]  /*24100*/  LDL.LU R14, [R1+0x9c0] ;  /* 0x0009c000010e7983 */ /* 0x000f220000300800 */
[----:B------:R-:W-:Y:S01]  /*24110*/  PRMT R11, R79, 0x9910, RZ ;  /* 0x000099104f0b7816 */ /* 0x000fe200000000ff */
[----:B------:R-:W4:Y:S02]  /*24120*/  LDCU UR4, c[0x0][0x39c] ;  /* 0x00007380ff0477ac */ /* 0x000f240008000800 */
[----:B------:R-:W-:-:S04]  /*24130*/  IADD3 R8, P6, PT, R0, R3, RZ ;  /* 0x0000000300087210 */ /* 0x000fc80007fde0ff */
[C---:B------:R-:W-:Y:S01]  /*24140*/  LEA.HI.X.SX32 R9, R0.reuse, R2, 0x1, P6 ;  /* 0x0000000200097211 */ /* 0x040fe200030f0eff */
[----:B------:R-:W-:Y:S01]  /*24150*/  VIADD R0, R0, UR5 ;  /* 0x0000000500007c36 */ /* 0x000fe20008000000 */
[----:B------:R-:W-:-:S04]  /*24160*/  SHF.R.S32.HI R11, RZ, 0x8, R11 ;  /* 0x00000008ff0b7819 */ /* 0x000fc8000001140b */
[C---:B------:R-:W-:Y:S02]  /*24170*/  IADD3 R6, P6, PT, R0.reuse, R3, RZ ;  /* 0x0000000300067210 */ /* 0x040fe40007fde0ff */
[----:B------:R-:W-:Y:S02]  /*24180*/  F2FP.SATFINITE.E5M2.F32.PACK_AB_MERGE_C R81, R81, R80, RZ ;  /* 0x000000505151723e */ /* 0x000fe400048060ff */
[C---:B------:R-:W-:Y:S01]  /*24190*/  LEA.HI.X.SX32 R7, R0.reuse, R2, 0x1, P6 ;  /* 0x0000000200077211 */ /* 0x040fe200030f0eff */
[----:B------:R-:W-:Y:S01]  /*241a0*/  VIADD R0, R0, UR5 ;  /* 0x0000000500007c36 */ /* 0x000fe20008000000 */
[----:B------:R1:W-:Y:S04]  /*241b0*/  @P0 STG.E.U8 desc[UR18][R4.64], R79 ;  /* 0x0000004f04000986 */ /* 0x0003e8000c101112 */
[----:B------:R1:W-:Y:S04]  /*241c0*/  @P5 STG.E.U8 desc[UR18][R8.64], R11 ;  /* 0x0000000b08005986 */ /* 0x0003e8000c101112 */
[----:B------:R0:W-:Y:S01]  /*241d0*/  @P1 STG.E.U8 desc[UR18][R6.64], R81 ;  /* 0x0000005106001986 */ /* 0x0001e2000c101112 */
[----:B-1----:R-:W-:-:S02]  /*241e0*/  PRMT R5, R81, 0x9910, RZ ;  /* 0x0000991051057816 */ /* 0x002fc400000000ff */
[CC--:B------:R-:W-:Y:S01]  /*241f0*/  IADD3 R4, P1, PT, R0.reuse, R3.reuse, RZ ;  /* 0x0000000300047210 */ /* 0x0c0fe20007f3e0ff */
[C---:B------:R-:W-:Y:S02]  /*24200*/  VIADD R9, R0.reuse, UR5 ;  /* 0x0000000500097c36 */ /* 0x040fe40008000000 */
[----:B------:R-:W-:Y:S01]  /*24210*/  IMAD.MOV.U32 R11, RZ, RZ, R5 ;  /* 0x000000ffff0b7224 */ /* 0x000fe200078e0005 */
[----:B------:R-:W-:Y:S02]  /*24220*/  LEA.HI.X.SX32 R5, R0, R2, 0x1, P1 ;  /* 0x0000000200057211 */ /* 0x000fe400008f0eff */
[C---:B------:R-:W-:Y:S01]  /*24230*/  IADD3 R8, P1, PT, R9.reuse, R3, RZ ;  /* 0x0000000309087210 */ /* 0x040fe20007f3e0ff */
[----:B------:R-:W-:-:S03]  /*24240*/  VIADD R0, R9, UR5 ;  /* 0x0000000509007c36 */ /* 0x000fc60008000000 */
[----:B------:R-:W-:Y:S02]  /*24250*/  LEA.HI.X.SX32 R9, R9, R2, 0x1, P1 ;  /* 0x0000000209097211 */ /* 0x000fe400008f0eff */
[----:B0-----:R-:W-:Y:S01]  /*24260*/  ISETP.LT.AND P3, PT, R12, UR6, !P2 ;  /* 0x000000060c007c0c */ /* 0x001fe2000d761270 */
[----:B------:R-:W0:Y:S01]  /*24270*/  LDCU UR6, c[0x0][0x39c] ;  /* 0x00007380ff0677ac */ /* 0x000e220008000800 */
[----:B------:R-:W0:Y:S04]  /*24280*/  LDL.LU R12, [R1+0x9bc] ;  /* 0x0009bc00010c7983 */ /* 0x000e280000300800 */
[----:B------:R-:W3:Y:S01]  /*24290*/  LDL.LU R10, [R1+0x9b8] ;  /* 0x0009b800010a7983 */ /* 0x000ee20000300800 */
[----:B-----5:R-:W-:Y:S01]  /*242a0*/  ISETP.LT.AND P6, PT, R15, UR10, !P2 ;  /* 0x0000000a0f007c0c */ /* 0x020fe2000d7c1270 */
[----:B------:R-:W1:Y:S02]  /*242b0*/  LDCU UR10, c[0x0][0x39c] ;  /* 0x00007380ff0a77ac */ /* 0x000e640008000800 */
[----:B------:R-:W5:Y:S01]  /*242c0*/  LDL.LU R15, [R1+0x83c] ;  /* 0x00083c00010f7983 */ /* 0x000f620000300800 */
[----:B----4-:R-:W-:Y:S01]  /*242d0*/  ISETP.LT.AND P1, PT, R14, UR4, !P2 ;  /* 0x000000040e007c0c */ /* 0x010fe2000d721270 */
[----:B------:R-:W5:Y:S02]  /*242e0*/  LDCU UR4, c[0x0][0x39c] ;  /* 0x00007380ff0477ac */ /* 0x000f640008000800 */
[----:B------:R-:W4:Y:S01]  /*242f0*/  LDL.LU R14, [R1+0x838] ;  /* 0x00083800010e7983 */ /* 0x000f220000300800 */
[----:B--2---:R-:W-:Y:S01]  /*24300*/  ISETP.LT.AND P0, PT, R17, UR7, !P2 ;  /* 0x0000000711007c0c */ /* 0x004fe2000d701270 */
[----:B------:R-:W2:Y:S01]  /*24310*/  LDCU UR7, c[0x0][0x39c] ;  /* 0x00007380ff0777ac */ /* 0x000ea20008000800 */
[----:B------:R-:W-:Y:S01]  /*24320*/  SHF.R.S32.HI R11, RZ, 0x8, R11 ;  /* 0x00000008ff0b7819 */ /* 0x000fe2000001140b */
[----:B------:R-:W4:Y:S01]  /*24330*/  LDL.LU R18, [R1+0x834] ;  /* 0x0008340001127983 */ /* 0x000f220000300800 */
[----:B---3--:R-:W-:Y:S01]  /*24340*/  ISETP.LT.AND P5, PT, R16, UR9, !P2 ;  /* 0x0000000910007c0c */ /* 0x008fe2000d7a1270 */
[----:B------:R-:W3:Y:S01]  /*24350*/  LDCU UR9, c[0x0][0x39c] ;  /* 0x00007380ff0977ac */ /* 0x000ee20008000800 */
[----:B------:R-:W-:Y:S01]  /*24360*/  F2FP.SATFINITE.E5M2.F32.PACK_AB_MERGE_C R83, R83, R82, RZ ;  /* 0x000000525353723e */ /* 0x000fe200048060ff */
[----:B------:R1:W-:Y:S01]  /*24370*/  @P3 STG.E.U8 desc[UR18][R4.64], R11 ;  /* 0x0000000b04003986 */ /* 0x0003e2000c101112 */
[----:B------:R-:W-:-:S02]  /*24380*/  IADD3 R6, P3, PT, R0, R3, RZ ;  /* 0x0000000300067210 */ /* 0x000fc40007f7e0ff */
[----:B------:R-:W-:Y:S01]  /*24390*/  PRMT R13, R83, 0x9910, RZ ;  /* 0x00009910530d7816 */ /* 0x000fe200000000ff */
[----:B------:R-:W3:Y:S01]  /*243a0*/  LDL.LU R17, [R1+0x830] ;  /* 0x0008300001117983 */ /* 0x000ee20000300800 */
[C---:B------:R-:W-:Y:S01]  /*243b0*/  LEA.HI.X.SX32 R7, R0.reuse, R2, 0x1, P3 ;  /* 0x0000000200077211 */ /* 0x040fe200018f0eff */
[----:B------:R-:W-:Y:S01]  /*243c0*/  VIADD R0, R0, UR5 ;  /* 0x0000000500007c36 */ /* 0x000fe20008000000 */
[----:B------:R-:W-:Y:S01]  /*243d0*/  SHF.R.S32.HI R13, RZ, 0x8, R13 ;  /* 0x00000008ff0d7819 */ /* 0x000fe2000001140d */
[----:B------:R0:W-:Y:S01]  /*243e0*/  @P0 STG.E.U8 desc[UR18][R8.64], R83 ;  /* 0x0000005308000986 */ /* 0x0001e2000c101112 */
[----:B------:R-:W-:-:S03]  /*243f0*/  F2FP.SATFINITE.E5M2.F32.PACK_AB_MERGE_C R85, R85, R84, RZ ;  /* 0x000000545555723e */ /* 0x000fc600048060ff */
[----:B------:R0:W-:Y:S01]  /*24400*/  @P5 STG.E.U8 desc[UR18][R6.64], R13 ;  /* 0x0000000d06005986 */ /* 0x0001e2000c101112 */
[C---:B-1----:R-:W-:Y:S02]  /*24410*/  IADD3 R4, P5, PT, R0.reuse, R3, RZ ;  /* 0x0000000300047210 */ /* 0x042fe40007fbe0ff */
[----:B------:R-:W-:Y:S01]  /*24420*/  PRMT R11, R85, 0x9910, RZ ;  /* 0x00009910550b7816 */ /* 0x000fe200000000ff */
[----:B------:R-:W3:Y:S01]  /*24430*/  LDL.LU R16, [R1+0x9b4] ;  /* 0x0009b40001107983 */ /* 0x000ee20000300800 */
[----:B------:R-:W-:Y:S02]  /*24440*/  LEA.HI.X.SX32 R5, R0, R2, 0x1, P5 ;  /* 0x0000000200057211 */ /* 0x000fe400028f0eff */
[----:B------:R-:W-:-:S03]  /*24450*/  SHF.R.S32.HI R11, RZ, 0x8, R11 ;  /* 0x00000008ff0b7819 */ /* 0x000fc6000001140b */
[----:B------:R1:W-:Y:S01]  /*24460*/  @P6 STG.E.U8 desc[UR18][R4.64], R85 ;  /* 0x0000005504006986 */ /* 0x0003e2000c101112 */
[----:B0-----:R-:W-:Y:S01]  /*24470*/  ISETP.LT.AND P0, PT, R12, UR6, !P2 ;  /* 0x000000060c007c0c */ /* 0x001fe2000d701270 */
[----:B------:R-:W4:Y:S01]  /*24480*/  LDCU UR6, c[0x0][0x39c] ;  /* 0x00007380ff0677ac */ /* 0x000f220008000800 */
[----:B--2---:R-:W-:Y:S01]  /*24490*/  ISETP.LT.AND P3, PT, R10, UR7, !P2 ;  /* 0x000000070a007c0c */ /* 0x004fe2000d761270 */
[----:B------:R-:W-:Y:S01]  /*244a0*/  VIADD R10, R0, UR5 ;  /* 0x00000005000a7c36 */ /* 0x000fe20008000000 */
[----:B------:R-:W0:Y:S04]  /*244b0*/  LDCU UR7, c[0x0][0x39c] ;  /* 0x00007380ff0777ac */ /* 0x000e280008000800 */
[----:B------:R-:W-:-:S04]  /*244c0*/  IADD3 R8, P5, PT, R10, R3, RZ ;  /* 0x000000030a087210 */ /* 0x000fc80007fbe0ff */
[C---:B------:R-:W-:Y:S01]  /*244d0*/  LEA.HI.X.SX32 R9, R10.reuse, R2, 0x1, P5 ;  /* 0x000000020a097211 */ /* 0x040fe200028f0eff */
[----:B------:R-:W-:-:S04]  /*244e0*/  VIADD R10, R10, UR5 ;  /* 0x000000050a0a7c36 */ /* 0x000fc80008000000 */
[----:B------:R2:W-:Y:S01]  /*244f0*/  @P1 STG.E.U8 desc[UR18][R8.64], R11 ;  /* 0x0000000b08001986 */ /* 0x0005e2000c101112 */
[----:B------:R-:W-:-:S04]  /*24500*/  IADD3 R6, P1, PT, R10, R3, RZ ;  /* 0x000000030a067210 */ /* 0x000fc80007f3e0ff */
[----:B------:R-:W-:Y:S02]  /*24510*/  LEA.HI.X.SX32 R7, R10, R2, 0x1, P1 ;  /* 0x000000020a077211 */ /* 0x000fe400008f0eff */
[----:B-----5:R-:W-:Y:S02]  /*24520*/  ISETP.LT.AND P1, PT, R15, UR4, !P2 ;  /* 0x000000040f007c0c */ /* 0x020fe4000d721270 */
[----:B----4-:R-:W-:Y:S01]  /*24530*/  ISETP.LT.AND P5, PT, R14, UR6, !P2 ;  /* 0x000000060e007c0c */ /* 0x010fe2000d7a1270 */
[----:B------:R-:W4:Y:S01]  /*24540*/  LDL.LU R15, [R1+0x9b0] ;  /* 0x0009b000010f7983 */ /* 0x000f220000300800 */
[----:B------:R-:W-:Y:S01]  /*24550*/  VIADD R0, R10, UR5 ;  /* 0x000000050a007c36 */ /* 0x000fe20008000000 */
[----:B------:R-:W-:Y:S01]  /*24560*/  F2FP.SATFINITE.E5M2.F32.PACK_AB_MERGE_C R87, R87, R86, RZ ;  /* 0x000000565757723e */ /* 0x000fe200048060ff */
[----:B------:R-:W4:Y:S01]  /*24570*/  LDCU UR4, c[0x0][0x39c] ;  /* 0x00007380ff0477ac */ /* 0x000f220008000800 */
[----:B------:R-:W5:Y:S02]  /*24580*/  LDL.LU R14, [R1+0x9ac] ;  /* 0x0009ac00010e7983 */ /* 0x000f640000300800 */
[C---:B-1----:R-:W-:Y:S01]  /*24590*/  IADD3 R4, P6, PT, R0.reuse, R3, RZ ;  /* 0x0000000300047210 */ /* 0x042fe20007fde0ff */
[----:B------:R-:W5:Y:S01]  /*245a0*/  LDCU UR6, c[0x0][0x39c] ;  /* 0x00007380ff0677ac */ /* 0x000f620008000800 */
[----:B------:R-:W-:Y:S01]  /*245b0*/  PRMT R12, R87, 0x9910, RZ ;  /* 0x00009910570c7816 */ /* 0x000fe200000000ff */
[----:B------:R-:W3:Y:S01]  /*245c0*/  LDL.LU R10, [R1+0x9a8] ;  /* 0x0009a800010a7983 */ /* 0x000ee20000300800 */
[C---:B------:R-:W-:Y:S01]  /*245d0*/  LEA.HI.X.SX32 R5, R0.reuse, R2, 0x1, P6 ;  /* 0x0000000200057211 */ /* 0x040fe200030f0eff */
[----:B------:R-:W-:Y:S01]  /*245e0*/  VIADD R0, R0, UR5 ;  /* 0x0000000500007c36 */ /* 0x000fe20008000000 */
[----:B--2---:R-:W-:-:S04]  /*245f0*/  SHF.R.S32.HI R11, RZ, 0x8, R12 ;  /* 0x00000008ff0b7819 */ /* 0x004fc8000001140c */
[CC--:B------:R-:W-:Y:S02]  /*24600*/  IADD3 R8, P6, PT, R0.reuse, R3.reuse, RZ ;  /* 0x0000000300087210 */ /* 0x0c0fe40007fde0ff */
[----:B------:R-:W-:Y:S02]  /*24610*/  F2FP.SATFINITE.E5M2.F32.PACK_AB_MERGE_C R89, R89, R88, RZ ;  /* 0x000000585959723e */ /* 0x000fe400048060ff */
[C---:B------:R-:W-:Y:S01]  /*24620*/  LEA.HI.X.SX32 R9, R0.reuse, R2, 0x1, P6 ;  /* 0x0000000200097211 */ /* 0x040fe200030f0eff */
[----:B------:R-:W-:Y:S01]  /*24630*/  VIADD R0, R0, UR5 ;  /* 0x0000000500007c36 */ /* 0x000fe20008000000 */
[----:B------:R1:W-:Y:S01]  /*24640*/  @P0 STG.E.U8 desc[UR18][R6.64], R87 ;  /* 0x0000005706000986 */ /* 0x0003e2000c101112 */
[----:B0-----:R-:W-:Y:S01]  /*24650*/  ISETP.LT.AND P0, PT, R18, UR7, !P2 ;  /* 0x0000000712007c0c */ /* 0x001fe2000d701270 */
[----:B------:R-:W0:Y:S02]  /*24660*/  LDCU UR7, c[0x0][0x39c] ;  /* 0x00007380ff0777ac */ /* 0x000e240008000800 */
[----:B------:R2:W-:Y:S04]  /*24670*/  @P3 STG.E.U8 desc[UR18][R4.64], R11 ;  /* 0x0000000b04003986 */ /* 0x0005e8000c101112 */
[----:B------:R0:W-:Y:S01]  /*24680*/  @P1 STG.E.U8 desc[UR18][R8.64], R89 ;  /* 0x0000005908001986 */ /* 0x0001e2000c101112 */
[----:B-1----:R-:W-:Y:S01]  /*24690*/  PRMT R6, R89, 0x9910, RZ ;  /* 0x0000991059067816 */ /* 0x002fe200000000ff */
[C---:B------:R-:W-:Y:S01]  /*246a0*/  VIADD R7, R0.reuse, UR5 ;  /* 0x0000000500077c36 */ /* 0x040fe20008000000 */
[----:B--2---:R-:W-:-:S03]  /*246b0*/  IADD3 R4, P1, PT, R0, R3, RZ ;  /* 0x0000000300047210 */ /* 0x004fc60007f3e0ff */
[----:B------:R-:W-:Y:S01]  /*246c0*/  IMAD.MOV.U32 R11, RZ, RZ, R6 ;  /* 0x000000ffff0b7224 */ /* 0x000fe200078e0006 */
[----:B------:R-:W-:Y:S02]  /*246d0*/  LEA.HI.X.SX32 R5, R0, R2, 0x1, P1 ;  /* 0x0000000200057211 */ /* 0x000fe400008f0eff */
[C---:B------:R-:W-:Y:S01]  /*246e0*/  IADD3 R6, P1, PT, R7.reuse, R3, RZ ;  /* 0x0000000307067210 */ /* 0x040fe20007f3e0ff */
[----:B------:R-:W-:Y:S01]  /*246f0*/  VIADD R0, R7, UR5 ;  /* 0x0000000507007c36 */ /* 0x000fe20008000000 */
[----:B------:R-:W-:Y:S02]  /*24700*/  SHF.R.S32.HI R11, RZ, 0x8, R11 ;  /* 0x00000008ff0b7819 */ /* 0x000fe4000001140b */
[----:B------:R-:W-:Y:S02]  /*24710*/  F2FP.SATFINITE.E5M2.F32.PACK_AB_MERGE_C R91, R91, R90, RZ ;  /* 0x0000005a5b5b723e */ /* 0x000fe400048060ff */
[----:B------:R-:W-:Y:S01]  /*24720*/  LEA.HI.X.SX32 R7, R7, R2, 0x1, P1 ;  /* 0x0000000207077211 */ /* 0x000fe200008f0eff */
[----:B------:R1:W-:Y:S04]  /*24730*/  @P5 STG.E.U8 desc[UR18][R4.64], R11 ;  /* 0x0000000b04005986 */ /* 0x0003e8000c101112 */
[----:B------:R2:W-:Y:S01]  /*24740*/  @P0 STG.E.U8 desc[UR18][R6.64], R91 ;  /* 0x0000005b06000986 */ /* 0x0005e2000c101112 */
[----:B----4-:R-:W-:Y:S01]  /*24750*/  ISETP.LT.AND P1, PT, R15, UR4, !P2 ;  /* 0x000000040f007c0c */ /* 0x010fe2000d721270 */
[----:B------:R-:W4:Y:S02]  /*24760*/  LDCU UR4, c[0x0][0x39c] ;  /* 0x00007380ff0477ac */ /* 0x000f240008000800 */
[----:B------:R-:W4:Y:S01]  /*24770*/  LDL.LU R15, [R1+0x82c] ;  /* 0x00082c00010f7983 */ /* 0x000f220000300800 */
[----:B-----5:R-:W-:Y:S01]  /*24780*/  ISETP.LT.AND P0, PT, R14, UR6, !P2 ;  /* 0x000000060e007c0c */ /* 0x020fe2000d701270 */
[----:B------:R-:W5:Y:S02]  /*24790*/  LDCU UR6, c[0x0][0x39c] ;  /* 0x00007380ff0677ac */ /* 0x000f640008000800 */
[----:B------:R-:W5:Y:S01]  /*247a0*/  LDL.LU R14, [R1+0x828] ;  /* 0x00082800010e7983 */ /* 0x000f620000300800 */
[----:B---3--:R-:W-:-:S02]  /*247b0*/  ISETP.LT.AND P3, PT, R17, UR9, !P2 ;  /* 0x0000000911007c0c */ /* 0x008fc4000d761270 */
[----:B------:R-:W-:Y:S01]  /*247c0*/  PRMT R13, R91, 0x9910, RZ ;  /* 0x000099105b0d7816 */ /* 0x000fe200000000ff */
[----:B------:R-:W3:Y:S01]  /*247d0*/  LDL.LU R18, [R1+0x824] ;  /* 0x0008240001127983 */ /* 0x000ee20000300800 */
[CC--:B0-----:R-:W-:Y:S01]  /*247e0*/  IADD3 R8, P5, PT, R0.reuse, R3.reuse, RZ ;  /* 0x0000000300087210 */ /* 0x0c1fe20007fbe0ff */
[----:B------:R-:W0:Y:S01]  /*247f0*/  LDCU UR9, c[0x0][0x39c] ;  /* 0x00007380ff0977ac */ /* 0x000e220008000800 */
[----:B------:R-:W-:Y:S01]  /*24800*/  SHF.R.S32.HI R13, RZ, 0x8, R13 ;  /* 0x00000008ff0d7819 */ /* 0x000fe2000001140d */
[----:B------:R-:W0:Y:S01]  /*24810*/  LDL.LU R17, [R1+0x820] ;  /* 0x0008200001117983 */ /* 0x000e220000300800 */
[C---:B------:R-:W-:Y:S01]  /*24820*/  LEA.HI.X.SX32 R9, R0.reuse, R2, 0x1, P5 ;  /* 0x0000000200097211 */ /* 0x040fe200028f0eff */
[----:B------:R-:W-:Y:S01]  /*24830*/  VIADD R0, R0, UR5 ;  /* 0x0000000500007c36 */ /* 0x000fe20008000000 */
[----:B------:R-:W-:Y:S01]  /*24840*/  ISETP.LT.AND P5, PT, R10, UR7, !P2 ;  /* 0x000000070a007c0c */ /* 0x000fe2000d7a1270 */
[----:B------:R-:W3:Y:S01]  /*24850*/  LDCU UR7, c[0x0][0x39c] ;  /* 0x00007380ff0777ac */ /* 0x000ee20008000800 */
[----:B------:R-:W-:Y:S01]  /*24860*/  ISETP.LT.AND P6, PT, R16, UR10, !P2 ;  /* 0x0000000a10007c0c */ /* 0x000fe2000d7c1270 */
[----:B------:R2:W-:Y:S01]  /*24870*/  @P3 STG.E.U8 desc[UR18][R8.64], R13 ;  /* 0x0000000d08003986 */ /* 0x0005e2000c101112 */
[C---:B-1----:R-:W-:Y:S01]  /*24880*/  IADD3 R4, P3, PT, R0.reuse, R3, RZ ;  /* 0x0000000300047210 */ /* 0x042fe20007f7e0ff */
[C---:B------:R-:W-:Y:S01]  /*24890*/  VIADD R10, R0.reuse, UR5 ;  /* 0x00000005000a7c36 */ /* 0x040fe20008000000 */
[----:B------:R-:W-:Y:S01]  /*248a0*/  F2FP.SATFINITE.E5M2.F32.PACK_AB_MERGE_C R93, R93, R92, RZ ;  /* 0x0000005c5d5d723e */ /* 0x000fe200048060ff */
[----:B------:R-:W3:Y:S01]  /*248b0*/  LDL.LU R16, [R1+0x99c] ;  /* 0x00099c0001107983 */ /* 0x000ee20000300800 */
[----:B------:R-:W-:Y:S01]  /*248c0*/  LEA.HI.X.SX32 R5, R0, R2, 0x1, P3 ;  /* 0x0000000200057211 */ /* 0x000fe200018f0eff */
[----:B------:R-:W1:Y:S01]  /*248d0*/  LDCU UR10, c[0x0][0x39c] ;  /* 0x00007380ff0a77ac */ /* 0x000e620008000800 */
[----:B------:R-:W-:-:S02]  /*248e0*/  PRMT R11, R93, 0x9910, RZ ;  /* 0x000099105d0b7816 */ /* 0x000fc400000000ff */
[CC--:B--2---:R-:W-:Y:S02]  /*248f0*/  IADD3 R6, P3, PT, R10.reuse, R3.reuse, RZ ;  /* 0x000000030a067210 */ /* 0x0c4fe40007f7e0ff */
[----:B------:R-:W-:Y:S02]  /*24900*/  SHF.R.S32.HI R11, RZ, 0x8, R11 ;  /* 0x00000008ff0b7819 */ /* 0x000fe4000001140b */
[C---:B------:R-:W-:Y:S01]  /*24910*/  LEA.HI.X.SX32 R7, R10.reuse, R2, 0x1, P3 ;  /* 0x000000020a077211 */ /* 0x040fe200018f0eff */
[----:B------:R-:W-:Y:S01]  /*24920*/  VIADD R10, R10, UR5 ;  /* 0x000000050a0a7c36 */ /* 0x000fe20008000000 */
[----:B------:R2:W-:Y:S04]  /*24930*/  @P6 STG.E.U8 desc[UR18][R4.64], R93 ;  /* 0x0000005d04006986 */ /* 0x0005e8000c101112 */
[----:B------:R0:W-:Y:S01]  /*24940*/  @P1 STG.E.U8 desc[UR18][R6.64], R11 ;  /* 0x0000000b06001986 */ /* 0x0001e2000c101112 */
[----:B------:R-:W-:-:S04]  /*24950*/  IADD3 R8, P1, PT, R10, R3, RZ ;  /* 0x000000030a087210 */ /* 0x000fc80007f3e0ff */
[----:B------:R-:W-:Y:S02]  /*24960*/  LEA.HI.X.SX32 R9, R10, R2, 0x1, P1 ;  /* 0x000000020a097211 */ /* 0x000fe400008f0eff */
[----:B----4-:R-:W-:Y:S02]  /*24970*/  ISETP.LT.AND P1, PT, R15, UR4, !P2 ;  /* 0x000000040f007c0c */ /* 0x010fe4000d721270 */
[----:B-----5:R-:W-:Y:S01]  /*24980*/  ISETP.LT.AND P3, PT, R14, UR6, !P2 ;  /* 0x000000060e007c0c */ /* 0x020fe2000d761270 */
[----:B------:R-:W4:Y:S01]  /*24990*/  LDL.LU R15, [R1+0x990] ;  /* 0x00099000010f7983 */ /* 0x000f220000300800 */
[----:B------:R-:W-:Y:S01]  /*249a0*/  VIADD R0, R10, UR5 ;  /* 0x000000050a007c36 */ /* 0x000fe20008000000 */
[----:B------:R-:W-:Y:S01]  /*249b0*/  F2FP.SATFINITE.E5M2.F32.PACK_AB_MERGE_C R95, R95, R94, RZ ;  /* 0x0000005e5f5f723e */ /* 0x000fe200048060ff */
[----:B------:R-:W4:Y:S01]  /*249c0*/  LDCU UR4, c[0x0][0x39c] ;  /* 0x00007380ff0477ac */ /* 0x000f220008000800 */
[----:B------:R-:W5:Y:S02]  /*249d0*/  LDL.LU R14, [R1+0x98c] ;  /* 0x00098c00010e7983 */ /* 0x000f640000300800 */
[C---:B--2---:R-:W-:Y:S01]  /*249e0*/  IADD3 R4, P6, PT, R0.reuse, R3, RZ ;  /* 0x0000000300047210 */ /* 0x044fe20007fde0ff */
[----:B------:R-:W5:Y:S01]  /*249f0*/  LDCU UR6, c[0x0][0x39c] ;  /* 0x00007380ff0677ac */ /* 0x000f620008000800 */
[----:B------:R-:W-:Y:S01]  /*24a00*/  PRMT R12, R95, 0x9910, RZ ;  /* 0x000099105f0c7816 */ /* 0x000fe200000000ff */
[----:B------:R-:W2:Y:S01]  /*24a10*/  LDL.LU R10, [R1+0x988] ;  /* 0x00098800010a7983 */ /* 0x000ea20000300800 */
[C---:B------:R-:W-:Y:S01]  /*24a20*/  LEA.HI.X.SX32 R5, R0.reuse, R2, 0x1, P6 ;  /* 0x0000000200057211 */ /* 0x040fe200030f0eff */
[----:B------:R-:W-:Y:S01]  /*24a30*/  VIADD R0, R0, UR5 ;  /* 0x0000000500007c36 */ /* 0x000fe20008000000 */
[----:B0-----:R-:W-:-:S04]  /*24a40*/  SHF.R.S32.HI R11, RZ, 0x8, R12 ;  /* 0x00000008ff0b7819 */ /* 0x001fc8000001140c */
[CC--:B------:R-:W-:Y:S02]  /*24a50*/  IADD3 R6, P6, PT, R0.reuse, R3.reuse, RZ ;  /* 0x0000000300067210 */ /* 0x0c0fe40007fde0ff */
[----:B------:R-:W-:Y:S02]  /*24a60*/  F2FP.SATFINITE.E5M2.F32.PACK_AB_MERGE_C R97, R97, R96, RZ ;  /* 0x000000606161723e */ /* 0x000fe400048060ff */
[C---:B------:R-:W-:Y:S01]  /*24a70*/  LEA.HI.X.SX32 R7, R0.reuse, R2, 0x1, P6 ;  /* 0x0000000200077211 */ /* 0x040fe200030f0eff */
[----:B------:R-:W-:Y:S01]  /*24a80*/  VIADD R0, R0, UR5 ;  /* 0x0000000500007c36 */ /* 0x000fe20008000000 */
[----:B------:R0:W-:Y:S01]  /*24a90*/  @P0 STG.E.U8 desc[UR18][R8.64], R95 ;  /* 0x0000005f08000986 */ /* 0x0001e2000c101112 */
[----:B---3--:R-:W-:Y:S01]  /*24aa0*/  ISETP.LT.AND P0, PT, R18, UR7, !P2 ;  /* 0x0000000712007c0c */ /* 0x008fe2000d701270 */
[----:B------:R-:W2:Y:S02]  /*24ab0*/  LDCU UR7, c[0x0][0x39c] ;  /* 0x00007380ff0777ac */ /* 0x000ea40008000800 */
[----:B------:R3:W-:Y:S04]  /*24ac0*/  @P5 STG.E.U8 desc[UR18][R4.64], R11 ;  /* 0x0000000b04005986 */ /* 0x0007e8000c101112 */
[----:B------:R1:W-:Y:S01]  /*24ad0*/  @P1 STG.E.U8 desc[UR18][R6.64], R97 ;  /* 0x0000006106001986 */ /* 0x0003e2000c101112 */
[----:B0-----:R-:W-:Y:S01]  /*24ae0*/  PRMT R8, R97, 0x9910, RZ ;  /* 0x0000991061087816 */ /* 0x001fe200000000ff */
[C---:B------:R-:W-:Y:S01]  /*24af0*/  VIADD R9, R0.reuse, UR5 ;  /* 0x0000000500097c36 */ /* 0x040fe20008000000 */
[----:B---3--:R-:W-:-:S03]  /*24b00*/  IADD3 R4, P1, PT, R0, R3, RZ ;  /* 0x0000000300047210 */ /* 0x008fc60007f3e0ff */
        /* <DEDUP_REMOVED lines=15> */
[----:B------:R-:W-:-:S02]  /*24c00*/  ISETP.LT.AND P5, PT, R17, UR9, !P2 ;  /* 0x0000000911007c0c */ /* 0x000fc4000d7a1270 */
[----:B------:R-:W-:Y:S01]  /*24c10*/  PRMT R13, R99, 0x9910, RZ ;  /* 0x00009910630d7816 */ /* 0x000fe200000000ff */
[----:B------:R-:W5:Y:S01]  /*24c20*/  LDL.LU R18, [R1+0x810] ;  /* 0x0008100001127983 */ /* 0x000f620000300800 */
[CC--:B-1----:R-:W-:Y:S01]  /*24c30*/  IADD3 R6, P3, PT, R0.reuse, R3.reuse, RZ ;  /* 0x0000000300067210 */ /* 0x0c2fe20007f7e0ff */
[----:B------:R-:W1:Y:S01]  /*24c40*/  LDCU UR9, c[0x0][0x39c] ;  /* 0x00007380ff0977ac */ /* 0x000e620008000800 */
[----:B------:R-:W-:Y:S01]  /*24c50*/  SHF.R.S32.HI R13, RZ, 0x8, R13 ;  /* 0x00000008ff0d7819 */ /* 0x000fe2000001140d */
[----:B------:R-:W1:Y:S01]  /*24c60*/  LDL.LU R17, [R1+0x80c] ;  /* 0x00080c0001117983 */ /* 0x000e620000300800 */
[C---:B------:R-:W-:Y:S01]  /*24c70*/  LEA.HI.X.SX32 R7, R0.reuse, R2, 0x1, P3 ;  /* 0x0000000200077211 */ /* 0x040fe200018f0eff */
[----:B------:R-:W-:Y:S01]  /*24c80*/  VIADD R0, R0, UR5 ;  /* 0x0000000500007c36 */ /* 0x000fe20008000000 */
[----:B--2---:R-:W-:Y:S01]  /*24c90*/  ISETP.LT.AND P3, PT, R10, UR7, !P2 ;  /* 0x000000070a007c0c */ /* 0x004fe2000d761270 */
[----:B------:R-:W2:Y:S01]  /*24ca0*/  LDCU UR7, c[0x0][0x39c] ;  /* 0x00007380ff0777ac */ /* 0x000ea20008000800 */
[----:B------:R-:W-:Y:S01]  /*24cb0*/  ISETP.LT.AND P6, PT, R16, UR10, !P2 ;  /* 0x0000000a10007c0c */ /* 0x000fe2000d7c1270 */
[----:B------:R2:W-:Y:S01]  /*24cc0*/  @P5 STG.E.U8 desc[UR18][R6.64], R13 ;  /* 0x0000000d06005986 */ /* 0x0005e2000c101112 */
[C---:B0-----:R-:W-:Y:S01]  /*24cd0*/  IADD3 R4, P5, PT, R0.reuse, R3, RZ ;  /* 0x0000000300047210 */ /* 0x041fe20007fbe0ff */
[C---:B------:R-:W-:Y:S01]  /*24ce0*/  VIADD R10, R0.reuse, UR5 ;  /* 0x00000005000a7c36 */ /* 0x040fe20008000000 */
[----:B------:R-:W-:Y:S01]  /*24cf0*/  F2FP.SATFINITE.E5M2.F32.PACK_AB_MERGE_C R101, R101, R100, RZ ;  /* 0x000000646565723e */ /* 0x000fe200048060ff */
[----:B------:R-:W5:Y:S01]  /*24d00*/  LDL.LU R16, [R1+0x984] ;  /* 0x0009840001107983 */ /* 0x000f620000300800 */
[----:B------:R-:W-:Y:S01]  /*24d10*/  LEA.HI.X.SX32 R5, R0, R2, 0x1, P5 ;  /* 0x0000000200057211 */ /* 0x000fe200028f0eff */
[----:B------:R-:W0:Y:S01]  /*24d20*/  LDCU UR10, c[0x0][0x39c] ;  /* 0x00007380ff0a77ac */ /* 0x000e220008000800 */
[----:B------:R-:W-:-:S02]  /*24d30*/  PRMT R11, R101, 0x9910, RZ ;  /* 0x00009910650b7816 */ /* 0x000fc400000000ff */
[CC--:B---3--:R-:W-:Y:S02]  /*24d40*/  IADD3 R8, P5, PT, R10.reuse, R3.reuse, RZ ;  /* 0x000000030a087210 */ /* 0x0c8fe40007fbe0ff */
[----:B------:R-:W-:Y:S02]  /*24d50*/  SHF.R.S32.HI R11, RZ, 0x8, R11 ;  /* 0x00000008ff0b7819 */ /* 0x000fe4000001140b */
[C---:B------:R-:W-:Y:S01]  /*24d60*/  LEA.HI.X.SX32 R9, R10.reuse, R2, 0x1, P5 ;  /* 0x000000020a097211 */ /* 0x040fe200028f0eff */
[----:B------:R-:W-:Y:S01]  /*24d70*/  VIADD R10, R10, UR5 ;  /* 0x000000050a0a7c36 */ /* 0x000fe20008000000 */
[----:B------:R3:W-:Y:S04]  /*24d80*/  @P6 STG.E.U8 desc[UR18][R4.64], R101 ;  /* 0x0000006504006986 */ /* 0x0007e8000c101112 */
[----:B------:R0:W-:Y:S01]  /*24d90*/  @P1 STG.E.U8 desc[UR18][R8.64], R11 ;  /* 0x0000000b08001986 */ /* 0x0001e2000c101112 */
[----:B--2---:R-:W-:-:S04]  /*24da0*/  IADD3 R6, P1, PT, R10, R3, RZ ;  /* 0x000000030a067210 */ /* 0x004fc80007f3e0ff */
[----:B------:R-:W-:Y:S02]  /*24db0*/  LEA.HI.X.SX32 R7, R10, R2, 0x1, P1 ;  /* 0x000000020a077211 */ /* 0x000fe400008f0eff */
[----:B----4-:R-:W-:Y:S02]  /*24dc0*/  ISETP.LT.AND P1, PT, R15, UR4, !P2 ;  /* 0x000000040f007c0c */ /* 0x010fe4000d721270 */
[----:B-----5:R-:W-:Y:S01]  /*24dd0*/  ISETP.LT.AND P5, PT, R14, UR6, !P2 ;  /* 0x000000060e007c0c */ /* 0x020fe2000d7a1270 */
[----:B------:R-:W2:Y:S01]  /*24de0*/  LDL.LU R15, [R1+0x980] ;  /* 0x00098000010f7983 */ /* 0x000ea20000300800 */
[----:B------:R-:W-:Y:S01]  /*24df0*/  VIADD R0, R10, UR5 ;  /* 0x000000050a007c36 */ /* 0x000fe20008000000 */
[----:B------:R-:W-:Y:S01]  /*24e00*/  F2FP.SATFINITE.E5M2.F32.PACK_AB_MERGE_C R103, R103, R102, RZ ;  /* 0x000000666767723e */ /* 0x000fe200048060ff */
[----:B------:R-:W2:Y:S01]  /*24e10*/  LDCU UR4, c[0x0][0x39c] ;  /* 0x00007380ff0477ac */ /* 0x000ea20008000800 */
[----:B------:R-:W4:Y:S02]  /*24e20*/  LDL.LU R14, [R1+0x97c] ;  /* 0x00097c00010e7983 */ /* 0x000f240000300800 */
[C---:B---3--:R-:W-:Y:S01]  /*24e30*/  IADD3 R4, P6, PT, R0.reuse, R3, RZ ;  /* 0x0000000300047210 */ /* 0x048fe20007fde0ff */
[----:B------:R-:W4:Y:S01]  /*24e40*/  LDCU UR6, c[0x0][0x39c] ;  /* 0x00007380ff0677ac */ /* 0x000f220008000800 */
[----:B------:R-:W-:Y:S01]  /*24e50*/  PRMT R12, R103, 0x9910, RZ ;  /* 0x00009910670c7816 */ /* 0x000fe200000000ff */
[----:B------:R-:W3:Y:S01]  /*24e60*/  LDL.LU R10, [R1+0x8dc] ;  /* 0x0008dc00010a7983 */ /* 0x000ee20000300800 */
        /* <DEDUP_REMOVED lines=8> */
[----:B------:R-:W-:Y:S01]  /*24ef0*/  ISETP.LT.AND P0, PT, R18, UR7, !P2 ;  /* 0x0000000712007c0c */ /* 0x000fe2000d701270 */
[----:B------:R-:W3:Y:S02]  /*24f00*/  LDCU UR7, c[0x0][0x39c] ;  /* 0x00007380ff0777ac */ /* 0x000ee40008000800 */
[----:B------:R5:W-:Y:S04]  /*24f10*/  @P3 STG.E.U8 desc[UR18][R4.64], R11 ;  /* 0x0000000b04003986 */ /* 0x000be8000c101112 */
[----:B------:R1:W-:Y:S01]  /*24f20*/  @P1 STG.E.U8 desc[UR18][R8.64], R105 ;  /* 0x0000006908001986 */ /* 0x0003e2000c101112 */
[----:B0-----:R-:W-:Y:S01]  /*24f30*/  PRMT R6, R105, 0x9910, RZ ;  /* 0x0000991069067816 */ /* 0x001fe200000000ff */
[C---:B------:R-:W-:Y:S01]  /*24f40*/  VIADD R7, R0.reuse, UR5 ;  /* 0x0000000500077c36 */ /* 0x040fe20008000000 */
[----:B-----5:R-:W-:-:S03]  /*24f50*/  IADD3 R4, P1, PT, R0, R3, RZ ;  /* 0x0000000300047210 */ /* 0x020fc60007f3e0ff */
        /* <DEDUP_REMOVED lines=9> */
[----:B--2---:R-:W-:Y:S01]  /*24ff0*/  ISETP.LT.AND P1, PT, R15, UR4, !P2 ;  /* 0x000000040f007c0c */ /* 0x004fe2000d721270 */
[----:B------:R-:W2:Y:S02]  /*25000*/  LDCU UR4, c[0x0][0x39c] ;  /* 0x00007380ff0477ac */ /* 0x000ea40008000800 */
[----:B------:R-:W2:Y:S01]  /*25010*/  LDL.LU R15, [R1+0x808] ;  /* 0x00080800010f7983 */ /* 0x000ea20000300800 */
[----:B----4-:R-:W-:Y:S01]  /*25020*/  ISETP.LT.AND P0, PT, R14, UR6, !P2 ;  /* 0x000000060e007c0c */ /* 0x010fe2000d701270 */
[----:B------:R-:W4:Y:S02]  /*25030*/  LDCU UR6, c[0x0][0x39c] ;  /* 0x00007380ff0677ac */ /* 0x000f240008000800 */
[----:B------:R-:W4:Y:S01]  /*25040*/  LDL.LU R14, [R1+0x804] ;  /* 0x00080400010e7983 */ /* 0x000f220000300800 */
[----:B-1----:R-:W-:-:S02]  /*25050*/  ISETP.LT.AND P3, PT, R17, UR9, !P2 ;  /* 0x0000000911007c0c */ /* 0x002fc4000d761270 */
[----:B------:R-:W-:Y:S01]  /*25060*/  PRMT R13, R107, 0x9910, RZ ;  /* 0x000099106b0d7816 */ /* 0x000fe200000000ff */
[----:B------:R-:W4:Y:S01]  /*25070*/  LDL.LU R18, [R1+0x800] ;  /* 0x0008000001127983 */ /* 0x000f220000300800 */
[CC--:B------:R-:W-:Y:S01]  /*25080*/  IADD3 R8, P5, PT, R0.reuse, R3.reuse, RZ ;  /* 0x0000000300087210 */ /* 0x0c0fe20007fbe0ff */
[----:B------:R-:W1:Y:S01]  /*25090*/  LDCU UR9, c[0x0][0x39c] ;  /* 0x00007380ff0977ac */ /* 0x000e620008000800 */
[----:B------:R-:W-:Y:S01]  /*250a0*/  SHF.R.S32.HI R13, RZ, 0x8, R13 ;  /* 0x00000008ff0d7819 */ /* 0x000fe2000001140d */
[----:B------:R-:W1:Y:S01]  /*250b0*/  LDL.LU R17, [R1+0x7fc] ;  /* 0x0007fc0001117983 */ /* 0x000e620000300800 */
[C---:B------:R-:W-:Y:S01]  /*250c0*/  LEA.HI.X.SX32 R9, R0.reuse, R2, 0x1, P5 ;  /* 0x0000000200097211 */ /* 0x040fe200028f0eff */
[----:B------:R-:W-:Y:S01]  /*250d0*/  VIADD R0, R0, UR5 ;  /* 0x0000000500007c36 */ /* 0x000fe20008000000 */
[----:B---3--:R-:W-:Y:S01]  /*250e0*/  ISETP.LT.AND P5, PT, R10, UR7, !P2 ;  /* 0x000000070a007c0c */ /* 0x008fe2000d7a1270 */
[----:B------:R-:W3:Y:S01]  /*250f0*/  LDCU UR7, c[0x0][0x39c] ;  /* 0x00007380ff0777ac */ /* 0x000ee20008000800 */
[----:B------:R-:W-:Y:S01]  /*25100*/  ISETP.LT.AND P6, PT, R16, UR10, !P2 ;  /* 0x0000000a10007c0c */ /* 0x000fe2000d7c1270 */
[----:B------:R3:W-:Y:S01]  /*25110*/  @P3 STG.E.U8 desc[UR18][R8.64], R13 ;  /* 0x0000000d08003986 */ /* 0x0007e2000c101112 */
[C---:B0-----:R-:W-:Y:S01]  /*25120*/  IADD3 R4, P3, PT, R0.reuse, R3, RZ ;  /* 0x0000000300047210 */ /* 0x041fe20007f7e0ff */
[C---:B------:R-:W-:Y:S01]  /*25130*/  VIADD R10, R0.reuse, UR5 ;  /* 0x00000005000a7c36 */ /* 0x040fe20008000000 */
[----:B------:R-:W-:Y:S01]  /*25140*/  F2FP.SATFINITE.E5M2.F32.PACK_AB_MERGE_C R109, R109, R108, RZ ;  /* 0x0000006c6d6d723e */ /* 0x000fe200048060ff */
[----:B------:R-:W4:Y:S01]  /*25150*/  LDL.LU R16, [R1+0x978] ;  /* 0x0009780001107983 */ /* 0x000f220000300800 */
[----:B------:R-:W-:Y:S01]  /*25160*/  LEA.HI.X.SX32 R5, R0, R2, 0x1, P3 ;  /* 0x0000000200057211 */ /* 0x000fe200018f0eff */
[----:B------:R-:W0:Y:S01]  /*25170*/  LDCU UR10, c[0x0][0x39c] ;  /* 0x00007380ff0a77ac */ /* 0x000e220008000800 */
[----:B------:R-:W-:-:S02]  /*25180*/  PRMT R11, R109, 0x9910, RZ ;  /* 0x000099106d0b7816 */ /* 0x000fc400000000ff */
[CC--:B-----5:R-:W-:Y:S02]  /*25190*/  IADD3 R6, P3, PT, R10.reuse, R3.reuse, RZ ;  /* 0x000000030a067210 */ /* 0x0e0fe40007f7e0ff */
[----:B------:R-:W-:Y:S02]  /*251a0*/  SHF.R.S32.HI R11, RZ, 0x8, R11 ;  /* 0x00000008ff0b7819 */ /* 0x000fe4000001140b */
[C---:B------:R-:W-:Y:S01]  /*251b0*/  LEA.HI.X.SX32 R7, R10.reuse, R2, 0x1, P3 ;  /* 0x000000020a077211 */ /* 0x040fe200018f0eff */
[----:B------:R-:W-:Y:S01]  /*251c0*/  VIADD R10, R10, UR5 ;  /* 0x000000050a0a7c36 */ /* 0x000fe20008000000 */
[----:B------:R5:W-:Y:S04]  /*251d0*/  @P6 STG.E.U8 desc[UR18][R4.64], R109 ;  /* 0x0000006d04006986 */ /* 0x000be8000c101112 */
[----:B------:R0:W-:Y:S01]  /*251e0*/  @P1 STG.E.U8 desc[UR18][R6.64], R11 ;  /* 0x0000000b06001986 */ /* 0x0001e2000c101112 */
[----:B---3--:R-:W-:-:S04]  /*251f0*/  IADD3 R8, P1, PT, R10, R3, RZ ;  /* 0x000000030a087210 */ /* 0x008fc80007f3e0ff */
[----:B------:R-:W-:Y:S02]  /*25200*/  LEA.HI.X.SX32 R9, R10, R2, 0x1, P1 ;  /* 0x000000020a097211 */ /* 0x000fe400008f0eff */
[----:B--2---:R-:W-:Y:S02]  /*25210*/  ISETP.LT.AND P1, PT, R15, UR4, !P2 ;  /* 0x000000040f007c0c */ /* 0x004fe4000d721270 */
[----:B----4-:R-:W-:Y:S01]  /*25220*/  ISETP.LT.AND P3, PT, R14, UR6, !P2 ;  /* 0x000000060e007c0c */ /* 0x010fe2000d761270 */
[----:B------:R-:W2:Y:S01]  /*25230*/  LDL.LU R15, [R1+0x96c] ;  /* 0x00096c00010f7983 */ /* 0x000ea20000300800 */
[----:B------:R-:W-:Y:S01]  /*25240*/  VIADD R0, R10, UR5 ;  /* 0x000000050a007c36 */ /* 0x000fe20008000000 */
[----:B------:R-:W-:Y:S01]  /*25250*/  F2FP.SATFINITE.E5M2.F32.PACK_AB_MERGE_C R111, R111, R110, RZ ;  /* 0x0000006e6f6f723e */ /* 0x000fe200048060ff */
[----:B------:R-:W2:Y:S01]  /*25260*/  LDCU UR4, c[0x0][0x39c] ;  /* 0x00007380ff0477ac */ /* 0x000ea20008000800 */
[----:B------:R-:W3:Y:S02]  /*25270*/  LDL.LU R14, [R1+0x960] ;  /* 0x00096000010e7983 */ /* 0x000ee40000300800 */
[C---:B-----5:R-:W-:Y:S01]  /*25280*/  IADD3 R4, P6, PT, R0.reuse, R3, RZ ;  /* 0x0000000300047210 */ /* 0x060fe20007fde0ff */
[----:B------:R-:W3:Y:S01]  /*25290*/  LDCU UR6, c[0x0][0x39c] ;  /* 0x00007380ff0677ac */ /* 0x000ee20008000800 */
[----:B------:R-:W-:Y:S01]  /*252a0*/  PRMT R12, R111, 0x9910, RZ ;  /* 0x000099106f0c7816 */ /* 0x000fe200000000ff */
[----:B------:R-:W4:Y:S01]  /*252b0*/  LDL.LU R10, [R1+0x8d8] ;  /* 0x0008d800010a7983 */ /* 0x000f220000300800 */
        /* <DEDUP_REMOVED lines=9> */
[----:B------:R-:W4:Y:S02]  /*25350*/  LDCU UR7, c[0x0][0x39c] ;  /* 0x00007380ff0777ac */ /* 0x000f240008000800 */
        /* <DEDUP_REMOVED lines=14> */
[----:B-1----:R-:W-:Y:S01]  /*25440*/  ISETP.LT.AND P5, PT, R17, UR9, !P2 ;  /* 0x0000000911007c0c */ /* 0x002fe2000d7a1270 */
[----:B------:R-:W1:Y:S01]  /*25450*/  LDCU UR9, c[0x0][0x39c] ;  /* 0x00007380ff0977ac */ /* 0x000e620008000800 */
[----:B------:R-:W-:-:S02]  /*25460*/  ISETP.LT.AND P6, PT, R16, UR10, !P2 ;  /* 0x0000000a10007c0c */ /* 0x000fc4000d7c1270 */
[----:B--2---:R-:W-:Y:S01]  /*25470*/  ISETP.LT.AND P1, PT, R15, UR4, !P2 ;  /* 0x000000040f007c0c */ /* 0x004fe2000d721270 */
[----:B------:R-:W2:Y:S01]  /*25480*/  LDCU UR4, c[0x0][0x39c] ;  /* 0x00007380ff0477ac */ /* 0x000ea20008000800 */
[----:B------:R-:W2:Y:S01]  /*25490*/  LDL.LU R15, [R1+0x7f8] ;  /* 0x0007f800010f7983 */ /* 0x000ea20000300800 */
[----:B---3--:R-:W-:Y:S01]  /*254a0*/  ISETP.LT.AND P0, PT, R14, UR6, !P2 ;  /* 0x000000060e007c0c */ /* 0x008fe2000d701270 */
[----:B------:R-:W3:Y:S02]  /*254b0*/  LDCU UR6, c[0x0][0x39c] ;  /* 0x00007380ff0677ac */ /* 0x000ee40008000800 */
[----:B------:R-:W3:Y:S01]  /*254c0*/  LDL.LU R14, [R1+0x7f4] ;  /* 0x0007f400010e7983 */ /* 0x000ee20000300800 */
[----:B------:R-:W-:Y:S02]  /*254d0*/  PRMT R13, R115, 0x9910, RZ ;  /* 0x00009910730d7816 */ /* 0x000fe400000000ff */
[C---:B------:R-:W-:Y:S01]  /*254e0*/  IADD3 R6, P3, PT, R0.reuse, R3, RZ ;  /* 0x0000000300067210 */ /* 0x040fe20007f7e0ff */
[----:B------:R-:W3:Y:S01]  /*254f0*/  LDL.LU R18, [R1+0x7f0] ;  /* 0x0007f00001127983 */ /* 0x000ee20000300800 */
[----:B------:R-:W-:Y:S01]  /*25500*/  F2FP.SATFINITE.E5M2.F32.PACK_AB_MERGE_C R117, R117, R116, RZ ;  /* 0x000000747575723e */ /* 0x000fe200048060ff */
[----:B------:R-:W1:Y:S02]  /*25510*/  LDCU UR10, c[0x0][0x39c] ;  /* 0x00007380ff0a77ac */ /* 0x000e640008000800 */
[----:B------:R-:W3:Y:S04]  /*25520*/  LDL.LU R17, [R1+0x7e0] ;  /* 0x0007e00001117983 */ /* 0x000ee80000300800 */
[----:B------:R-:W1:Y:S01]  /*25530*/  LDL.LU R16, [R1+0x95c] ;  /* 0x00095c0001107983 */ /* 0x000e620000300800 */
[C---:B------:R-:W-:Y:S01]  /*25540*/  LEA.HI.X.SX32 R7, R0.reuse, R2, 0x1, P3 ;  /* 0x0000000200077211 */ /* 0x040fe200018f0eff */
[----:B------:R-:W-:Y:S01]  /*25550*/  VIADD R0, R0, UR5 ;  /* 0x0000000500007c36 */ /* 0x000fe20008000000 */
[----:B------:R-:W-:-:S02]  /*25560*/  SHF.R.S32.HI R13, RZ, 0x8, R13 ;  /* 0x00000008ff0d7819 */ /* 0x000fc4000001140d */
[----:B----4-:R-:W-:Y:S01]  /*25570*/  ISETP.LT.AND P3, PT, R10, UR7, !P2 ;  /* 0x000000070a007c0c */ /* 0x010fe2000d761270 */
[C---:B------:R-:W-:Y:S01]  /*25580*/  VIADD R10, R0.reuse, UR5 ;  /* 0x00000005000a7c36 */ /* 0x040fe20008000000 */
[----:B0-----:R-:W-:Y:S01]  /*25590*/  PRMT R11, R117, 0x9910, RZ ;  /* 0x00009910750b7816 */ /* 0x001fe200000000ff */
[----:B------:R0:W-:Y:S01]  /*255a0*/  @P5 STG.E.U8 desc[UR18][R6.64], R13 ;  /* 0x0000000d06005986 */ /* 0x0001e2000c101112 */
[CC--:B------:R-:W-:Y:S01]  /*255b0*/  IADD3 R4, P5, PT, R0.reuse, R3.reuse, RZ ;  /* 0x0000000300047210 */ /* 0x0c0fe20007fbe0ff */
[----:B------:R-:W4:Y:S03]  /*255c0*/  LDCU UR7, c[0x0][0x39c] ;  /* 0x00007380ff0777ac */ /* 0x000f260008000800 */
[----:B------:R-:W-:Y:S02]  /*255d0*/  LEA.HI.X.SX32 R5, R0, R2, 0x1, P5 ;  /* 0x0000000200057211 */ /* 0x000fe400028f0eff */
[----:B-----5:R-:W-:-:S02]  /*255e0*/  IADD3 R8, P5, PT, R10, R3, RZ ;  /* 0x000000030a087210 */ /* 0x020fc40007fbe0ff */
[----:B------:R-:W-:Y:S02]  /*255f0*/  SHF.R.S32.HI R11, RZ, 0x8, R11 ;  /* 0x00000008ff0b7819 */ /* 0x000fe4000001140b */
[C---:B------:R-:W-:Y:S01]  /*25600*/  LEA.HI.X.SX32 R9, R10.reuse, R2, 0x1, P5 ;  /* 0x000000020a097211 */ /* 0x040fe200028f0eff */
[----:B------:R-:W-:Y:S01]  /*25610*/  VIADD R10, R10, UR5 ;  /* 0x000000050a0a7c36 */ /* 0x000fe20008000000 */
[----:B------:R5:W-:Y:S04]  /*25620*/  @P6 STG.E.U8 desc[UR18][R4.64], R117 ;  /* 0x0000007504006986 */ /* 0x000be8000c101112 */
[----:B------:R4:W-:Y:S01]  /*25630*/  @P1 STG.E.U8 desc[UR18][R8.64], R11 ;  /* 0x0000000b08001986 */ /* 0x0009e2000c101112 */
[C---:B0-----:R-:W-:Y:S01]  /*25640*/  IADD3 R6, P1, PT, R10.reuse, R3, RZ ;  /* 0x000000030a067210 */ /* 0x041fe20007f3e0ff */
[----:B------:R-:W-:-:S03]  /*25650*/  VIADD R0, R10, UR5 ;  /* 0x000000050a007c36 */ /* 0x000fc60008000000 */
[----:B------:R-:W-:Y:S02]  /*25660*/  LEA.HI.X.SX32 R7, R10, R2, 0x1, P1 ;  /* 0x000000020a077211 */ /* 0x000fe400008f0eff */
[----:B------:R-:W-:Y:S02]  /*25670*/  F2FP.SATFINITE.E5M2.F32.PACK_AB_MERGE_C R119, R119, R118, RZ ;  /* 0x000000767777723e */ /* 0x000fe400048060ff */
[CC--:B-----5:R-:W-:Y:S02]  /*25680*/  IADD3 R4, P6, PT, R0.reuse, R3.reuse, RZ ;  /* 0x0000000300047210 */ /* 0x0e0fe40007fde0ff */
[----:B------:R-:W-:Y:S02]  /*25690*/  PRMT R12, R119, 0x9910, RZ ;  /* 0x00009910770c7816 */ /* 0x000fe400000000ff */
[C---:B------:R-:W-:Y:S02]  /*256a0*/  LEA.HI.X.SX32 R5, R0.reuse, R2, 0x1, P6 ;  /* 0x0000000200057211 */ /* 0x040fe400030f0eff */
[----:B----4-:R-:W-:Y:S01]  /*256b0*/  SHF.R.S32.HI R11, RZ, 0x8, R12 ;  /* 0x00000008ff0b7819 */ /* 0x010fe2000001140c */
[----:B------:R-:W-:Y:S01]  /*256c0*/  VIADD R0, R0, UR5 ;  /* 0x0000000500007c36 */ /* 0x000fe20008000000 */
[----:B------:R0:W-:Y:S04]  /*256d0*/  @P0 STG.E.U8 desc[UR18][R6.64], R119 ;  /* 0x0000007706000986 */ /* 0x0001e8000c101112 */
[----:B------:R-:W-:-:S04]  /*256e0*/  IADD3 R8, P6, PT, R0, R3, RZ ;  /* 0x0000000300087210 */ /* 0x000fc80007fde0ff */
[----:B------:R-:W-:Y:S02]  /*256f0*/  LEA.HI.X.SX32 R9, R0, R2, 0x1, P6 ;  /* 0x0000000200097211 */ /* 0x000fe400030f0eff */
[----:B--2---:R-:W-:Y:S02]  /*25700*/  ISETP.LT.AND P1, PT, R15, UR4, !P2 ;  /* 0x000000040f007c0c */ /* 0x004fe4000d721270 */
[----:B---3--:R-:W-:Y:S01]  /*25710*/  ISETP.LT.AND P5, PT, R14, UR6, !P2 ;  /* 0x000000060e007c0c */ /* 0x008fe2000d7a1270 */
[----:B------:R-:W2:Y:S01]  /*25720*/  LDL.LU R15, [R1+0x958] ;  /* 0x00095800010f7983 */ /* 0x000ea20000300800 */
[----:B------:R-:W-:-:S03]  /*25730*/  ISETP.LT.AND P0, PT, R18, UR7, !P2 ;  /* 0x0000000712007c0c */ /* 0x000fc6000d701270 */
[----:B------:R-:W3:Y:S01]  /*25740*/  LDL.LU R14, [R1+0x954] ;  /* 0x00095400010e7983 */ /* 0x000ee20000300800 */
[----:B------:R-:W-:Y:S01]  /*25750*/  F2FP.SATFINITE.E5M2.F32.PACK_AB_MERGE_C R121, R121, R120, RZ ;  /* 0x000000787979723e */ /* 0x000fe200048060ff */
[----:B------:R-:W-:Y:S01]  /*25760*/  VIADD R0, R0, UR5 ;  /* 0x0000000500007c36 */ /* 0x000fe20008000000 */
[----:B------:R-:W4:Y:S01]  /*25770*/  LDCU UR7, c[0x0][0x39c] ;  /* 0x00007380ff0777ac */ /* 0x000f220008000800 */
[----:B------:R-:W4:Y:S01]  /*25780*/  LDL.LU R10, [R1+0x8d4] ;  /* 0x0008d400010a7983 */ /* 0x000f220000300800 */
[----:B-1----:R-:W-:-:S03]  /*25790*/  ISETP.LT.AND P6, PT, R16, UR10, !P2 ;  /* 0x0000000a10007c0c */ /* 0x002fc6000d7c1270 */
[----:B------:R-:W5:Y:S01]  /*257a0*/  LDL.LU R12, [R1+0x7ec] ;  /* 0x0007ec00010c7983 */ /* 0x000f620000300800 */
[----:B------:R-:W2:Y:S03]  /*257b0*/  LDCU UR4, c[0x0][0x39c] ;  /* 0x00007380ff0477ac */ /* 0x000ea60008000800 */
[----:B------:R-:W5:Y:S01]  /*257c0*/  LDL.LU R18, [R1+0x7e8] ;  /* 0x0007e80001127983 */ /* 0x000f620000300800 */
[----:B------:R-:W-:Y:S01]  /*257d0*/  F2FP.SATFINITE.E5M2.F32.PACK_AB_MERGE_C R123, R123, R122, RZ ;  /* 0x0000007a7b7b723e */ /* 0x000fe200048060ff */
[----:B------:R-:W3:Y:S02]  /*257e0*/  LDCU UR6, c[0x0][0x39c] ;  /* 0x00007380ff0677ac */ /* 0x000ee40008000800 */
[----:B------:R-:W5:Y:S01]  /*257f0*/  LDL.LU R16, [R1+0x7d8] ;  /* 0x0007d80001107983 */ /* 0x000f620000300800 */
[----:B0-----:R-:W-:-:S03]  /*25800*/  PRMT R6, R121, 0x9910, RZ ;  /* 0x0000991079067816 */ /* 0x001fc600000000ff */
[----:B------:R0:W-:Y:S01]  /*25810*/  @P3 STG.E.U8 desc[UR18][R4.64], R11 ;  /* 0x0000000b04003986 */ /* 0x0001e2000c101112 */
[----:B------:R-:W-:-:S03]  /*25820*/  VIADD R7, R0, UR5 ;  /* 0x0000000500077c36 */ /* 0x000fc60008000000 */
[----:B------:R1:W-:Y:S01]  /*25830*/  @P1 STG.E.U8 desc[UR18][R8.64], R121 ;  /* 0x0000007908001986 */ /* 0x0003e2000c101112 */
[----:B------:R-:W-:Y:S01]  /*25840*/  ISETP.LT.AND P3, PT, R17, UR9, !P2 ;  /* 0x0000000911007c0c */ /* 0x000fe2000d761270 */
[----:B0-----:R-:W-:Y:S01]  /*25850*/  IMAD.MOV.U32 R11, RZ, RZ, R6 ;  /* 0x000000ffff0b7224 */ /* 0x001fe200078e0006 */
[----:B------:R-:W-:-:S04]  /*25860*/  IADD3 R4, P1, PT, R0, R3, RZ ;  /* 0x0000000300047210 */ /* 0x000fc80007f3e0ff */
[-C--:B------:R-:W-:Y:S01]  /*25870*/  LEA.HI.X.SX32 R5, R0, R2.reuse, 0x1, P1 ;  /* 0x0000000200057211 */ /* 0x080fe200008f0eff */
[C---:B------:R-:W-:Y:S01]  /*25880*/  VIADD R0, R7.reuse, UR5 ;  /* 0x0000000507007c36 */ /* 0x040fe20008000000 */
[----:B------:R-:W-:Y:S02]  /*25890*/  SHF.R.S32.HI R11, RZ, 0x8, R11 ;  /* 0x00000008ff0b7819 */ /* 0x000fe4000001140b */
[-C--:B------:R-:W-:Y:S02]  /*258a0*/  IADD3 R6, P1, PT, R7, R3.reuse, RZ ;  /* 0x0000000307067210 */ /* 0x080fe40007f3e0ff */
[----:B------:R-:W-:Y:S01]  /*258b0*/  PRMT R13, R123, 0x9910, RZ ;  /* 0x000099107b0d7816 */ /* 0x000fe200000000ff */
[----:B------:R0:W-:Y:S01]  /*258c0*/  @P5 STG.E.U8 desc[UR18][R4.64], R11 ;  /* 0x0000000b04005986 */ /* 0x0001e2000c101112 */
[----:B-1----:R-:W-:Y:S02]  /*258d0*/  IADD3 R8, P5, PT, R0, R3, RZ ;  /* 0x0000000300087210 */ /* 0x002fe40007fbe0ff */
[----:B------:R-:W-:-:S02]  /*258e0*/  LEA.HI.X.SX32 R7, R7, R2, 0x1, P1 ;  /* 0x0000000207077211 */ /* 0x000fc400008f0eff */
[C---:B------:R-:W-:Y:S01]  /*258f0*/  LEA.HI.X.SX32 R9, R0.reuse, R2, 0x1, P5 ;  /* 0x0000000200097211 */ /* 0x040fe200028f0eff */
[----:B------:R-:W-:Y:S01]  /*25900*/  VIADD R0, R0, UR5 ;  /* 0x0000000500007c36 */ /* 0x000fe20008000000 */
[----:B------:R-:W-:Y:S01]  /*25910*/  SHF.R.S32.HI R13, RZ, 0x8, R13 ;  /* 0x00000008ff0d7819 */ /* 0x000fe2000001140d */
[----:B------:R1:W-:Y:S01]  /*25920*/  @P0 STG.E.U8 desc[UR18][R6.64], R123 ;  /* 0x0000007b06000986 */ /* 0x0003e2000c101112 */
[----:B------:R-:W-:-:S03]  /*25930*/  F2FP.SATFINITE.E5M2.F32.PACK_AB_MERGE_C R125, R125, R124, RZ ;  /* 0x0000007c7d7d723e */ /* 0x000fc600048060ff */
[----:B------:R1:W-:Y:S01]  /*25940*/  @P3 STG.E.U8 desc[UR18][R8.64], R13 ;  /* 0x0000000d08003986 */ /* 0x0003e2000c101112 */
[C---:B0-----:R-:W-:Y:S02]  /*25950*/  IADD3 R4, P3, PT, R0.reuse, R3, RZ ;  /* 0x0000000300047210 */ /* 0x041fe40007f7e0ff */
[----:B------:R-:W-:Y:S02]  /*25960*/  PRMT R17, R125, 0x9910, RZ ;  /* 0x000099107d117816 */ /* 0x000fe400000000ff */
[----:B------:R-:W-:Y:S02]  /*25970*/  LEA.HI.X.SX32 R5, R0, R2, 0x1, P3 ;  /* 0x0000000200057211 */ /* 0x000fe400018f0eff */
[----:B------:R-:W-:-:S03]  /*25980*/  SHF.R.S32.HI R17, RZ, 0x8, R17 ;  /* 0x00000008ff117819 */ /* 0x000fc60000011411 */
[----:B------:R0:W-:Y:S01]  /*25990*/  @P6 STG.E.U8 desc[UR18][R4.64], R125 ;  /* 0x0000007d04006986 */ /* 0x0001e2000c101112 */
[----:B------:R-:W-:Y:S02]  /*259a0*/  F2FP.SATFINITE.E5M2.F32.PACK_AB_MERGE_C R127, R127, R126, RZ ;  /* 0x0000007e7f7f723e */ /* 0x000fe400048060ff */
[----:B------:R-:W-:Y:S02]  /*259b0*/  F2FP.SATFINITE.E5M2.F32.PACK_AB_MERGE_C R129, R129, R128, RZ ;  /* 0x000000808181723e */ /* 0x000fe400048060ff */
[----:B------:R-:W-:-:S04]  /*259c0*/  F2FP.SATFINITE.E5M2.F32.PACK_AB_MERGE_C R131, R131, R130, RZ ;  /* 0x000000828383723e */ /* 0x000fc800048060ff */
[----:B------:R-:W-:-:S04]  /*259d0*/  PRMT R19, R131, 0x9910, RZ ;  /* 0x0000991083137816 */ /* 0x000fc800000000ff */
[----:B------:R-:W-:Y:S02]  /*259e0*/  SHF.R.S32.HI R19, RZ, 0x8, R19 ;  /* 0x00000008ff137819 */ /* 0x000fe40000011413 */
[----:B--2---:R-:W-:Y:S01]  /*259f0*/  ISETP.LT.AND P1, PT, R15, UR4, !P2 ;  /* 0x000000040f007c0c */ /* 0x004fe2000d721270 */
[----:B------:R-:W5:Y:S01]  /*25a00*/  LDCU UR4, c[0x0][0x39c] ;  /* 0x00007380ff0477ac */ /* 0x000f620008000800 */
[----:B----4-:R-:W-:Y:S01]  /*25a10*/  ISETP.LT.AND P5, PT, R10, UR7, !P2 ;  /* 0x000000070a007c0c */ /* 0x010fe2000d7a1270 */
[----:B------:R-:W-:Y:S01]  /*25a20*/  VIADD R10, R0, UR5 ;  /* 0x00000005000a7c36 */ /* 0x000fe20008000000 */
[----:B---3--:R-:W-:Y:S01]  /*25a30*/  ISETP.LT.AND P0, PT, R14, UR6, !P2 ;  /* 0x000000060e007c0c */ /* 0x008fe2000d701270 */
[----:B------:R-:W2:Y:S02]  /*25a40*/  LDCU UR6, c[0x0][0x39c] ;  /* 0x00007380ff0677ac */ /* 0x000ea40008000800 */
[C---:B------:R-:W-:Y:S01]  /*25a50*/  VIADD R0, R10.reuse, UR5 ;  /* 0x000000050a007c36 */ /* 0x040fe20008000000 */
[----:B-1----:R-:W-:Y:S01]  /*25a60*/  IADD3 R6, P3, PT, R10, R3, RZ ;  /* 0x000000030a067210 */ /* 0x002fe20007f7e0ff */
[----:B------:R-:W1:Y:S02]  /*25a70*/  LDCU UR7, c[0x0][0x39c] ;  /* 0x00007380ff0777ac */ /* 0x000e640008000800 */
[----:B------:R-:W-:Y:S01]  /*25a80*/  VIADD R11, R0, UR5 ;  /* 0x00000005000b7c36 */ /* 0x000fe20008000000 */
[----:B------:R-:W-:-:S03]  /*25a90*/  LEA.HI.X.SX32 R7, R10, R2, 0x1, P3 ;  /* 0x000000020a077211 */ /* 0x000fc600018f0eff */
[----:B------:R-:W-:Y:S02]  /*25aa0*/  VIADD R13, R11, UR5 ;  /* 0x000000050b0d7c36 */ /* 0x000fe40008000000 */
[----:B------:R3:W-:Y:S01]  /*25ab0*/  @P1 STG.E.U8 desc[UR18][R6.64], R17 ;  /* 0x0000001106001986 */ /* 0x0007e2000c101112 */
[CC--:B------:R-:W-:Y:S01]  /*25ac0*/  IADD3 R8, P1, PT, R0.reuse, R3.reuse, RZ ;  /* 0x0000000300087210 */ /* 0x0c0fe20007f3e0ff */
[----:B------:R-:W-:Y:S01]  /*25ad0*/  VIADD R14, R13, UR5 ;  /* 0x000000050d0e7c36 */ /* 0x000fe20008000000 */
[CC--:B------:R-:W-:Y:S02]  /*25ae0*/  IADD3 R10, P6, PT, R11.reuse, R3.reuse, RZ ;  /* 0x000000030b0a7210 */ /* 0x0c0fe40007fde0ff */
[-C--:B------:R-:W-:Y:S01]  /*25af0*/  LEA.HI.X.SX32 R9, R0, R2.reuse, 0x1, P1 ;  /* 0x0000000200097211 */ /* 0x080fe200008f0eff */
[----:B------:R-:W-:Y:S01]  /*25b00*/  VIADD R0, R14, UR5 ;  /* 0x000000050e007c36 */ /* 0x000fe20008000000 */
[----:B-----5:R-:W-:Y:S02]  /*25b10*/  ISETP.LT.AND P3, PT, R12, UR4, !P2 ;  /* 0x000000040c007c0c */ /* 0x020fe4000d761270 */
[----:B------:R-:W-:Y:S01]  /*25b20*/  LEA.HI.X.SX32 R11, R11, R2, 0x1, P6 ;  /* 0x000000020b0b7211 */ /* 0x000fe200030f0eff */
[----:B------:R-:W-:Y:S01]  /*25b30*/  VIADD R15, R0, UR5 ;  /* 0x00000005000f7c36 */ /* 0x000fe20008000000 */
[----:B0-----:R-:W-:-:S02]  /*25b40*/  IADD3 R4, P1, PT, R13, R3, RZ ;  /* 0x000000030d047210 */ /* 0x001fc40007f3e0ff */
[CC--:B------:R-:W-:Y:S02]  /*25b50*/  IADD3 R12, P6, PT, R14.reuse, R3.reuse, RZ ;  /* 0x000000030e0c7210 */ /* 0x0c0fe40007fde0ff */
[-C--:B------:R-:W-:Y:S02]  /*25b60*/  LEA.HI.X.SX32 R5, R13, R2.reuse, 0x1, P1 ;  /* 0x000000020d057211 */ /* 0x080fe400008f0eff */
[-C--:B------:R-:W-:Y:S02]  /*25b70*/  LEA.HI.X.SX32 R13, R14, R2.reuse, 0x1, P6 ;  /* 0x000000020e0d7211 */ /* 0x080fe400030f0eff */
[----:B------:R-:W-:Y:S02]  /*25b80*/  IADD3 R14, P6, PT, R15, R3, RZ ;  /* 0x000000030f0e7210 */ /* 0x000fe40007fde0ff */
[----:B---3--:R-:W-:Y:S02]  /*25b90*/  PRMT R7, R127, 0x9910, RZ ;  /* 0x000099107f077816 */ /* 0x008fe400000000ff */
[----:B------:R-:W-:-:S02]  /*25ba0*/  LEA.HI.X.SX32 R15, R15, R2, 0x1, P6 ;  /* 0x000000020f0f7211 */ /* 0x000fc400030f0eff */
[----:B--2---:R-:W-:Y:S02]  /*25bb0*/  ISETP.LT.AND P1, PT, R18, UR6, !P2 ;  /* 0x0000000612007c0c */ /* 0x004fe4000d721270 */
[----:B------:R-:W-:Y:S01]  /*25bc0*/  IADD3 R6, P6, PT, R0, R3, RZ ;  /* 0x0000000300067210 */ /* 0x000fe20007fde0ff */
[----:B------:R-:W-:Y:S01]  /*25bd0*/  IMAD.MOV.U32 R3, RZ, RZ, R7 ;  /* 0x000000ffff037224 */ /* 0x000fe200078e0007 */
[----:B-1----:R-:W-:Y:S02]  /*25be0*/  ISETP.LT.AND P2, PT, R16, UR7, !P2 ;  /* 0x0000000710007c0c */ /* 0x002fe4000d741270 */
[----:B------:R-:W-:Y:S02]  /*25bf0*/  PRMT R17, R129, 0x9910, RZ ;  /* 0x0000991081117816 */ /* 0x000fe400000000ff */
[----:B------:R-:W-:Y:S02]  /*25c00*/  SHF.R.S32.HI R3, RZ, 0x8, R3 ;  /* 0x00000008ff037819 */ /* 0x000fe40000011403 */
[----:B------:R-:W-:Y:S01]  /*25c10*/  SHF.R.S32.HI R17, RZ, 0x8, R17 ;  /* 0x00000008ff117819 */ /* 0x000fe20000011411 */
[----:B------:R0:W-:Y:S01]  /*25c20*/  @P0 STG.E.U8 desc[UR18][R8.64], R127 ;  /* 0x0000007f08000986 */ /* 0x0001e2000c101112 */
[----:B------:R-:W-:-:S03]  /*25c30*/  LEA.HI.X.SX32 R7, R0, R2, 0x1, P6 ;  /* 0x0000000200077211 */ /* 0x000fc600030f0eff */
[----:B------:R0:W-:Y:S04]  /*25c40*/  @P5 STG.E.U8 desc[UR18][R10.64], R3 ;  /* 0x000000030a005986 */ /* 0x0001e8000c101112 */
[----:B------:R0:W-:Y:S04]  /*25c50*/  @P3 STG.E.U8 desc[UR18][R4.64], R129 ;  /* 0x0000008104003986 */ /* 0x0001e8000c101112 */
[----:B------:R0:W-:Y:S04]  /*25c60*/  @P1 STG.E.U8 desc[UR18][R12.64], R17 ;  /* 0x000000110c001986 */ /* 0x0001e8000c101112 */
[----:B------:R0:W-:Y:S04]  /*25c70*/  @P2 STG.E.U8 desc[UR18][R6.64], R131 ;  /* 0x0000008306002986 */ /* 0x0001e8000c101112 */
[----:B------:R0:W-:Y:S01]  /*25c80*/  @P4 STG.E.U8 desc[UR18][R14.64], R19 ;  /* 0x000000130e004986 */ /* 0x0001e2000c101112 */
[----:B------:R-:W-:Y:S06]  /*25c90*/  BAR.SYNC.DEFER_BLOCKING 0x0 ;  /* 0x0000000000007b1d */ /* 0x000fec0000010000 */
[----:B------:R-:W-:Y:S05]  /*25ca0*/  BRA.U UP0, `(.L_x_13) ;  /* 0x0000000100a07547 */ /* 0x000fea000b800000 */
[----:B------:R-:W1:Y:S01]  /*25cb0*/  S2UR UR5, SR_CgaCtaId ;  /* 0x00000000000579c3 */ /* 0x000e620000008800 */
[----:B------:R-:W-:Y:S01]  /*25cc0*/  NOP ;  /* 0x0000000000007918 */ /* 0x000fe20000000000 */
[----:B------:R-:W-:Y:S01]  /*25cd0*/  UMOV UR4, 0x50 ;  /* 0x0000005000047882 */ /* 0x000fe20000000000 */
[----:B------:R-:W-:Y:S02]  /*25ce0*/  IMAD.U32 R0, RZ, RZ, UR8 ;  /* 0x00000008ff007e24 */ /* 0x000fe4000f8e00ff */
[----:B0-----:R-:W-:Y:S02]  /*25cf0*/  IMAD.MOV.U32 R3, RZ, RZ, 0xf ;  /* 0x0000000fff037424 */ /* 0x001fe400078e00ff */
[----:B------:R-:W-:Y:S01]  /*25d00*/  IMAD.MOV.U32 R7, RZ, RZ, 0x1 ;  /* 0x00000001ff077424 */ /* 0x000fe200078e00ff */
[----:B------:R-:W-:-:S04]  /*25d10*/  LOP3.LUT R0, R0, 0xffff, RZ, 0xc0, !PT ;  /* 0x0000ffff00007812 */ /* 0x000fc800078ec0ff */
[----:B------:R-:W-:-:S05]  /*25d20*/  SHF.R.U32.HI R0, RZ, 0x5, R0 ;  /* 0x00000005ff007819 */ /* 0x000fca0000011600 */
[----:B------:R-:W-:Y:S01]  /*25d30*/  VIADD R2, R0, 0x10 ;  /* 0x0000001000027836 */ /* 0x000fe20000000000 */
[----:B------:R-:W-:Y:S01]  /*25d40*/  SHF.L.U32 R0, R3, R0, RZ ;  /* 0x0000000003007219 */ /* 0x000fe200000006ff */
[----:B-1----:R-:W-:-:S03]  /*25d50*/  ULEA UR6, UR5, UR4, 0x18 ;  /* 0x0000000405067291 */ /* 0x002fc6000f8ec0ff */
[----:B------:R-:W-:-:S04]  /*25d60*/  SHF.L.U32 R3, R7, R2, RZ ;  /* 0x0000000207037219 */ /* 0x000fc800000006ff */
[----:B------:R-:W-:Y:S02]  /*25d70*/  LOP3.LUT R0, R3, R0, RZ, 0xfc, !PT ;  /* 0x0000000003007212 */ /* 0x000fe400078efcff */
[----:B------:R-:W0:Y:S02]  /*25d80*/  LDS R5, [UR6] ;  /* 0x00000006ff057984 */ /* 0x000e240008000800 */
[C---:B------:R-:W-:Y:S02]  /*25d90*/  LOP3.LUT R2, R0.reuse, 0xffff, RZ, 0xc0, !PT ;  /* 0x0000ffff00027812 */ /* 0x040fe400078ec0ff */
[----:B0-----:R-:W-:-:S04]  /*25da0*/  LOP3.LUT R3, R0, 0xffff, R5, 0x80, !PT ;  /* 0x0000ffff00037812 */ /* 0x001fc800078e8005 */
[----:B------:R-:W-:-:S13]  /*25db0*/  ISETP.NE.AND P0, PT, R3, R2, PT ;  /* 0x000000020300720c */ /* 0x000fda0003f05270 */
[----:B------:R-:W-:Y:S05]  /*25dc0*/  @P0 BRA `(.L_x_14) ;  /* 0x0000000000500947 */ /* 0x000fea0003800000 */
[----:B------:R-:W-:Y:S02]  /*25dd0*/  SHF.R.U32.HI R5, RZ, 0x10, R5 ;  /* 0x00000010ff057819 */ /* 0x000fe40000011605 */
[----:B------:R-:W-:-:S04]  /*25de0*/  SHF.R.U32.HI R2, RZ, 0x10, R0 ;  /* 0x00000010ff027819 */ /* 0x000fc80000011600 */
[----:B------:R-:W-:-:S04]  /*25df0*/  LOP3.LUT R5, R5, R2, RZ, 0xc0, !PT ;  /* 0x0000000205057212 */ /* 0x000fc800078ec0ff */
[----:B------:R-:W-:-:S13]  /*25e00*/  ISETP.NE.AND P0, PT, R5, R2, PT ;  /* 0x000000020500720c */ /* 0x000fda0003f05270 */
[----:B------:R-:W-:Y:S05]  /*25e10*/  @P0 BRA `(.L_x_15) ;  /* 0x0000000000300947 */ /* 0x000fea0003800000 */
[----:B------:R-:W-:Y:S01]  /*25e20*/  R2UR UR4, R0 ;  /* 0x00000000000472ca */ /* 0x000fe200000e0000 */
[----:B------:R-:W-:Y:S01]  /*25e30*/  VOTEU.ANY UR5, UPT, PT ;  /* 0x0000000000057886 */ /* 0x000fe200038e0100 */
[----:B------:R-:W0:Y:S01]  /*25e40*/  S2R R0, SR_LANEID ;  /* 0x0000000000007919 */ /* 0x000e220000000000 */
[----:B------:R-:W-:-:S10]  /*25e50*/  UFLO.U32 UR5, UR5 ;  /* 0x00000005000572bd */ /* 0x000fd400080e0000 */
[----:B------:R-:W-:-:S06]  /*25e60*/  ULOP3.LUT UR4, URZ, UR4, URZ, 0x33, !UPT ;  /* 0x00000004ff047292 */ /* 0x000fcc000f8e33ff */
[----:B------:R-:W-:-:S04]  /*25e70*/  IMAD.U32 R2, RZ, RZ, UR4 ;  /* 0x00000004ff027e24 */ /* 0x000fc8000f8e00ff */
[----:B------:R-:W1:Y:S02]  /*25e80*/  REDUX UR7, R2 ;  /* 0x00000000020773c4 */ /* 0x000e640000000000 */
[----:B------:R2:W-:Y:S01]  /*25e90*/  UTCATOMSWS.AND URZ, UR4 ;  /* 0x0000000400ff79e3 */ /* 0x0005e20008000000 */
[----:B0-----:R-:W-:Y:S01]  /*25ea0*/  ISETP.EQ.U32.AND P0, PT, R0, UR5, PT ;  /* 0x0000000500007c0c */ /* 0x001fe2000bf02070 */
[----:B-1----:R-:W-:-:S12]  /*25eb0*/  IMAD.U32 R0, RZ, RZ, UR7 ;  /* 0x00000007ff007e24 */ /* 0x002fd8000f8e00ff */
[----:B------:R2:W-:Y:S01]  /*25ec0*/  @P0 ATOMS.AND RZ, [UR6], R0 ;  /* 0x00000000ffff098c */ /* 0x0005e2000a800006 */
[----:B------:R-:W-:Y:S05]  /*25ed0*/  BRA `(.L_x_13) ;  /* 0x0000000000147947 */ /* 0x000fea0003800000 */
.L_x_15:
[----:B------:R-:W-:-:S07]  /*25ee0*/  MOV R2, 0x25f00 ;  /* 0x00025f0000027802 */ /* 0x000fce0000000f00 */
[----:B------:R-:W-:Y:S05]  /*25ef0*/  CALL.REL.NOINC `($__internal_0_$__cuda_sm10x_tcgen05_guardrail_trap_col_being_dealloced_not_returned_by_alloc) ;  /* 0x00000000002c7944 */ /* 0x000fea0003c00000 */
[----:B------:R-:W-:Y:S05]  /*25f00*/  BRA `(.L_x_13) ;  /* 0x0000000000087947 */ /* 0x000fea0003800000 */
.L_x_14:
[----:B------:R-:W-:-:S07]  /*25f10*/  MOV R2, 0x25f30 ;  /* 0x00025f3000027802 */ /* 0x000fce0000000f00 */
[----:B------:R-:W-:Y:S05]  /*25f20*/  CALL.REL.NOINC `($__internal_2_$__cuda_sm10x_tcgen05_guardrail_trap_unallocated_columns_being_dealloced) ;  /* 0x0000000000387944 */ /* 0x000fea0003c00000 */
.L_x_13:
[----:B------:R-:W-:Y:S01]  /*25f30*/  NOP ;  /* 0x0000000000007918 */ /* 0x000fe20000000000 */
[----:B--2---:R-:W-:Y:S05]  /*25f40*/  EXIT ;  /* 0x000000000000794d */ /* 0x004fea0003800000 */
.L_x_8:
[----:B------:R-:W1:Y:S02]  /*25f50*/  SYNCS.PHASECHK.TRANS64.TRYWAIT P6, [UR6], R39 ;  /* 0x00000027ff0075a7 */ /* 0x000e6400080c1106 */
[----:B-1----:R-:W-:Y:S05]  /*25f60*/  @!P6 BRA `(.L_x_8) ;  /* 0xfffffffc00f8e947 */ /* 0x002fea000383ffff */
[----:B------:R-:W-:Y:S05]  /*25f70*/  BRA `(.L_x_16) ;  /* 0xfffffefc00847947 */ /* 0x000fea000383ffff */
.L_x_12:
[----:B------:R-:W0:Y:S02]  /*25f80*/  SYNCS.PHASECHK.TRANS64.TRYWAIT P4, [UR6], R10 ;  /* 0x0000000aff0075a7 */ /* 0x000e240008081106 */
[----:B0-----:R-:W-:Y:S05]  /*25f90*/  @!P4 BRA `(.L_x_12) ;  /* 0xfffffffc00f8c947 */ /* 0x001fea000383ffff */
[----:B------:R-:W-:Y:S05]  /*25fa0*/  BRA `(.L_x_11) ;  /* 0xffffffb400f47947 */ /* 0x000fea000383ffff */
        .weak           $__internal_0_$__cuda_sm10x_tcgen05_guardrail_trap_col_being_dealloced_not_returned_by_alloc
        .type           $__internal_0_$__cuda_sm10x_tcgen05_guardrail_trap_col_being_dealloced_not_returned_by_alloc,@function
        .size           $__internal_0_$__cuda_sm10x_tcgen05_guardrail_trap_col_being_dealloced_not_returned_by_alloc,($__internal_1_$__cuda_sm10x_tcgen05_guardrail_trap_phase_invalid_during_alloc - $__internal_0_$__cuda_sm10x_tcgen05_guardrail_trap_col_being_dealloced_not_returned_by_alloc)
$__internal_0_$__cuda_sm10x_tcgen05_guardrail_trap_col_being_dealloced_not_returned_by_alloc:
[----:B------:R-:W-:Y:S05]  /*25fb0*/  BPT.TRAP 0x1 ;  /* 0x000000040000795c */ /* 0x000fea0000300000 */
[----:B------:R-:W-:-:S04]  /*25fc0*/  IMAD.MOV.U32 R3, RZ, RZ, 0x0 ;  /* 0x00000000ff037424 */ /* 0x000fc800078e00ff */
[----:B------:R-:W-:Y:S05]  /*25fd0*/  RET.REL.NODEC R2 `(matmul_kernel) ;  /* 0xfffffda002087950 */ /* 0x000fea0003c3ffff */
        .weak           $__internal_1_$__cuda_sm10x_tcgen05_guardrail_trap_phase_invalid_during_alloc
        .type           $__internal_1_$__cuda_sm10x_tcgen05_guardrail_trap_phase_invalid_during_alloc,@function
        .size           $__internal_1_$__cuda_sm10x_tcgen05_guardrail_trap_phase_invalid_during_alloc,($__internal_2_$__cuda_sm10x_tcgen05_guardrail_trap_unallocated_columns_being_dealloced - $__internal_1_$__cuda_sm10x_tcgen05_guardrail_trap_phase_invalid_during_alloc)
$__internal_1_$__cuda_sm10x_tcgen05_guardrail_trap_phase_invalid_during_alloc:
[----:B------:R-:W-:Y:S05]  /*25fe0*/  BPT.TRAP 0x1 ;  /* 0x000000040000795c */ /* 0x000fea0000300000 */
[----:B------:R-:W-:-:S04]  /*25ff0*/  IMAD.MOV.U32 R5, RZ, RZ, 0x0 ;  /* 0x00000000ff057424 */ /* 0x000fc800078e00ff */
[----:B------:R-:W-:Y:S05]  /*26000*/  RET.REL.NODEC R4 `(matmul_kernel) ;  /* 0xfffffd9c04fc7950 */ /* 0x000fea0003c3ffff */
        .weak           $__internal_2_$__cuda_sm10x_tcgen05_guardrail_trap_unallocated_columns_being_dealloced
        .type           $__internal_2_$__cuda_sm10x_tcgen05_guardrail_trap_unallocated_columns_being_dealloced,@function
        .size           $__internal_2_$__cuda_sm10x_tcgen05_guardrail_trap_unallocated_columns_being_dealloced,(.L_x_20 - $__internal_2_$__cuda_sm10x_tcgen05_guardrail_trap_unallocated_columns_being_dealloced)
$__internal_2_$__cuda_sm10x_tcgen05_guardrail_trap_unallocated_columns_being_dealloced:
[----:B------:R-:W-:Y:S05]  /*26010*/  BPT.TRAP 0x1 ;  /* 0x000000040000795c */ /* 0x000fea0000300000 */
[----:B------:R-:W-:-:S04]  /*26020*/  IMAD.MOV.U32 R3, RZ, RZ, 0x0 ;  /* 0x00000000ff037424 */ /* 0x000fc800078e00ff */
[----:B------:R-:W-:Y:S05]  /*26030*/  RET.REL.NODEC R2 `(matmul_kernel) ;  /* 0xfffffd9c02f07950 */ /* 0x000fea0003c3ffff */
.L_x_17:
[----:B------:R-:W-:-:S00]  /*26040*/  BRA `(.L_x_17) ;  /* 0xfffffffc00fc7947 */ /* 0x000fc0000383ffff */
[----:B------:R-:W-:-:S00]  /*26050*/  NOP ;  /* 0x0000000000007918 */ /* 0x000fc00000000000 */
        /* <DEDUP_REMOVED lines=10> */
.L_x_20:


//--------------------- .nv.shared.matmul_kernel  --------------------------
	.section	.nv.shared.matmul_kernel,"aw",@nobits
	.sectionflags	@""
	.align	16
	.zero		1024


//--------------------- .nv.shared.reserved.0     --------------------------
	.section	.nv.shared.reserved.0,"aw",@nobits
	.align	8
	.weak		__nv_reservedSMEM_offset_0_alias
	.size		__nv_reservedSMEM_offset_0_alias, 0, 64
	.other		__nv_reservedSMEM_offset_0_alias,@"STO_CUDA_RESERVED_SHARED STV_DEFAULT"
__nv_reservedSMEM_offset_0_alias:
	.zero		0
.nv.shared.reserved.0:
	.zero		64
	.weak		__nv_reservedSMEM_allocation_phase
	.type		__nv_reservedSMEM_allocation_phase,@object
	.size		__nv_reservedSMEM_allocation_phase,(.L_0 - __nv_reservedSMEM_allocation_phase)
__nv_reservedSMEM_allocation_phase:
	.zero		1
.L_0:
	.zero		7
	.weak		__nv_reservedSMEM_devtool_atexit_pc
	.type		__nv_reservedSMEM_devtool_atexit_pc,@object
	.size		__nv_reservedSMEM_devtool_atexit_pc,(__nv_reservedSMEM_allocation_mask - __nv_reservedSMEM_devtool_atexit_pc)
__nv_reservedSMEM_devtool_atexit_pc:
	.zero		8
	.weak		__nv_reservedSMEM_allocation_mask
	.type		__nv_reservedSMEM_allocation_mask,@object
	.size		__nv_reservedSMEM_allocation_mask,(.L_2 - __nv_reservedSMEM_allocation_mask)
__nv_reservedSMEM_allocation_mask:
	.zero		4
.L_2:


//--------------------- .nv.constant0.matmul_kernel --------------------------
	.section	.nv.constant0.matmul_kernel,"a",@progbits
	.sectionflags	@""
	.align	4
.nv.constant0.matmul_kernel:
	.zero		976


//--------------------- SYMBOLS --------------------------

	.type		.nv.reservedSmem.offset0,@object
	.size		.nv.reservedSmem.offset0,0x4
	.type		.nv.reservedSmem.cap,@object
	.size		.nv.reservedSmem.cap,0x4
